	.target	sm_100a

	.elftype	@"ET_EXEC"


//--------------------- .note.nv.tkinfo           --------------------------
	.section	.note.nv.tkinfo,"",@"SHT_NOTE"
	.sectionflags	@"SHF_NOTE_NV_TKINFO"
	.tkinfo
        /*0018*/ 	.word	0x00000002
        /*0030*/ 	.string	""
        /*0030*/ 	.string	"ptxas"
        /*0030*/ 	.string	"Cuda compilation tools, release 13.0, V13.0.88"
        /*0030*/ 	.string	"Build cuda_13.0.r13.0/compiler.36424714_0"
        /*0030*/ 	.string	"-arch sm_100a -m 64 "



//--------------------- .note.nv.cuinfo           --------------------------
	.section	.note.nv.cuinfo,"",@"SHT_NOTE"
	.sectionflags	@"SHF_NOTE_NV_CUINFO"
        /*0018*/ 	.short	0x0002
        /*001a*/ 	.short	0x0064
        /*001c*/ 	.short	0x0082
	.zero		2


//--------------------- .nv.info                  --------------------------
	.section	.nv.info,"",@"SHT_CUDA_INFO"
	.align	4


	//----- nvinfo : EIATTR_REGCOUNT
	.align		4
        /*0000*/ 	.byte	0x04, 0x2f
        /*0002*/ 	.short	(.L_19 - .L_18)
	.align		4
.L_18:
        /*0004*/ 	.word	index@(_ZN7cutlass13device_kernelINS_4gemm6kernel13GemmUniversalIN4cute5tupleIJiiiiEEENS1_10collective13CollectiveMmaINS1_35MainloopSm100TmaUmmaWarpSpecializedILi20ELi2ELi2ENS5_IJNS4_1CILi2EEENSA_ILi1EEESC_EEEEENS5_IJNSA_ILi256EEESF_NSA_ILi16EEEEEENS_10bfloat16_tENS5_IJlSC_lEEESI_SJ_NS4_8TiledMMAINS4_8MMA_AtomIJNS4_26SM100_MMA_F16BF16_2x1SM_SSISI_SI_fLi256ELi256ELNS4_4UMMA5MajorE0ELSO_0ELNSN_7ScaleInE0ELSP_0EEEEEENS4_6LayoutINS5_IJSC_SC_SC_EEENS5_IJNSA_ILi0EEESU_SU_EEEEENS5_IJNS4_10UnderscoreESX_SX_EEEEENS4_18SM100_TMA_2SM_LOADENS4_14ComposedLayoutINS4_7SwizzleILi1ELi4ELi3EEENS4_18smem_ptr_flag_bitsILi16EEENSS_INS5_IJNSA_ILi8EEESG_EEENS5_IJSG_SC_EEEEEEEvNS4_8identityES10_S1A_vS1B_EENS_8epilogue10collective18CollectiveEpilogueINS1D_23Sm100TmaWarpSpecializedILi4ELi2ELi64ELb1ELb0EEEJNS5_IJNSA_ILi128EEESF_SG_EEENS5_IJNSS_IS1I_SC_EENSS_INSA_ILi64EEESC_EEEEESI_SJ_SI_SJ_NS1D_6fusion15FusionCallbacksIS1H_NS1O_17LinearCombinationISI_fSI_fLNS_15FloatRoundStyleE2EEES1J_S1N_JEEENS4_5SM1004TMEM4LOAD26SM100_TMEM_LOAD_32dp32b64xENS4_13SM90_TMA_LOADENS11_INS12_ILi3ELi4ELi3EEES15_NSS_INS5_IJS16_S1L_EEENS5_IJS1L_SC_EEEEEEENS4_39AutoVectorizingCopyWithAssumedAlignmentILi128EEENS4_14SM90_TMA_STOREES23_S25_S25_EEEvvEEEEvNT_6ParamsE)
        /*0008*/ 	.word	0x000000ba


	//----- nvinfo : EIATTR_FRAME_SIZE
	.align		4
.L_19:
        /*000c*/ 	.byte	0x04, 0x11
        /*000e*/ 	.short	(.L_21 - .L_20)
	.align		4
.L_20:
        /*0010*/ 	.word	index@($__internal_2_$__cuda_sm10x_tcgen05_guardrail_trap_unallocated_columns_being_dealloced)
        /*0014*/ 	.word	0x00000000


	//----- nvinfo : EIATTR_FRAME_SIZE
	.align		4
.L_21:
        /*0018*/ 	.byte	0x04, 0x11
        /*001a*/ 	.short	(.L_23 - .L_22)
	.align		4
.L_22:
        /*001c*/ 	.word	index@($__internal_1_$__cuda_sm10x_tcgen05_guardrail_trap_phase_invalid_during_alloc)
        /*0020*/ 	.word	0x00000000


	//----- nvinfo : EIATTR_FRAME_SIZE
	.align		4
.L_23:
        /*0024*/ 	.byte	0x04, 0x11
        /*0026*/ 	.short	(.L_25 - .L_24)
	.align		4
.L_24:
        /*0028*/ 	.word	index@($__internal_0_$__cuda_sm10x_tcgen05_guardrail_trap_col_being_dealloced_not_returned_by_alloc)
        /*002c*/ 	.word	0x00000000


	//----- nvinfo : EIATTR_FRAME_SIZE
	.align		4
.L_25:
        /*0030*/ 	.byte	0x04, 0x11
        /*0032*/ 	.short	(.L_27 - .L_26)
	.align		4
.L_26:
        /*0034*/ 	.word	index@(_ZN7cutlass13device_kernelINS_4gemm6kernel13GemmUniversalIN4cute5tupleIJiiiiEEENS1_10collective13CollectiveMmaINS1_35MainloopSm100TmaUmmaWarpSpecializedILi20ELi2ELi2ENS5_IJNS4_1CILi2EEENSA_ILi1EEESC_EEEEENS5_IJNSA_ILi256EEESF_NSA_ILi16EEEEEENS_10bfloat16_tENS5_IJlSC_lEEESI_SJ_NS4_8TiledMMAINS4_8MMA_AtomIJNS4_26SM100_MMA_F16BF16_2x1SM_SSISI_SI_fLi256ELi256ELNS4_4UMMA5MajorE0ELSO_0ELNSN_7ScaleInE0ELSP_0EEEEEENS4_6LayoutINS5_IJSC_SC_SC_EEENS5_IJNSA_ILi0EEESU_SU_EEEEENS5_IJNS4_10UnderscoreESX_SX_EEEEENS4_18SM100_TMA_2SM_LOADENS4_14ComposedLayoutINS4_7SwizzleILi1ELi4ELi3EEENS4_18smem_ptr_flag_bitsILi16EEENSS_INS5_IJNSA_ILi8EEESG_EEENS5_IJSG_SC_EEEEEEEvNS4_8identityES10_S1A_vS1B_EENS_8epilogue10collective18CollectiveEpilogueINS1D_23Sm100TmaWarpSpecializedILi4ELi2ELi64ELb1ELb0EEEJNS5_IJNSA_ILi128EEESF_SG_EEENS5_IJNSS_IS1I_SC_EENSS_INSA_ILi64EEESC_EEEEESI_SJ_SI_SJ_NS1D_6fusion15FusionCallbacksIS1H_NS1O_17LinearCombinationISI_fSI_fLNS_15FloatRoundStyleE2EEES1J_S1N_JEEENS4_5SM1004TMEM4LOAD26SM100_TMEM_LOAD_32dp32b64xENS4_13SM90_TMA_LOADENS11_INS12_ILi3ELi4ELi3EEES15_NSS_INS5_IJS16_S1L_EEENS5_IJS1L_SC_EEEEEEENS4_39AutoVectorizingCopyWithAssumedAlignmentILi128EEENS4_14SM90_TMA_STOREES23_S25_S25_EEEvvEEEEvNT_6ParamsE)
        /*0038*/ 	.word	0x00000000


	//----- nvinfo : EIATTR_MIN_STACK_SIZE
	.align		4
.L_27:
        /*003c*/ 	.byte	0x04, 0x12
        /*003e*/ 	.short	(.L_29 - .L_28)
	.align		4
.L_28:
        /*0040*/ 	.word	index@(_ZN7cutlass13device_kernelINS_4gemm6kernel13GemmUniversalIN4cute5tupleIJiiiiEEENS1_10collective13CollectiveMmaINS1_35MainloopSm100TmaUmmaWarpSpecializedILi20ELi2ELi2ENS5_IJNS4_1CILi2EEENSA_ILi1EEESC_EEEEENS5_IJNSA_ILi256EEESF_NSA_ILi16EEEEEENS_10bfloat16_tENS5_IJlSC_lEEESI_SJ_NS4_8TiledMMAINS4_8MMA_AtomIJNS4_26SM100_MMA_F16BF16_2x1SM_SSISI_SI_fLi256ELi256ELNS4_4UMMA5MajorE0ELSO_0ELNSN_7ScaleInE0ELSP_0EEEEEENS4_6LayoutINS5_IJSC_SC_SC_EEENS5_IJNSA_ILi0EEESU_SU_EEEEENS5_IJNS4_10UnderscoreESX_SX_EEEEENS4_18SM100_TMA_2SM_LOADENS4_14ComposedLayoutINS4_7SwizzleILi1ELi4ELi3EEENS4_18smem_ptr_flag_bitsILi16EEENSS_INS5_IJNSA_ILi8EEESG_EEENS5_IJSG_SC_EEEEEEEvNS4_8identityES10_S1A_vS1B_EENS_8epilogue10collective18CollectiveEpilogueINS1D_23Sm100TmaWarpSpecializedILi4ELi2ELi64ELb1ELb0EEEJNS5_IJNSA_ILi128EEESF_SG_EEENS5_IJNSS_IS1I_SC_EENSS_INSA_ILi64EEESC_EEEEESI_SJ_SI_SJ_NS1D_6fusion15FusionCallbacksIS1H_NS1O_17LinearCombinationISI_fSI_fLNS_15FloatRoundStyleE2EEES1J_S1N_JEEENS4_5SM1004TMEM4LOAD26SM100_TMEM_LOAD_32dp32b64xENS4_13SM90_TMA_LOADENS11_INS12_ILi3ELi4ELi3EEES15_NSS_INS5_IJS16_S1L_EEENS5_IJS1L_SC_EEEEEEENS4_39AutoVectorizingCopyWithAssumedAlignmentILi128EEENS4_14SM90_TMA_STOREES23_S25_S25_EEEvvEEEEvNT_6ParamsE)
        /*0044*/ 	.word	0x00000000
.L_29:


//--------------------- .nv.compat                --------------------------
	.section	.nv.compat,"",@"SHT_CUDA_COMPAT_INFO"
	.align	4
        /*0000*/ 	.byte	0x02, 0x09, 0x01, 0x00, 0x02, 0x02, 0x02, 0x00, 0x02, 0x05, 0x05, 0x00, 0x03, 0x07, 0x01, 0x01
        /*0010*/ 	.byte	0x02, 0x03, 0x01, 0x00, 0x02, 0x06, 0x01, 0x00, 0x04, 0x0b, 0x08, 0x00, 0x09, 0x00, 0x00, 0x00
        /*0020*/ 	.byte	0x00, 0x00, 0x00, 0x00


//--------------------- .nv.info._ZN7cutlass13device_kernelINS_4gemm6kernel13GemmUniversalIN4cute5tupleIJiiiiEEENS1_10collective13CollectiveMmaINS1_35MainloopSm100TmaUmmaWarpSpecializedILi20ELi2ELi2ENS5_IJNS4_1CILi2EEENSA_ILi1EEESC_EEEEENS5_IJNSA_ILi256EEESF_NSA_ILi16EEEEEENS_10bfloat16_tENS5_IJlSC_lEEESI_SJ_NS4_8TiledMMAINS4_8MMA_AtomIJNS4_26SM100_MMA_F16BF16_2x1SM_SSISI_SI_fLi256ELi256ELNS4_4UMMA5MajorE0ELSO_0ELNSN_7ScaleInE0ELSP_0EEEEEENS4_6LayoutINS5_IJSC_SC_SC_EEENS5_IJNSA_ILi0EEESU_SU_EEEEENS5_IJNS4_10UnderscoreESX_SX_EEEEENS4_18SM100_TMA_2SM_LOADENS4_14ComposedLayoutINS4_7SwizzleILi1ELi4ELi3EEENS4_18smem_ptr_flag_bitsILi16EEENSS_INS5_IJNSA_ILi8EEESG_EEENS5_IJSG_SC_EEEEEEEvNS4_8identityES10_S1A_vS1B_EENS_8epilogue10collective18CollectiveEpilogueINS1D_23Sm100TmaWarpSpecializedILi4ELi2ELi64ELb1ELb0EEEJNS5_IJNSA_ILi128EEESF_SG_EEENS5_IJNSS_IS1I_SC_EENSS_INSA_ILi64EEESC_EEEEESI_SJ_SI_SJ_NS1D_6fusion15FusionCallbacksIS1H_NS1O_17LinearCombinationISI_fSI_fLNS_15FloatRoundStyleE2EEES1J_S1N_JEEENS4_5SM1004TMEM4LOAD26SM100_TMEM_LOAD_32dp32b64xENS4_13SM90_TMA_LOADENS11_INS12_ILi3ELi4ELi3EEES15_NSS_INS5_IJS16_S1L_EEENS5_IJS1L_SC_EEEEEEENS4_39AutoVectorizingCopyWithAssumedAlignmentILi128EEENS4_14SM90_TMA_STOREES23_S25_S25_EEEvvEEEEvNT_6ParamsE --------------------------
	.section	.nv.info._ZN7cutlass13device_kernelINS_4gemm6kernel13GemmUniversalIN4cute5tupleIJiiiiEEENS1_10collective13CollectiveMmaINS1_35MainloopSm100TmaUmmaWarpSpecializedILi20ELi2ELi2ENS5_IJNS4_1CILi2EEENSA_ILi1EEESC_EEEEENS5_IJNSA_ILi256EEESF_NSA_ILi16EEEEEENS_10bfloat16_tENS5_IJlSC_lEEESI_SJ_NS4_8TiledMMAINS4_8MMA_AtomIJNS4_26SM100_MMA_F16BF16_2x1SM_SSISI_SI_fLi256ELi256ELNS4_4UMMA5MajorE0ELSO_0ELNSN_7ScaleInE0ELSP_0EEEEEENS4_6LayoutINS5_IJSC_SC_SC_EEENS5_IJNSA_ILi0EEESU_SU_EEEEENS5_IJNS4_10UnderscoreESX_SX_EEEEENS4_18SM100_TMA_2SM_LOADENS4_14ComposedLayoutINS4_7SwizzleILi1ELi4ELi3EEENS4_18smem_ptr_flag_bitsILi16EEENSS_INS5_IJNSA_ILi8EEESG_EEENS5_IJSG_SC_EEEEEEEvNS4_8identityES10_S1A_vS1B_EENS_8epilogue10collective18CollectiveEpilogueINS1D_23Sm100TmaWarpSpecializedILi4ELi2ELi64ELb1ELb0EEEJNS5_IJNSA_ILi128EEESF_SG_EEENS5_IJNSS_IS1I_SC_EENSS_INSA_ILi64EEESC_EEEEESI_SJ_SI_SJ_NS1D_6fusion15FusionCallbacksIS1H_NS1O_17LinearCombinationISI_fSI_fLNS_15FloatRoundStyleE2EEES1J_S1N_JEEENS4_5SM1004TMEM4LOAD26SM100_TMEM_LOAD_32dp32b64xENS4_13SM90_TMA_LOADENS11_INS12_ILi3ELi4ELi3EEES15_NSS_INS5_IJS16_S1L_EEENS5_IJS1L_SC_EEEEEEENS4_39AutoVectorizingCopyWithAssumedAlignmentILi128EEENS4_14SM90_TMA_STOREES23_S25_S25_EEEvvEEEEvNT_6ParamsE,"",@"SHT_CUDA_INFO"
	.sectionflags	@""
	.align	4


	//----- nvinfo : EIATTR_CUDA_API_VERSION
	.align		4
        /*0000*/ 	.byte	0x04, 0x37
        /*0002*/ 	.short	(.L_31 - .L_30)
.L_30:
        /*0004*/ 	.word	0x00000082


	//----- nvinfo : EIATTR_KPARAM_INFO
	.align		4
.L_31:
        /*0008*/ 	.byte	0x04, 0x17
        /*000a*/ 	.short	(.L_33 - .L_32)
.L_32:
        /*000c*/ 	.word	0x00000000
        /*0010*/ 	.short	0x0000
        /*0012*/ 	.short	0x0000
        /*0014*/ 	.byte	0x00, 0xf0, 0x01, 0x20


	//----- nvinfo : EIATTR_AT_ENTRY_FRAGMENTS
	.align		4
.L_33:
        /*0018*/ 	.byte	0x04, 0x4f
        /*001a*/ 	.short	(.L_35 - .L_34)


	//   ....[0]....
.L_34:
        /*001c*/ 	.word	0x00000007


	//----- nvinfo : EIATTR_RESERVED_SMEM_USED
	.align		4
.L_35:
        /*0020*/ 	.byte	0x01, 0x41
	.zero		2


	//----- nvinfo : EIATTR_SPARSE_MMA_MASK
	.align		4
        /*0024*/ 	.byte	0x03, 0x50
        /*0026*/ 	.short	0x0000


	//----- nvinfo : EIATTR_TCGEN05_2CTA_USED
	.align		4
        /*0028*/ 	.byte	0x01, 0x52
	.zero		2


	//----- nvinfo : EIATTR_MAXREG_COUNT
	.align		4
        /*002c*/ 	.byte	0x03, 0x1b
        /*002e*/ 	.short	0x00ff


	//----- nvinfo : EIATTR_NUM_BARRIERS
	.align		4
        /*0030*/ 	.byte	0x02, 0x4c
        /*0032*/ 	.byte	0x07
	.zero		1


	//----- nvinfo : EIATTR_EXTERNS
	.align		4
        /*0034*/ 	.byte	0x04, 0x0f
        /*0036*/ 	.short	(.L_37 - .L_36)


	//   ....[0]....
	.align		4
.L_36:
        /*0038*/ 	.word	index@(__assertfail)


	//----- nvinfo : EIATTR_MERCURY_ISA_VERSION
	.align		4
.L_37:
        /*003c*/ 	.byte	0x03, 0x5f
        /*003e*/ 	.short	0x0101


	//----- nvinfo : EIATTR_INT_WARP_WIDE_INSTR_OFFSETS
	.align		4
        /*0040*/ 	.byte	0x04, 0x31
        /*0042*/ 	.short	(.L_39 - .L_38)


	//   ....[0]....
.L_38:
        /*0044*/ 	.word	0x00000f00


	//   ....[1]....
        /*0048*/ 	.word	0x00000fa0


	//   ....[2]....
        /*004c*/ 	.word	0x000022d0


	//   ....[3]....
        /*0050*/ 	.word	0x00004840


	//   ....[4]....
        /*0054*/ 	.word	0x00004860


	//   ....[5]....
        /*0058*/ 	.word	0x00004890


	//   ....[6]....
        /*005c*/ 	.word	0x000051d0


	//   ....[7]....
        /*0060*/ 	.word	0x00005240


	//   ....[8]....
        /*0064*/ 	.word	0x00005320


	//   ....[9]....
        /*0068*/ 	.word	0x000053a0


	//   ....[10]....
        /*006c*/ 	.word	0x000054b0


	//   ....[11]....
        /*0070*/ 	.word	0x00005540


	//   ....[12]....
        /*0074*/ 	.word	0x00005720


	//   ....[13]....
        /*0078*/ 	.word	0x00005880


	//----- nvinfo : EIATTR_COOP_GROUP_MASK_REGIDS
	.align		4
.L_39:
        /*007c*/ 	.byte	0x04, 0x29
        /*007e*/ 	.short	(.L_41 - .L_40)


	//   ....[0]....
.L_40:
        /*0080*/ 	.word	0xffffffff


	//   ....[1]....
        /*0084*/ 	.word	0xffffffff


	//   ....[2]....
        /*0088*/ 	.word	0xffffffff


	//   ....[3]....
        /*008c*/ 	.word	0xffffffff


	//   ....[4]....
        /*0090*/ 	.word	0xffffffff


	//   ....[5]....
        /*0094*/ 	.word	0xffffffff


	//   ....[6]....
        /*0098*/ 	.word	0xffffffff


	//   ....[7]....
        /*009c*/ 	.word	0xffffffff


	//   ....[8]....
        /*00a0*/ 	.word	0xffffffff


	//   ....[9]....
        /*00a4*/ 	.word	0xffffffff


	//   ....[10]....
        /*00a8*/ 	.word	0xffffffff


	//   ....[11]....
        /*00ac*/ 	.word	0xffffffff


	//   ....[12]....
        /*00b0*/ 	.word	0xffffffff


	//   ....[13]....
        /*00b4*/ 	.word	0xffffffff


	//----- nvinfo : EIATTR_COOP_GROUP_INSTR_OFFSETS
	.align		4
.L_41:
        /*00b8*/ 	.byte	0x04, 0x28
        /*00ba*/ 	.short	(.L_43 - .L_42)


	//   ....[0]....
.L_42:
        /*00bc*/ 	.word	0x000000c0


	//   ....[1]....
        /*00c0*/ 	.word	0x00000500


	//   ....[2]....
        /*00c4*/ 	.word	0x000008b0


	//   ....[3]....
        /*00c8*/ 	.word	0x00000a40


	//   ....[4]....
        /*00cc*/ 	.word	0x00000b30


	//   ....[5]....
        /*00d0*/ 	.word	0x00000c90


	//   ....[6]....
        /*00d4*/ 	.word	0x00000de0


	//   ....[7]....
        /*00d8*/ 	.word	0x00001020


	//   ....[8]....
        /*00dc*/ 	.word	0x000021b0


	//   ....[9]....
        /*00e0*/ 	.word	0x00003890


	//   ....[10]....
        /*00e4*/ 	.word	0x00003d60


	//   ....[11]....
        /*00e8*/ 	.word	0x00003d90


	//   ....[12]....
        /*00ec*/ 	.word	0x00004740


	//   ....[13]....
        /*00f0*/ 	.word	0x00004950


	//----- nvinfo : EIATTR_VRC_CTA_INIT_COUNT
	.align		4
.L_43:
        /*00f4*/ 	.byte	0x02, 0x4a
        /*00f6*/ 	.byte	0x80
	.zero		1


	//----- nvinfo : EIATTR_SYSCALL_OFFSETS
	.align		4
        /*00f8*/ 	.byte	0x04, 0x46
        /*00fa*/ 	.short	(.L_45 - .L_44)


	//   ....[0]....
.L_44:
        /*00fc*/ 	.word	0x00006330


	//   ....[1]....
        /*0100*/ 	.word	0x00006420


	//   ....[2]....
        /*0104*/ 	.word	0x00006da0


	//   ....[3]....
        /*0108*/ 	.word	0x000081f0


	//   ....[4]....
        /*010c*/ 	.word	0x00009610


	//   ....[5]....
        /*0110*/ 	.word	0x0000aa20


	//----- nvinfo : EIATTR_MBARRIER_INSTR_OFFSETS
	.align		4
.L_45:
        /*0114*/ 	.byte	0x04, 0x39
        /*0116*/ 	.short	(.L_47 - .L_46)


	//   ....[0]....
.L_46:
        /*0118*/ 	.word	0x00000610
        /*011c*/ 	.word	0x000000ff
        /*0120*/ 	.word	0x00000000
        /*0124*/ 	.short	0x0100
        /*0126*/ 	.byte	0x08
	.zero		1


	//   ....[1]....
        /*0128*/ 	.word	0x00000620
        /*012c*/ 	.word	0x000000ff
        /*0130*/ 	.word	0x000000a0
        /*0134*/ 	.short	0x0100
        /*0136*/ 	.byte	0x08
	.zero		1


	//   ....[2]....
        /*0138*/ 	.word	0x00000630
        /*013c*/ 	.word	0x000000ff
        /*0140*/ 	.word	0x00000008
        /*0144*/ 	.short	0x0100
        /*0146*/ 	.byte	0x08
	.zero		1


	//   ....[3]....
        /*0148*/ 	.word	0x00000640
        /*014c*/ 	.word	0x000000ff
        /*0150*/ 	.word	0x000000a8
        /*0154*/ 	.short	0x0100
        /*0156*/ 	.byte	0x08
	.zero		1


	//   ....[4]....
        /*0158*/ 	.word	0x00000650
        /*015c*/ 	.word	0x000000ff
        /*0160*/ 	.word	0x00000010
        /*0164*/ 	.short	0x0100
        /*0166*/ 	.byte	0x08
	.zero		1


	//   ....[5]....
        /*0168*/ 	.word	0x00000660
        /*016c*/ 	.word	0x000000ff
        /*0170*/ 	.word	0x000000b0
        /*0174*/ 	.short	0x0100
        /*0176*/ 	.byte	0x08
	.zero		1


	//   ....[6]....
        /*0178*/ 	.word	0x00000670
        /*017c*/ 	.word	0x000000ff
        /*0180*/ 	.word	0x00000018
        /*0184*/ 	.short	0x0100
        /*0186*/ 	.byte	0x08
	.zero		1


	//   ....[7]....
        /*0188*/ 	.word	0x00000680
        /*018c*/ 	.word	0x000000ff
        /*0190*/ 	.word	0x000000b8
        /*0194*/ 	.short	0x0100
        /*0196*/ 	.byte	0x08
	.zero		1


	//   ....[8]....
        /*0198*/ 	.word	0x00000690
        /*019c*/ 	.word	0x000000ff
        /*01a0*/ 	.word	0x00000020
        /*01a4*/ 	.short	0x0100
        /*01a6*/ 	.byte	0x08
	.zero		1


	//   ....[9]....
        /*01a8*/ 	.word	0x000006a0
        /*01ac*/ 	.word	0x000000ff
        /*01b0*/ 	.word	0x000000c0
        /*01b4*/ 	.short	0x0100
        /*01b6*/ 	.byte	0x08
	.zero		1


	//   ....[10]....
        /*01b8*/ 	.word	0x000006b0
        /*01bc*/ 	.word	0x000000ff
        /*01c0*/ 	.word	0x00000028
        /*01c4*/ 	.short	0x0100
        /*01c6*/ 	.byte	0x08
	.zero		1


	//   ....[11]....
        /*01c8*/ 	.word	0x000006c0
        /*01cc*/ 	.word	0x000000ff
        /*01d0*/ 	.word	0x000000c8
        /*01d4*/ 	.short	0x0100
        /*01d6*/ 	.byte	0x08
	.zero		1


	//   ....[12]....
        /*01d8*/ 	.word	0x000006d0
        /*01dc*/ 	.word	0x000000ff
        /*01e0*/ 	.word	0x00000030
        /*01e4*/ 	.short	0x0100
        /*01e6*/ 	.byte	0x08
	.zero		1


	//   ....[13]....
        /*01e8*/ 	.word	0x000006e0
        /*01ec*/ 	.word	0x000000ff
        /*01f0*/ 	.word	0x000000d0
        /*01f4*/ 	.short	0x0100
        /*01f6*/ 	.byte	0x08
	.zero		1


	//   ....[14]....
        /*01f8*/ 	.word	0x000006f0
        /*01fc*/ 	.word	0x000000ff
        /*0200*/ 	.word	0x00000038
        /*0204*/ 	.short	0x0100
        /*0206*/ 	.byte	0x08
	.zero		1


	//   ....[15]....
        /*0208*/ 	.word	0x00000700
        /*020c*/ 	.word	0x000000ff
        /*0210*/ 	.word	0x000000d8
        /*0214*/ 	.short	0x0100
        /*0216*/ 	.byte	0x08
	.zero		1


	//   ....[16]....
        /*0218*/ 	.word	0x00000710
        /*021c*/ 	.word	0x000000ff
        /*0220*/ 	.word	0x00000040
        /*0224*/ 	.short	0x0100
        /*0226*/ 	.byte	0x08
	.zero		1


	//   ....[17]....
        /*0228*/ 	.word	0x00000720
        /*022c*/ 	.word	0x000000ff
        /*0230*/ 	.word	0x000000e0
        /*0234*/ 	.short	0x0100
        /*0236*/ 	.byte	0x08
	.zero		1


	//   ....[18]....
        /*0238*/ 	.word	0x00000730
        /*023c*/ 	.word	0x000000ff
        /*0240*/ 	.word	0x00000048
        /*0244*/ 	.short	0x0100
        /*0246*/ 	.byte	0x08
	.zero		1


	//   ....[19]....
        /*0248*/ 	.word	0x00000740
        /*024c*/ 	.word	0x000000ff
        /*0250*/ 	.word	0x000000e8
        /*0254*/ 	.short	0x0100
        /*0256*/ 	.byte	0x08
	.zero		1


	//   ....[20]....
        /*0258*/ 	.word	0x00000750
        /*025c*/ 	.word	0x000000ff
        /*0260*/ 	.word	0x00000050
        /*0264*/ 	.short	0x0100
        /*0266*/ 	.byte	0x08
	.zero		1


	//   ....[21]....
        /*0268*/ 	.word	0x00000760
        /*026c*/ 	.word	0x000000ff
        /*0270*/ 	.word	0x000000f0
        /*0274*/ 	.short	0x0100
        /*0276*/ 	.byte	0x08
	.zero		1


	//   ....[22]....
        /*0278*/ 	.word	0x00000770
        /*027c*/ 	.word	0x000000ff
        /*0280*/ 	.word	0x00000058
        /*0284*/ 	.short	0x0100
        /*0286*/ 	.byte	0x08
	.zero		1


	//   ....[23]....
        /*0288*/ 	.word	0x00000780
        /*028c*/ 	.word	0x000000ff
        /*0290*/ 	.word	0x000000f8
        /*0294*/ 	.short	0x0100
        /*0296*/ 	.byte	0x08
	.zero		1


	//   ....[24]....
        /*0298*/ 	.word	0x00000790
        /*029c*/ 	.word	0x000000ff
        /*02a0*/ 	.word	0x00000060
        /*02a4*/ 	.short	0x0100
        /*02a6*/ 	.byte	0x08
	.zero		1


	//   ....[25]....
        /*02a8*/ 	.word	0x000007a0
        /*02ac*/ 	.word	0x000000ff
        /*02b0*/ 	.word	0x00000100
        /*02b4*/ 	.short	0x0100
        /*02b6*/ 	.byte	0x08
	.zero		1


	//   ....[26]....
        /*02b8*/ 	.word	0x000007b0
        /*02bc*/ 	.word	0x000000ff
        /*02c0*/ 	.word	0x00000068
        /*02c4*/ 	.short	0x0100
        /*02c6*/ 	.byte	0x08
	.zero		1


	//   ....[27]....
        /*02c8*/ 	.word	0x000007c0
        /*02cc*/ 	.word	0x000000ff
        /*02d0*/ 	.word	0x00000108
        /*02d4*/ 	.short	0x0100
        /*02d6*/ 	.byte	0x08
	.zero		1


	//   ....[28]....
        /*02d8*/ 	.word	0x000007d0
        /*02dc*/ 	.word	0x000000ff
        /*02e0*/ 	.word	0x00000070
        /*02e4*/ 	.short	0x0100
        /*02e6*/ 	.byte	0x08
	.zero		1


	//   ....[29]....
        /*02e8*/ 	.word	0x000007e0
        /*02ec*/ 	.word	0x000000ff
        /*02f0*/ 	.word	0x00000110
        /*02f4*/ 	.short	0x0100
        /*02f6*/ 	.byte	0x08
	.zero		1


	//   ....[30]....
        /*02f8*/ 	.word	0x000007f0
        /*02fc*/ 	.word	0x000000ff
        /*0300*/ 	.word	0x00000078
        /*0304*/ 	.short	0x0100
        /*0306*/ 	.byte	0x08
	.zero		1


	//   ....[31]....
        /*0308*/ 	.word	0x00000800
        /*030c*/ 	.word	0x000000ff
        /*0310*/ 	.word	0x00000118
        /*0314*/ 	.short	0x0100
        /*0316*/ 	.byte	0x08
	.zero		1


	//   ....[32]....
        /*0318*/ 	.word	0x00000810
        /*031c*/ 	.word	0x000000ff
        /*0320*/ 	.word	0x00000080
        /*0324*/ 	.short	0x0100
        /*0326*/ 	.byte	0x08
	.zero		1


	//   ....[33]....
        /*0328*/ 	.word	0x00000820
        /*032c*/ 	.word	0x000000ff
        /*0330*/ 	.word	0x00000120
        /*0334*/ 	.short	0x0100
        /*0336*/ 	.byte	0x08
	.zero		1


	//   ....[34]....
        /*0338*/ 	.word	0x00000830
        /*033c*/ 	.word	0x000000ff
        /*0340*/ 	.word	0x00000088
        /*0344*/ 	.short	0x0100
        /*0346*/ 	.byte	0x08
	.zero		1


	//   ....[35]....
        /*0348*/ 	.word	0x00000840
        /*034c*/ 	.word	0x000000ff
        /*0350*/ 	.word	0x00000128
        /*0354*/ 	.short	0x0100
        /*0356*/ 	.byte	0x08
	.zero		1


	//   ....[36]....
        /*0358*/ 	.word	0x00000850
        /*035c*/ 	.word	0x000000ff
        /*0360*/ 	.word	0x00000090
        /*0364*/ 	.short	0x0100
        /*0366*/ 	.byte	0x08
	.zero		1


	//   ....[37]....
        /*0368*/ 	.word	0x00000860
        /*036c*/ 	.word	0x000000ff
        /*0370*/ 	.word	0x00000130
        /*0374*/ 	.short	0x0100
        /*0376*/ 	.byte	0x08
	.zero		1


	//   ....[38]....
        /*0378*/ 	.word	0x00000870
        /*037c*/ 	.word	0x000000ff
        /*0380*/ 	.word	0x00000098
        /*0384*/ 	.short	0x0100
        /*0386*/ 	.byte	0x08
	.zero		1


	//   ....[39]....
        /*0388*/ 	.word	0x00000880
        /*038c*/ 	.word	0x000000ff
        /*0390*/ 	.word	0x00000138
        /*0394*/ 	.short	0x0100
        /*0396*/ 	.byte	0x08
	.zero		1


	//   ....[40]....
        /*0398*/ 	.word	0x000009b0
        /*039c*/ 	.word	0x000000ff
        /*03a0*/ 	.word	0x00000140
        /*03a4*/ 	.short	0x0100
        /*03a6*/ 	.byte	0x09
	.zero		1


	//   ....[41]....
        /*03a8*/ 	.word	0x000009c0
        /*03ac*/ 	.word	0x000000ff
        /*03b0*/ 	.word	0x00000160
        /*03b4*/ 	.short	0x0100
        /*03b6*/ 	.byte	0x09
	.zero		1


	//   ....[42]....
        /*03b8*/ 	.word	0x000009d0
        /*03bc*/ 	.word	0x000000ff
        /*03c0*/ 	.word	0x00000148
        /*03c4*/ 	.short	0x0100
        /*03c6*/ 	.byte	0x09
	.zero		1


	//   ....[43]....
        /*03c8*/ 	.word	0x000009e0
        /*03cc*/ 	.word	0x000000ff
        /*03d0*/ 	.word	0x00000168
        /*03d4*/ 	.short	0x0100
        /*03d6*/ 	.byte	0x09
	.zero		1


	//   ....[44]....
        /*03d8*/ 	.word	0x000009f0
        /*03dc*/ 	.word	0x000000ff
        /*03e0*/ 	.word	0x00000150
        /*03e4*/ 	.short	0x0100
        /*03e6*/ 	.byte	0x09
	.zero		1


	//   ....[45]....
        /*03e8*/ 	.word	0x00000a00
        /*03ec*/ 	.word	0x000000ff
        /*03f0*/ 	.word	0x00000170
        /*03f4*/ 	.short	0x0100
        /*03f6*/ 	.byte	0x09
	.zero		1


	//   ....[46]....
        /*03f8*/ 	.word	0x00000a10
        /*03fc*/ 	.word	0x000000ff
        /*0400*/ 	.word	0x00000158
        /*0404*/ 	.short	0x0100
        /*0406*/ 	.byte	0x09
	.zero		1


	//   ....[47]....
        /*0408*/ 	.word	0x00000a20
        /*040c*/ 	.word	0x000000ff
        /*0410*/ 	.word	0x00000178
        /*0414*/ 	.short	0x0100
        /*0416*/ 	.byte	0x09
	.zero		1


	//   ....[48]....
        /*0418*/ 	.word	0x00000b00
        /*041c*/ 	.word	0x000000ff
        /*0420*/ 	.word	0x00000180
        /*0424*/ 	.short	0x0100
        /*0426*/ 	.byte	0x08
	.zero		1


	//   ....[49]....
        /*0428*/ 	.word	0x00000b10
        /*042c*/ 	.word	0x000000ff
        /*0430*/ 	.word	0x00000188
        /*0434*/ 	.short	0x0100
        /*0436*/ 	.byte	0x08
	.zero		1


	//   ....[50]....
        /*0438*/ 	.word	0x00000c40
        /*043c*/ 	.word	0x000000ff
        /*0440*/ 	.word	0x00000190
        /*0444*/ 	.short	0x0100
        /*0446*/ 	.byte	0x08
	.zero		1


	//   ....[51]....
        /*0448*/ 	.word	0x00000c50
        /*044c*/ 	.word	0x000000ff
        /*0450*/ 	.word	0x000001a0
        /*0454*/ 	.short	0x0100
        /*0456*/ 	.byte	0x08
	.zero		1


	//   ....[52]....
        /*0458*/ 	.word	0x00000c60
        /*045c*/ 	.word	0x000000ff
        /*0460*/ 	.word	0x00000198
        /*0464*/ 	.short	0x0100
        /*0466*/ 	.byte	0x08
	.zero		1


	//   ....[53]....
        /*0468*/ 	.word	0x00000c70
        /*046c*/ 	.word	0x000000ff
        /*0470*/ 	.word	0x000001a8
        /*0474*/ 	.short	0x0100
        /*0476*/ 	.byte	0x08
	.zero		1


	//   ....[54]....
        /*0478*/ 	.word	0x00000d90
        /*047c*/ 	.word	0x000000ff
        /*0480*/ 	.word	0x000001b0
        /*0484*/ 	.short	0x0100
        /*0486*/ 	.byte	0x09
	.zero		1


	//   ....[55]....
        /*0488*/ 	.word	0x00000da0
        /*048c*/ 	.word	0x000000ff
        /*0490*/ 	.word	0x000001c0
        /*0494*/ 	.short	0x0100
        /*0496*/ 	.byte	0x09
	.zero		1


	//   ....[56]....
        /*0498*/ 	.word	0x00000db0
        /*049c*/ 	.word	0x000000ff
        /*04a0*/ 	.word	0x000001b8
        /*04a4*/ 	.short	0x0100
        /*04a6*/ 	.byte	0x09
	.zero		1


	//   ....[57]....
        /*04a8*/ 	.word	0x00000dc0
        /*04ac*/ 	.word	0x000000ff
        /*04b0*/ 	.word	0x000001c8
        /*04b4*/ 	.short	0x0100
        /*04b6*/ 	.byte	0x09
	.zero		1


	//   ....[58]....
        /*04b8*/ 	.word	0x00000eb0
        /*04bc*/ 	.word	0x000000ff
        /*04c0*/ 	.word	0x000001d0
        /*04c4*/ 	.short	0x0100
        /*04c6*/ 	.byte	0x08
	.zero		1


	//   ....[59]....
        /*04c8*/ 	.word	0x00000ec0
        /*04cc*/ 	.word	0x000000ff
        /*04d0*/ 	.word	0x000001e0
        /*04d4*/ 	.short	0x0100
        /*04d6*/ 	.byte	0x08
	.zero		1


	//   ....[60]....
        /*04d8*/ 	.word	0x00000ed0
        /*04dc*/ 	.word	0x000000ff
        /*04e0*/ 	.word	0x000001d8
        /*04e4*/ 	.short	0x0100
        /*04e6*/ 	.byte	0x08
	.zero		1


	//   ....[61]....
        /*04e8*/ 	.word	0x00000ee0
        /*04ec*/ 	.word	0x000000ff
        /*04f0*/ 	.word	0x000001e8
        /*04f4*/ 	.short	0x0100
        /*04f6*/ 	.byte	0x08
	.zero		1


	//   ....[62]....
        /*04f8*/ 	.word	0x00000fd0
        /*04fc*/ 	.word	0x000000ff
        /*0500*/ 	.word	0x000001f0
        /*0504*/ 	.short	0x0100
        /*0506*/ 	.byte	0x07
	.zero		1


	//   ....[63]....
        /*0508*/ 	.word	0x000019e0
        /*050c*/ 	.word	0x00000003
        /*0510*/ 	.word	0x000001e0
        /*0514*/ 	.short	0x010a
        /*0516*/ 	.byte	0xff
	.zero		1


	//   ....[64]....
        /*0518*/ 	.word	0x00001a10
        /*051c*/ 	.word	0x00000003
        /*0520*/ 	.word	0x000001d0
        /*0524*/ 	.short	0x0101
        /*0526*/ 	.byte	0xff
	.zero		1


	//   ....[65]....
        /*0528*/ 	.word	0x00001b10
        /*052c*/ 	.word	0x000000ff
        /*0530*/ 	.word	0x000000a0
        /*0534*/ 	.short	0x010a
        /*0536*/ 	.byte	0x08
	.zero		1


	//   ....[66]....
        /*0538*/ 	.word	0x00001bd0
        /*053c*/ 	.word	0x000000ff
        /*0540*/ 	.word	0x000000a0
        /*0544*/ 	.short	0x010a
        /*0546*/ 	.byte	0x21
	.zero		1


	//   ....[67]....
        /*0548*/ 	.word	0x00001d90
        /*054c*/ 	.word	0x000000ff
        /*0550*/ 	.word	0x000000a0
        /*0554*/ 	.short	0x010a
        /*0556*/ 	.byte	0x08
	.zero		1


	//   ....[68]....
        /*0558*/ 	.word	0x00001e70
        /*055c*/ 	.word	0x000000ff
        /*0560*/ 	.word	0x00000188
        /*0564*/ 	.short	0x0101
        /*0566*/ 	.byte	0x06
	.zero		1


	//   ....[69]....
        /*0568*/ 	.word	0x00001e90
        /*056c*/ 	.word	0x000000ff
        /*0570*/ 	.word	0x000000a0
        /*0574*/ 	.short	0x010a
        /*0576*/ 	.byte	0x08
	.zero		1


	//   ....[70]....
        /*0578*/ 	.word	0x00001f10
        /*057c*/ 	.word	0x000000ff
        /*0580*/ 	.word	0x000000a0
        /*0584*/ 	.short	0x010a
        /*0586*/ 	.byte	0x11
	.zero		1


	//   ....[71]....
        /*0588*/ 	.word	0x000020a0
        /*058c*/ 	.word	0x000000ff
        /*0590*/ 	.word	0x000000a0
        /*0594*/ 	.short	0x010a
        /*0596*/ 	.byte	0x08
	.zero		1


	//   ....[72]....
        /*0598*/ 	.word	0x000021e0
        /*059c*/ 	.word	0x00000002
        /*05a0*/ 	.word	0x00000190
        /*05a4*/ 	.short	0x010a
        /*05a6*/ 	.byte	0xff
	.zero		1


	//   ....[73]....
        /*05a8*/ 	.word	0x000022a0
        /*05ac*/ 	.word	0x00000002
        /*05b0*/ 	.word	0x00000000
        /*05b4*/ 	.short	0x0101
        /*05b6*/ 	.byte	0xff
	.zero		1


	//   ....[74]....
        /*05b8*/ 	.word	0x00002800
        /*05bc*/ 	.word	0x000000ff
        /*05c0*/ 	.word	0x00000000
        /*05c4*/ 	.short	0x010a
        /*05c6*/ 	.byte	0x04
	.zero		1


	//   ....[75]....
        /*05c8*/ 	.word	0x00002890
        /*05cc*/ 	.word	0x000000ff
        /*05d0*/ 	.word	0x00000000
        /*05d4*/ 	.short	0x010a
        /*05d6*/ 	.byte	0x04
	.zero		1


	//   ....[76]....
        /*05d8*/ 	.word	0x00002920
        /*05dc*/ 	.word	0x000000ff
        /*05e0*/ 	.word	0x00000000
        /*05e4*/ 	.short	0x010a
        /*05e6*/ 	.byte	0x04
	.zero		1


	//   ....[77]....
        /*05e8*/ 	.word	0x000029b0
        /*05ec*/ 	.word	0x000000ff
        /*05f0*/ 	.word	0x00000000
        /*05f4*/ 	.short	0x010a
        /*05f6*/ 	.byte	0x04
	.zero		1


	//   ....[78]....
        /*05f8*/ 	.word	0x00002a40
        /*05fc*/ 	.word	0x000000ff
        /*0600*/ 	.word	0x00000000
        /*0604*/ 	.short	0x010a
        /*0606*/ 	.byte	0x04
	.zero		1


	//   ....[79]....
        /*0608*/ 	.word	0x00002ad0
        /*060c*/ 	.word	0x000000ff
        /*0610*/ 	.word	0x00000000
        /*0614*/ 	.short	0x010a
        /*0616*/ 	.byte	0x04
	.zero		1


	//   ....[80]....
        /*0618*/ 	.word	0x00002b60
        /*061c*/ 	.word	0x000000ff
        /*0620*/ 	.word	0x00000000
        /*0624*/ 	.short	0x010a
        /*0626*/ 	.byte	0x04
	.zero		1


	//   ....[81]....
        /*0628*/ 	.word	0x00002bf0
        /*062c*/ 	.word	0x000000ff
        /*0630*/ 	.word	0x00000000
        /*0634*/ 	.short	0x010a
        /*0636*/ 	.byte	0x04
	.zero		1


	//   ....[82]....
        /*0638*/ 	.word	0x00002c80
        /*063c*/ 	.word	0x000000ff
        /*0640*/ 	.word	0x00000000
        /*0644*/ 	.short	0x010a
        /*0646*/ 	.byte	0x04
	.zero		1


	//   ....[83]....
        /*0648*/ 	.word	0x00002d10
        /*064c*/ 	.word	0x000000ff
        /*0650*/ 	.word	0x00000000
        /*0654*/ 	.short	0x010a
        /*0656*/ 	.byte	0x04
	.zero		1


	//   ....[84]....
        /*0658*/ 	.word	0x00002da0
        /*065c*/ 	.word	0x000000ff
        /*0660*/ 	.word	0x00000000
        /*0664*/ 	.short	0x010a
        /*0666*/ 	.byte	0x04
	.zero		1


	//   ....[85]....
        /*0668*/ 	.word	0x00002e30
        /*066c*/ 	.word	0x000000ff
        /*0670*/ 	.word	0x00000000
        /*0674*/ 	.short	0x010a
        /*0676*/ 	.byte	0x04
	.zero		1


	//   ....[86]....
        /*0678*/ 	.word	0x00002ec0
        /*067c*/ 	.word	0x000000ff
        /*0680*/ 	.word	0x00000000
        /*0684*/ 	.short	0x010a
        /*0686*/ 	.byte	0x04
	.zero		1


	//   ....[87]....
        /*0688*/ 	.word	0x00002f50
        /*068c*/ 	.word	0x000000ff
        /*0690*/ 	.word	0x00000000
        /*0694*/ 	.short	0x010a
        /*0696*/ 	.byte	0x04
	.zero		1


	//   ....[88]....
        /*0698*/ 	.word	0x00002fe0
        /*069c*/ 	.word	0x000000ff
        /*06a0*/ 	.word	0x00000000
        /*06a4*/ 	.short	0x010a
        /*06a6*/ 	.byte	0x04
	.zero		1


	//   ....[89]....
        /*06a8*/ 	.word	0x00003070
        /*06ac*/ 	.word	0x000000ff
        /*06b0*/ 	.word	0x00000000
        /*06b4*/ 	.short	0x010a
        /*06b6*/ 	.byte	0x04
	.zero		1


	//   ....[90]....
        /*06b8*/ 	.word	0x00003100
        /*06bc*/ 	.word	0x000000ff
        /*06c0*/ 	.word	0x00000000
        /*06c4*/ 	.short	0x010a
        /*06c6*/ 	.byte	0x04
	.zero		1


	//   ....[91]....
        /*06c8*/ 	.word	0x00003190
        /*06cc*/ 	.word	0x000000ff
        /*06d0*/ 	.word	0x00000000
        /*06d4*/ 	.short	0x010a
        /*06d6*/ 	.byte	0x04
	.zero		1


	//   ....[92]....
        /*06d8*/ 	.word	0x00003220
        /*06dc*/ 	.word	0x000000ff
        /*06e0*/ 	.word	0x00000000
        /*06e4*/ 	.short	0x010a
        /*06e6*/ 	.byte	0x04
	.zero		1


	//   ....[93]....
        /*06e8*/ 	.word	0x000032c0
        /*06ec*/ 	.word	0x00000000
        /*06f0*/ 	.word	0x00000000
        /*06f4*/ 	.short	0x010a
        /*06f6*/ 	.byte	0xff
	.zero		1


	//   ....[94]....
        /*06f8*/ 	.word	0x000033f0
        /*06fc*/ 	.word	0x00000000
        /*0700*/ 	.word	0x000001d0
        /*0704*/ 	.short	0x010a
        /*0706*/ 	.byte	0xff
	.zero		1


	//   ....[95]....
        /*0708*/ 	.word	0x00003460
        /*070c*/ 	.word	0x00000004
        /*0710*/ 	.word	0x00000000
        /*0714*/ 	.short	0x0101
        /*0716*/ 	.byte	0xff
	.zero		1


	//   ....[96]....
        /*0718*/ 	.word	0x00003480
        /*071c*/ 	.word	0x000000ff
        /*0720*/ 	.word	0x000001a0
        /*0724*/ 	.short	0x010a
        /*0726*/ 	.byte	0x05
	.zero		1


	//   ....[97]....
        /*0728*/ 	.word	0x000035a0
        /*072c*/ 	.word	0x00000000
        /*0730*/ 	.word	0x00000190
        /*0734*/ 	.short	0x010a
        /*0736*/ 	.byte	0xff
	.zero		1


	//   ....[98]....
        /*0738*/ 	.word	0x000036a0
        /*073c*/ 	.word	0x00000000
        /*0740*/ 	.word	0x00000000
        /*0744*/ 	.short	0x0101
        /*0746*/ 	.byte	0xff
	.zero		1


	//   ....[99]....
        /*0748*/ 	.word	0x00003730
        /*074c*/ 	.word	0x000000ff
        /*0750*/ 	.word	0x000001a0
        /*0754*/ 	.short	0x0106
        /*0756*/ 	.byte	0x05
	.zero		1


	//   ....[100]....
        /*0758*/ 	.word	0x00003750
        /*075c*/ 	.word	0x000000ff
        /*0760*/ 	.word	0x000001a0
        /*0764*/ 	.short	0x010a
        /*0766*/ 	.byte	0x05
	.zero		1


	//   ....[101]....
        /*0768*/ 	.word	0x000037e0
        /*076c*/ 	.word	0x000000ff
        /*0770*/ 	.word	0x000001a0
        /*0774*/ 	.short	0x0106
        /*0776*/ 	.byte	0x04
	.zero		1


	//   ....[102]....
        /*0778*/ 	.word	0x00003820
        /*077c*/ 	.word	0x00000000
        /*0780*/ 	.word	0x000001a0
        /*0784*/ 	.short	0x010a
        /*0786*/ 	.byte	0xff
	.zero		1


	//   ....[103]....
        /*0788*/ 	.word	0x00003a60
        /*078c*/ 	.word	0x000000ff
        /*0790*/ 	.word	0x00000008
        /*0794*/ 	.short	0x010a
        /*0796*/ 	.byte	0x06
	.zero		1


	//   ....[104]....
        /*0798*/ 	.word	0x00003a80
        /*079c*/ 	.word	0x000000ff
        /*07a0*/ 	.word	0x00000008
        /*07a4*/ 	.short	0x010a
        /*07a6*/ 	.byte	0x06
	.zero		1


	//   ....[105]....
        /*07a8*/ 	.word	0x00003c10
        /*07ac*/ 	.word	0x000000ff
        /*07b0*/ 	.word	0x00000008
        /*07b4*/ 	.short	0x010a
        /*07b6*/ 	.byte	0x06
	.zero		1


	//   ....[106]....
        /*07b8*/ 	.word	0x00003c30
        /*07bc*/ 	.word	0x000000ff
        /*07c0*/ 	.word	0x00000008
        /*07c4*/ 	.short	0x010a
        /*07c6*/ 	.byte	0x06
	.zero		1


	//   ....[107]....
        /*07c8*/ 	.word	0x00003cf0
        /*07cc*/ 	.word	0x000000ff
        /*07d0*/ 	.word	0x00000000
        /*07d4*/ 	.short	0x0101
        /*07d6*/ 	.byte	0x07
	.zero		1


	//   ....[108]....
        /*07d8*/ 	.word	0x00003fd0
        /*07dc*/ 	.word	0x00000000
        /*07e0*/ 	.word	0x00000190
        /*07e4*/ 	.short	0x010a
        /*07e6*/ 	.byte	0xff
	.zero		1


	//   ....[109]....
        /*07e8*/ 	.word	0x00004090
        /*07ec*/ 	.word	0x00000000
        /*07f0*/ 	.word	0x00000000
        /*07f4*/ 	.short	0x0101
        /*07f6*/ 	.byte	0xff
	.zero		1


	//   ....[110]....
        /*07f8*/ 	.word	0x00004140
        /*07fc*/ 	.word	0x000000ff
        /*0800*/ 	.word	0x00000000
        /*0804*/ 	.short	0x010a
        /*0806*/ 	.byte	0x06
	.zero		1


	//   ....[111]....
        /*0808*/ 	.word	0x00004150
        /*080c*/ 	.word	0x000000ff
        /*0810*/ 	.word	0x000001c0
        /*0814*/ 	.short	0x010a
        /*0816*/ 	.byte	0x0b
	.zero		1


	//   ....[112]....
        /*0818*/ 	.word	0x00004210
        /*081c*/ 	.word	0x000000ff
        /*0820*/ 	.word	0x00000000
        /*0824*/ 	.short	0x010a
        /*0826*/ 	.byte	0x09
	.zero		1


	//   ....[113]....
        /*0828*/ 	.word	0x00004350
        /*082c*/ 	.word	0x000000ff
        /*0830*/ 	.word	0x00000000
        /*0834*/ 	.short	0x010a
        /*0836*/ 	.byte	0x06
	.zero		1


	//   ....[114]....
        /*0838*/ 	.word	0x00004550
        /*083c*/ 	.word	0x000000ff
        /*0840*/ 	.word	0x00000000
        /*0844*/ 	.short	0x010a
        /*0846*/ 	.byte	0x05
	.zero		1


	//   ....[115]....
        /*0848*/ 	.word	0x000045f0
        /*084c*/ 	.word	0x00000000
        /*0850*/ 	.word	0x00000000
        /*0854*/ 	.short	0x010a
        /*0856*/ 	.byte	0xff
	.zero		1


	//   ....[116]....
        /*0858*/ 	.word	0x00004630
        /*085c*/ 	.word	0x00000000
        /*0860*/ 	.word	0x00000000
        /*0864*/ 	.short	0x010a
        /*0866*/ 	.byte	0xff
	.zero		1


	//   ....[117]....
        /*0868*/ 	.word	0x000046a0
        /*086c*/ 	.word	0x000000ff
        /*0870*/ 	.word	0x00000000
        /*0874*/ 	.short	0x0101
        /*0876*/ 	.byte	0x05
	.zero		1


	//   ....[118]....
        /*0878*/ 	.word	0x000046e0
        /*087c*/ 	.word	0x000000ff
        /*0880*/ 	.word	0x000001f0
        /*0884*/ 	.short	0x010a
        /*0886*/ 	.byte	0x08
	.zero		1


	//   ....[119]....
        /*0888*/ 	.word	0x00004730
        /*088c*/ 	.word	0x000000ff
        /*0890*/ 	.word	0x00000000
        /*0894*/ 	.short	0x0101
        /*0896*/ 	.byte	0x05
	.zero		1


	//   ....[120]....
        /*0898*/ 	.word	0x00004b80
        /*089c*/ 	.word	0x00000000
        /*08a0*/ 	.word	0x00000190
        /*08a4*/ 	.short	0x010a
        /*08a6*/ 	.byte	0xff
	.zero		1


	//   ....[121]....
        /*08a8*/ 	.word	0x00004c40
        /*08ac*/ 	.word	0x00000000
        /*08b0*/ 	.word	0x00000000
        /*08b4*/ 	.short	0x0101
        /*08b6*/ 	.byte	0xff
	.zero		1


	//   ....[122]....
        /*08b8*/ 	.word	0x00004f60
        /*08bc*/ 	.word	0x000000ff
        /*08c0*/ 	.word	0x00000188
        /*08c4*/ 	.short	0x010a
        /*08c6*/ 	.byte	0x07
	.zero		1


	//   ....[123]....
        /*08c8*/ 	.word	0x00005150
        /*08cc*/ 	.word	0x000000ff
        /*08d0*/ 	.word	0x00000160
        /*08d4*/ 	.short	0x010a
        /*08d6*/ 	.byte	0x07
	.zero		1


	//   ....[124]....
        /*08d8*/ 	.word	0x000052c0
        /*08dc*/ 	.word	0x000000ff
        /*08e0*/ 	.word	0x00000140
        /*08e4*/ 	.short	0x010b
        /*08e6*/ 	.byte	0x07
	.zero		1


	//   ....[125]....
        /*08e8*/ 	.word	0x000052d0
        /*08ec*/ 	.word	0x000000ff
        /*08f0*/ 	.word	0x00000000
        /*08f4*/ 	.short	0x0101
        /*08f6*/ 	.byte	0x08
	.zero		1


	//   ....[126]....
        /*08f8*/ 	.word	0x000052f0
        /*08fc*/ 	.word	0x000000ff
        /*0900*/ 	.word	0x00000168
        /*0904*/ 	.short	0x010a
        /*0906*/ 	.byte	0x07
	.zero		1


	//   ....[127]....
        /*0908*/ 	.word	0x00005450
        /*090c*/ 	.word	0x000000ff
        /*0910*/ 	.word	0x00000148
        /*0914*/ 	.short	0x010b
        /*0916*/ 	.byte	0x07
	.zero		1


	//   ....[128]....
        /*0918*/ 	.word	0x00005460
        /*091c*/ 	.word	0x000000ff
        /*0920*/ 	.word	0x00000000
        /*0924*/ 	.short	0x0101
        /*0926*/ 	.byte	0x08
	.zero		1


	//   ....[129]....
        /*0928*/ 	.word	0x00005470
        /*092c*/ 	.word	0x000000ff
        /*0930*/ 	.word	0x00000170
        /*0934*/ 	.short	0x010a
        /*0936*/ 	.byte	0x07
	.zero		1


	//   ....[130]....
        /*0938*/ 	.word	0x00005610
        /*093c*/ 	.word	0x000000ff
        /*0940*/ 	.word	0x00000150
        /*0944*/ 	.short	0x010b
        /*0946*/ 	.byte	0x07
	.zero		1


	//   ....[131]....
        /*0948*/ 	.word	0x00005680
        /*094c*/ 	.word	0x000000ff
        /*0950*/ 	.word	0x00000000
        /*0954*/ 	.short	0x0101
        /*0956*/ 	.byte	0x08
	.zero		1


	//   ....[132]....
        /*0958*/ 	.word	0x000056b0
        /*095c*/ 	.word	0x000000ff
        /*0960*/ 	.word	0x00000178
        /*0964*/ 	.short	0x010a
        /*0966*/ 	.byte	0x07
	.zero		1


	//   ....[133]....
        /*0968*/ 	.word	0x000058c0
        /*096c*/ 	.word	0x000000ff
        /*0970*/ 	.word	0x00000158
        /*0974*/ 	.short	0x010b
        /*0976*/ 	.byte	0x07
	.zero		1


	//   ....[134]....
        /*0978*/ 	.word	0x000058e0
        /*097c*/ 	.word	0x000000ff
        /*0980*/ 	.word	0x00000000
        /*0984*/ 	.short	0x0101
        /*0986*/ 	.byte	0x0d
	.zero		1


	//   ....[135]....
        /*0988*/ 	.word	0x00005910
        /*098c*/ 	.word	0x000000ff
        /*0990*/ 	.word	0x00000160
        /*0994*/ 	.short	0x010a
        /*0996*/ 	.byte	0x07
	.zero		1


	//   ....[136]....
        /*0998*/ 	.word	0x00005930
        /*099c*/ 	.word	0x000000ff
        /*09a0*/ 	.word	0x00000168
        /*09a4*/ 	.short	0x010a
        /*09a6*/ 	.byte	0x07
	.zero		1


	//   ....[137]....
        /*09a8*/ 	.word	0x00005950
        /*09ac*/ 	.word	0x000000ff
        /*09b0*/ 	.word	0x00000170
        /*09b4*/ 	.short	0x010a
        /*09b6*/ 	.byte	0x07
	.zero		1


	//   ....[138]....
        /*09b8*/ 	.word	0x00005990
        /*09bc*/ 	.word	0x00000000
        /*09c0*/ 	.word	0x00000178
        /*09c4*/ 	.short	0x010a
        /*09c6*/ 	.byte	0xff
	.zero		1


	//   ....[139]....
        /*09c8*/ 	.word	0x00005cf0
        /*09cc*/ 	.word	0x00000000
        /*09d0*/ 	.word	0x00000190
        /*09d4*/ 	.short	0x010a
        /*09d6*/ 	.byte	0xff
	.zero		1


	//   ....[140]....
        /*09d8*/ 	.word	0x00005e00
        /*09dc*/ 	.word	0x00000000
        /*09e0*/ 	.word	0x00000000
        /*09e4*/ 	.short	0x0101
        /*09e6*/ 	.byte	0xff
	.zero		1


	//   ....[141]....
        /*09e8*/ 	.word	0x000068b0
        /*09ec*/ 	.word	0x000000ff
        /*09f0*/ 	.word	0x00000140
        /*09f4*/ 	.short	0x010a
        /*09f6*/ 	.byte	0x30
	.zero		1


	//   ....[142]....
        /*09f8*/ 	.word	0x00006990
        /*09fc*/ 	.word	0x000000b7
        /*0a00*/ 	.word	0x000001b0
        /*0a04*/ 	.short	0x010a
        /*0a06*/ 	.byte	0xff
	.zero		1


	//   ....[143]....
        /*0a08*/ 	.word	0x00006b50
        /*0a0c*/ 	.word	0x000000ff
        /*0a10*/ 	.word	0x00000140
        /*0a14*/ 	.short	0x010a
        /*0a16*/ 	.byte	0x30
	.zero		1


	//   ....[144]....
        /*0a18*/ 	.word	0x00006c80
        /*0a1c*/ 	.word	0x000000b7
        /*0a20*/ 	.word	0x000001b0
        /*0a24*/ 	.short	0x010a
        /*0a26*/ 	.byte	0xff
	.zero		1


	//   ....[145]....
        /*0a28*/ 	.word	0x00007e90
        /*0a2c*/ 	.word	0x00000000
        /*0a30*/ 	.word	0x00000000
        /*0a34*/ 	.short	0x0101
        /*0a36*/ 	.byte	0xff
	.zero		1


	//   ....[146]....
        /*0a38*/ 	.word	0x00007ea0
        /*0a3c*/ 	.word	0x00000003
        /*0a40*/ 	.word	0x00000140
        /*0a44*/ 	.short	0x010a
        /*0a46*/ 	.byte	0xff
	.zero		1


	//   ....[147]....
        /*0a48*/ 	.word	0x00007f80
        /*0a4c*/ 	.word	0x00000003
        /*0a50*/ 	.word	0x00000140
        /*0a54*/ 	.short	0x010a
        /*0a56*/ 	.byte	0xff
	.zero		1


	//   ....[148]....
        /*0a58*/ 	.word	0x000092b0
        /*0a5c*/ 	.word	0x00000055
        /*0a60*/ 	.word	0x00000000
        /*0a64*/ 	.short	0x0101
        /*0a66*/ 	.byte	0xff
	.zero		1


	//   ....[149]....
        /*0a68*/ 	.word	0x000092d0
        /*0a6c*/ 	.word	0x00000000
        /*0a70*/ 	.word	0x00000140
        /*0a74*/ 	.short	0x010a
        /*0a76*/ 	.byte	0xff
	.zero		1


	//   ....[150]....
        /*0a78*/ 	.word	0x000093a0
        /*0a7c*/ 	.word	0x00000000
        /*0a80*/ 	.word	0x00000140
        /*0a84*/ 	.short	0x010a
        /*0a86*/ 	.byte	0xff
	.zero		1


	//   ....[151]....
        /*0a88*/ 	.word	0x0000a6d0
        /*0a8c*/ 	.word	0x00000054
        /*0a90*/ 	.word	0x00000000
        /*0a94*/ 	.short	0x0101
        /*0a96*/ 	.byte	0xff
	.zero		1


	//   ....[152]....
        /*0a98*/ 	.word	0x0000a6f0
        /*0a9c*/ 	.word	0x00000003
        /*0aa0*/ 	.word	0x00000140
        /*0aa4*/ 	.short	0x010a
        /*0aa6*/ 	.byte	0xff
	.zero		1


	//   ....[153]....
        /*0aa8*/ 	.word	0x0000a7c0
        /*0aac*/ 	.word	0x00000003
        /*0ab0*/ 	.word	0x00000140
        /*0ab4*/ 	.short	0x010a
        /*0ab6*/ 	.byte	0xff
	.zero		1


	//   ....[154]....
        /*0ab8*/ 	.word	0x0000ac50
        /*0abc*/ 	.word	0x000000b7
        /*0ac0*/ 	.word	0x00000000
        /*0ac4*/ 	.short	0x0101
        /*0ac6*/ 	.byte	0xff
	.zero		1


	//   ....[155]....
        /*0ac8*/ 	.word	0x0000bb30
        /*0acc*/ 	.word	0x00000000
        /*0ad0*/ 	.word	0x00000000
        /*0ad4*/ 	.short	0x0101
        /*0ad6*/ 	.byte	0xff
	.zero		1


	//   ....[156]....
        /*0ad8*/ 	.word	0x0000bda0
        /*0adc*/ 	.word	0x000000ff
        /*0ae0*/ 	.word	0x00000000
        /*0ae4*/ 	.short	0x0101
        /*0ae6*/ 	.byte	0x04
	.zero		1


	//   ....[157]....
        /*0ae8*/ 	.word	0x0000bdc0
        /*0aec*/ 	.word	0x00000003
        /*0af0*/ 	.word	0x000001e0
        /*0af4*/ 	.short	0x010a
        /*0af6*/ 	.byte	0xff
	.zero		1


	//   ....[158]....
        /*0af8*/ 	.word	0x0000be20
        /*0afc*/ 	.word	0x00000002
        /*0b00*/ 	.word	0x000000a0
        /*0b04*/ 	.short	0x010a
        /*0b06*/ 	.byte	0xff
	.zero		1


	//   ....[159]....
        /*0b08*/ 	.word	0x0000be80
        /*0b0c*/ 	.word	0x00000002
        /*0b10*/ 	.word	0x000000a0
        /*0b14*/ 	.short	0x010a
        /*0b16*/ 	.byte	0xff
	.zero		1


	//   ....[160]....
        /*0b18*/ 	.word	0x0000bed0
        /*0b1c*/ 	.word	0x00000002
        /*0b20*/ 	.word	0x00000190
        /*0b24*/ 	.short	0x010a
        /*0b26*/ 	.byte	0xff
	.zero		1


	//   ....[161]....
        /*0b28*/ 	.word	0x0000bf30
        /*0b2c*/ 	.word	0x00000000
        /*0b30*/ 	.word	0x00000000
        /*0b34*/ 	.short	0x010a
        /*0b36*/ 	.byte	0xff
	.zero		1


	//   ....[162]....
        /*0b38*/ 	.word	0x0000bf90
        /*0b3c*/ 	.word	0x00000000
        /*0b40*/ 	.word	0x00000000
        /*0b44*/ 	.short	0x010a
        /*0b46*/ 	.byte	0xff
	.zero		1


	//   ....[163]....
        /*0b48*/ 	.word	0x0000bff0
        /*0b4c*/ 	.word	0x00000000
        /*0b50*/ 	.word	0x00000000
        /*0b54*/ 	.short	0x010a
        /*0b56*/ 	.byte	0xff
	.zero		1


	//   ....[164]....
        /*0b58*/ 	.word	0x0000c050
        /*0b5c*/ 	.word	0x00000000
        /*0b60*/ 	.word	0x00000000
        /*0b64*/ 	.short	0x010a
        /*0b66*/ 	.byte	0xff
	.zero		1


	//   ....[165]....
        /*0b68*/ 	.word	0x0000c0b0
        /*0b6c*/ 	.word	0x00000000
        /*0b70*/ 	.word	0x00000000
        /*0b74*/ 	.short	0x010a
        /*0b76*/ 	.byte	0xff
	.zero		1


	//   ....[166]....
        /*0b78*/ 	.word	0x0000c110
        /*0b7c*/ 	.word	0x00000000
        /*0b80*/ 	.word	0x00000000
        /*0b84*/ 	.short	0x010a
        /*0b86*/ 	.byte	0xff
	.zero		1


	//   ....[167]....
        /*0b88*/ 	.word	0x0000c170
        /*0b8c*/ 	.word	0x00000000
        /*0b90*/ 	.word	0x00000000
        /*0b94*/ 	.short	0x010a
        /*0b96*/ 	.byte	0xff
	.zero		1


	//   ....[168]....
        /*0b98*/ 	.word	0x0000c1d0
        /*0b9c*/ 	.word	0x00000000
        /*0ba0*/ 	.word	0x00000000
        /*0ba4*/ 	.short	0x010a
        /*0ba6*/ 	.byte	0xff
	.zero		1


	//   ....[169]....
        /*0ba8*/ 	.word	0x0000c230
        /*0bac*/ 	.word	0x00000000
        /*0bb0*/ 	.word	0x00000000
        /*0bb4*/ 	.short	0x010a
        /*0bb6*/ 	.byte	0xff
	.zero		1


	//   ....[170]....
        /*0bb8*/ 	.word	0x0000c290
        /*0bbc*/ 	.word	0x00000000
        /*0bc0*/ 	.word	0x00000000
        /*0bc4*/ 	.short	0x010a
        /*0bc6*/ 	.byte	0xff
	.zero		1


	//   ....[171]....
        /*0bc8*/ 	.word	0x0000c2f0
        /*0bcc*/ 	.word	0x00000000
        /*0bd0*/ 	.word	0x00000000
        /*0bd4*/ 	.short	0x010a
        /*0bd6*/ 	.byte	0xff
	.zero		1


	//   ....[172]....
        /*0bd8*/ 	.word	0x0000c350
        /*0bdc*/ 	.word	0x00000000
        /*0be0*/ 	.word	0x00000000
        /*0be4*/ 	.short	0x010a
        /*0be6*/ 	.byte	0xff
	.zero		1


	//   ....[173]....
        /*0be8*/ 	.word	0x0000c3b0
        /*0bec*/ 	.word	0x00000000
        /*0bf0*/ 	.word	0x00000000
        /*0bf4*/ 	.short	0x010a
        /*0bf6*/ 	.byte	0xff
	.zero		1


	//   ....[174]....
        /*0bf8*/ 	.word	0x0000c410
        /*0bfc*/ 	.word	0x00000000
        /*0c00*/ 	.word	0x00000000
        /*0c04*/ 	.short	0x010a
        /*0c06*/ 	.byte	0xff
	.zero		1


	//   ....[175]....
        /*0c08*/ 	.word	0x0000c470
        /*0c0c*/ 	.word	0x00000000
        /*0c10*/ 	.word	0x00000000
        /*0c14*/ 	.short	0x010a
        /*0c16*/ 	.byte	0xff
	.zero		1


	//   ....[176]....
        /*0c18*/ 	.word	0x0000c4d0
        /*0c1c*/ 	.word	0x00000000
        /*0c20*/ 	.word	0x00000000
        /*0c24*/ 	.short	0x010a
        /*0c26*/ 	.byte	0xff
	.zero		1


	//   ....[177]....
        /*0c28*/ 	.word	0x0000c530
        /*0c2c*/ 	.word	0x00000000
        /*0c30*/ 	.word	0x00000000
        /*0c34*/ 	.short	0x010a
        /*0c36*/ 	.byte	0xff
	.zero		1


	//   ....[178]....
        /*0c38*/ 	.word	0x0000c590
        /*0c3c*/ 	.word	0x00000000
        /*0c40*/ 	.word	0x00000000
        /*0c44*/ 	.short	0x010a
        /*0c46*/ 	.byte	0xff
	.zero		1


	//   ....[179]....
        /*0c48*/ 	.word	0x0000c5f0
        /*0c4c*/ 	.word	0x00000000
        /*0c50*/ 	.word	0x00000000
        /*0c54*/ 	.short	0x010a
        /*0c56*/ 	.byte	0xff
	.zero		1


	//   ....[180]....
        /*0c58*/ 	.word	0x0000c640
        /*0c5c*/ 	.word	0x00000000
        /*0c60*/ 	.word	0x000001d0
        /*0c64*/ 	.short	0x010a
        /*0c66*/ 	.byte	0xff
	.zero		1


	//   ....[181]....
        /*0c68*/ 	.word	0x0000c6a0
        /*0c6c*/ 	.word	0x00000000
        /*0c70*/ 	.word	0x000001a0
        /*0c74*/ 	.short	0x010a
        /*0c76*/ 	.byte	0xff
	.zero		1


	//   ....[182]....
        /*0c78*/ 	.word	0x0000c6f0
        /*0c7c*/ 	.word	0x00000000
        /*0c80*/ 	.word	0x00000190
        /*0c84*/ 	.short	0x010a
        /*0c86*/ 	.byte	0xff
	.zero		1


	//   ....[183]....
        /*0c88*/ 	.word	0x0000c750
        /*0c8c*/ 	.word	0x00000000
        /*0c90*/ 	.word	0x000001a0
        /*0c94*/ 	.short	0x010a
        /*0c96*/ 	.byte	0xff
	.zero		1


	//   ....[184]....
        /*0c98*/ 	.word	0x0000c7b0
        /*0c9c*/ 	.word	0x00000004
        /*0ca0*/ 	.word	0x00000008
        /*0ca4*/ 	.short	0x010a
        /*0ca6*/ 	.byte	0xff
	.zero		1


	//   ....[185]....
        /*0ca8*/ 	.word	0x0000c890
        /*0cac*/ 	.word	0x00000002
        /*0cb0*/ 	.word	0x00000008
        /*0cb4*/ 	.short	0x010a
        /*0cb6*/ 	.byte	0xff
	.zero		1


	//   ....[186]....
        /*0cb8*/ 	.word	0x0000c8e0
        /*0cbc*/ 	.word	0x00000000
        /*0cc0*/ 	.word	0x00000190
        /*0cc4*/ 	.short	0x010a
        /*0cc6*/ 	.byte	0xff
	.zero		1


	//   ....[187]....
        /*0cc8*/ 	.word	0x0000c940
        /*0ccc*/ 	.word	0x00000000
        /*0cd0*/ 	.word	0x000001c0
        /*0cd4*/ 	.short	0x010a
        /*0cd6*/ 	.byte	0xff
	.zero		1


	//   ....[188]....
        /*0cd8*/ 	.word	0x0000c9a0
        /*0cdc*/ 	.word	0x00000000
        /*0ce0*/ 	.word	0x00000000
        /*0ce4*/ 	.short	0x010a
        /*0ce6*/ 	.byte	0xff
	.zero		1


	//   ....[189]....
        /*0ce8*/ 	.word	0x0000ca00
        /*0cec*/ 	.word	0x00000000
        /*0cf0*/ 	.word	0x00000000
        /*0cf4*/ 	.short	0x010a
        /*0cf6*/ 	.byte	0xff
	.zero		1


	//   ....[190]....
        /*0cf8*/ 	.word	0x0000ca60
        /*0cfc*/ 	.word	0x00000000
        /*0d00*/ 	.word	0x000001f0
        /*0d04*/ 	.short	0x010a
        /*0d06*/ 	.byte	0xff
	.zero		1


	//   ....[191]....
        /*0d08*/ 	.word	0x0000cab0
        /*0d0c*/ 	.word	0x00000000
        /*0d10*/ 	.word	0x00000190
        /*0d14*/ 	.short	0x010a
        /*0d16*/ 	.byte	0xff
	.zero		1


	//   ....[192]....
        /*0d18*/ 	.word	0x0000cb10
        /*0d1c*/ 	.word	0x00000000
        /*0d20*/ 	.word	0x00000188
        /*0d24*/ 	.short	0x010a
        /*0d26*/ 	.byte	0xff
	.zero		1


	//   ....[193]....
        /*0d28*/ 	.word	0x0000cb70
        /*0d2c*/ 	.word	0x00000003
        /*0d30*/ 	.word	0x00000160
        /*0d34*/ 	.short	0x010a
        /*0d36*/ 	.byte	0xff
	.zero		1


	//   ....[194]....
        /*0d38*/ 	.word	0x0000cbd0
        /*0d3c*/ 	.word	0x00000003
        /*0d40*/ 	.word	0x00000168
        /*0d44*/ 	.short	0x010a
        /*0d46*/ 	.byte	0xff
	.zero		1


	//   ....[195]....
        /*0d48*/ 	.word	0x0000cc30
        /*0d4c*/ 	.word	0x00000003
        /*0d50*/ 	.word	0x00000170
        /*0d54*/ 	.short	0x010a
        /*0d56*/ 	.byte	0xff
	.zero		1


	//   ....[196]....
        /*0d58*/ 	.word	0x0000cc90
        /*0d5c*/ 	.word	0x00000003
        /*0d60*/ 	.word	0x00000178
        /*0d64*/ 	.short	0x010a
        /*0d66*/ 	.byte	0xff
	.zero		1


	//   ....[197]....
        /*0d68*/ 	.word	0x0000ccf0
        /*0d6c*/ 	.word	0x00000000
        /*0d70*/ 	.word	0x00000160
        /*0d74*/ 	.short	0x010a
        /*0d76*/ 	.byte	0xff
	.zero		1


	//   ....[198]....
        /*0d78*/ 	.word	0x0000cd50
        /*0d7c*/ 	.word	0x00000000
        /*0d80*/ 	.word	0x00000168
        /*0d84*/ 	.short	0x010a
        /*0d86*/ 	.byte	0xff
	.zero		1


	//   ....[199]....
        /*0d88*/ 	.word	0x0000cdb0
        /*0d8c*/ 	.word	0x00000000
        /*0d90*/ 	.word	0x00000170
        /*0d94*/ 	.short	0x010a
        /*0d96*/ 	.byte	0xff
	.zero		1


	//   ....[200]....
        /*0d98*/ 	.word	0x0000ce00
        /*0d9c*/ 	.word	0x00000000
        /*0da0*/ 	.word	0x00000190
        /*0da4*/ 	.short	0x010a
        /*0da6*/ 	.byte	0xff
	.zero		1


	//   ....[201]....
        /*0da8*/ 	.word	0x0000ce60
        /*0dac*/ 	.word	0x00000002
        /*0db0*/ 	.word	0x00000140
        /*0db4*/ 	.short	0x010a
        /*0db6*/ 	.byte	0xff
	.zero		1


	//   ....[202]....
        /*0db8*/ 	.word	0x0000ceb0
        /*0dbc*/ 	.word	0x000000b7
        /*0dc0*/ 	.word	0x000001b0
        /*0dc4*/ 	.short	0x010a
        /*0dc6*/ 	.byte	0xff
	.zero		1


	//   ....[203]....
        /*0dc8*/ 	.word	0x0000cf00
        /*0dcc*/ 	.word	0x00000003
        /*0dd0*/ 	.word	0x00000140
        /*0dd4*/ 	.short	0x010a
        /*0dd6*/ 	.byte	0xff
	.zero		1


	//   ....[204]....
        /*0dd8*/ 	.word	0x0000cf50
        /*0ddc*/ 	.word	0x00000000
        /*0de0*/ 	.word	0x00000140
        /*0de4*/ 	.short	0x010a
        /*0de6*/ 	.byte	0xff
	.zero		1


	//   ....[205]....
        /*0de8*/ 	.word	0x0000cfa0
        /*0dec*/ 	.word	0x00000003
        /*0df0*/ 	.word	0x00000140
        /*0df4*/ 	.short	0x010a
        /*0df6*/ 	.byte	0xff
	.zero		1


	//----- nvinfo : EIATTR_NUM_MBARRIERS
	.align		4
.L_47:
        /*0df8*/ 	.byte	0x03, 0x38
        /*0dfa*/ 	.short	0x003f


	//----- nvinfo : EIATTR_EXIT_INSTR_OFFSETS
	.align		4
        /*0dfc*/ 	.byte	0x04, 0x1c
        /*0dfe*/ 	.short	(.L_49 - .L_48)


	//   ....[0]....
.L_48:
        /*0e00*/ 	.word	0x000032f0


	//   ....[1]....
        /*0e04*/ 	.word	0x000037f0


	//   ....[2]....
        /*0e08*/ 	.word	0x00003850


	//   ....[3]....
        /*0e0c*/ 	.word	0x00004960


	//   ....[4]....
        /*0e10*/ 	.word	0x000059c0


	//   ....[5]....
        /*0e14*/ 	.word	0x00005a00


	//   ....[6]....
        /*0e18*/ 	.word	0x0000bc90


	//   ....[7]....
        /*0e1c*/ 	.word	0x0000bd10


	//   ....[8]....
        /*0e20*/ 	.word	0x0000bd40


	//   ....[9]....
        /*0e24*/ 	.word	0x0000bdb0


	//----- nvinfo : EIATTR_MAX_THREADS
	.align		4
.L_49:
        /*0e28*/ 	.byte	0x04, 0x05
        /*0e2a*/ 	.short	(.L_51 - .L_50)
.L_50:
        /*0e2c*/ 	.word	0x00000100
        /*0e30*/ 	.word	0x00000001
        /*0e34*/ 	.word	0x00000001


	//----- nvinfo : EIATTR_CRS_STACK_SIZE
	.align		4
.L_51:
        /*0e38*/ 	.byte	0x04, 0x1e
        /*0e3a*/ 	.short	(.L_53 - .L_52)
.L_52:
        /*0e3c*/ 	.word	0x00000000


	//----- nvinfo : EIATTR_CBANK_PARAM_SIZE
	.align		4
.L_53:
        /*0e40*/ 	.byte	0x03, 0x19
        /*0e42*/ 	.short	0x0800


	//----- nvinfo : EIATTR_PARAM_CBANK
	.align		4
        /*0e44*/ 	.byte	0x04, 0x0a
        /*0e46*/ 	.short	(.L_55 - .L_54)
	.align		4
.L_54:
        /*0e48*/ 	.word	index@(.nv.constant0._ZN7cutlass13device_kernelINS_4gemm6kernel13GemmUniversalIN4cute5tupleIJiiiiEEENS1_10collective13CollectiveMmaINS1_35MainloopSm100TmaUmmaWarpSpecializedILi20ELi2ELi2ENS5_IJNS4_1CILi2EEENSA_ILi1EEESC_EEEEENS5_IJNSA_ILi256EEESF_NSA_ILi16EEEEEENS_10bfloat16_tENS5_IJlSC_lEEESI_SJ_NS4_8TiledMMAINS4_8MMA_AtomIJNS4_26SM100_MMA_F16BF16_2x1SM_SSISI_SI_fLi256ELi256ELNS4_4UMMA5MajorE0ELSO_0ELNSN_7ScaleInE0ELSP_0EEEEEENS4_6LayoutINS5_IJSC_SC_SC_EEENS5_IJNSA_ILi0EEESU_SU_EEEEENS5_IJNS4_10UnderscoreESX_SX_EEEEENS4_18SM100_TMA_2SM_LOADENS4_14ComposedLayoutINS4_7SwizzleILi1ELi4ELi3EEENS4_18smem_ptr_flag_bitsILi16EEENSS_INS5_IJNSA_ILi8EEESG_EEENS5_IJSG_SC_EEEEEEEvNS4_8identityES10_S1A_vS1B_EENS_8epilogue10collective18CollectiveEpilogueINS1D_23Sm100TmaWarpSpecializedILi4ELi2ELi64ELb1ELb0EEEJNS5_IJNSA_ILi128EEESF_SG_EEENS5_IJNSS_IS1I_SC_EENSS_INSA_ILi64EEESC_EEEEESI_SJ_SI_SJ_NS1D_6fusion15FusionCallbacksIS1H_NS1O_17LinearCombinationISI_fSI_fLNS_15FloatRoundStyleE2EEES1J_S1N_JEEENS4_5SM1004TMEM4LOAD26SM100_TMEM_LOAD_32dp32b64xENS4_13SM90_TMA_LOADENS11_INS12_ILi3ELi4ELi3EEES15_NSS_INS5_IJS16_S1L_EEENS5_IJS1L_SC_EEEEEEENS4_39AutoVectorizingCopyWithAssumedAlignmentILi128EEENS4_14SM90_TMA_STOREES23_S25_S25_EEEvvEEEEvNT_6ParamsE)
        /*0e4c*/ 	.short	0x0380
        /*0e4e*/ 	.short	0x0800


	//----- nvinfo : EIATTR_SW_WAR
	.align		4
.L_55:
        /*0e50*/ 	.byte	0x04, 0x36
        /*0e52*/ 	.short	(.L_57 - .L_56)
.L_56:
        /*0e54*/ 	.word	0x00000008
.L_57:


//--------------------- .nv.callgraph             --------------------------
	.section	.nv.callgraph,"",@"SHT_CUDA_CALLGRAPH"
	.align	4
	.sectionentsize	8
	.align		4
        /*0000*/ 	.word	0x00000000
	.align		4
        /*0004*/ 	.word	0xffffffff
	.align		4
        /*0008*/ 	.word	index@(_ZN7cutlass13device_kernelINS_4gemm6kernel13GemmUniversalIN4cute5tupleIJiiiiEEENS1_10collective13CollectiveMmaINS1_35MainloopSm100TmaUmmaWarpSpecializedILi20ELi2ELi2ENS5_IJNS4_1CILi2EEENSA_ILi1EEESC_EEEEENS5_IJNSA_ILi256EEESF_NSA_ILi16EEEEEENS_10bfloat16_tENS5_IJlSC_lEEESI_SJ_NS4_8TiledMMAINS4_8MMA_AtomIJNS4_26SM100_MMA_F16BF16_2x1SM_SSISI_SI_fLi256ELi256ELNS4_4UMMA5MajorE0ELSO_0ELNSN_7ScaleInE0ELSP_0EEEEEENS4_6LayoutINS5_IJSC_SC_SC_EEENS5_IJNSA_ILi0EEESU_SU_EEEEENS5_IJNS4_10UnderscoreESX_SX_EEEEENS4_18SM100_TMA_2SM_LOADENS4_14ComposedLayoutINS4_7SwizzleILi1ELi4ELi3EEENS4_18smem_ptr_flag_bitsILi16EEENSS_INS5_IJNSA_ILi8EEESG_EEENS5_IJSG_SC_EEEEEEEvNS4_8identityES10_S1A_vS1B_EENS_8epilogue10collective18CollectiveEpilogueINS1D_23Sm100TmaWarpSpecializedILi4ELi2ELi64ELb1ELb0EEEJNS5_IJNSA_ILi128EEESF_SG_EEENS5_IJNSS_IS1I_SC_EENSS_INSA_ILi64EEESC_EEEEESI_SJ_SI_SJ_NS1D_6fusion15FusionCallbacksIS1H_NS1O_17LinearCombinationISI_fSI_fLNS_15FloatRoundStyleE2EEES1J_S1N_JEEENS4_5SM1004TMEM4LOAD26SM100_TMEM_LOAD_32dp32b64xENS4_13SM90_TMA_LOADENS11_INS12_ILi3ELi4ELi3EEES15_NSS_INS5_IJS16_S1L_EEENS5_IJS1L_SC_EEEEEEENS4_39AutoVectorizingCopyWithAssumedAlignmentILi128EEENS4_14SM90_TMA_STOREES23_S25_S25_EEEvvEEEEvNT_6ParamsE)
	.align		4
        /*000c*/ 	.word	index@(__assertfail)
	.align		4
        /*0010*/ 	.word	0x00000000
	.align		4
        /*0014*/ 	.word	0xfffffffe
	.align		4
        /*0018*/ 	.word	0x00000000
	.align		4
        /*001c*/ 	.word	0xfffffffd
	.align		4
        /*0020*/ 	.word	0x00000000
	.align		4
        /*0024*/ 	.word	0xfffffffc


//--------------------- .nv.constant4             --------------------------
	.section	.nv.constant4,"a",@progbits
	.align	8
	.align		8
.nv.constant4:
        /*0000*/ 	.dword	__assertfail
	.align		8
        /*0008*/ 	.dword	__unnamed_1
	.align		8
        /*0010*/ 	.dword	__unnamed_2
	.align		8
        /*0018*/ 	.dword	_ZN40_INTERNAL_05360ccd_4_k_cu_8965efe0_134844cuda3std3__45__cpo5beginE
	.align		8
        /*0020*/ 	.dword	_ZN40_INTERNAL_05360ccd_4_k_cu_8965efe0_134844cuda3std3__45__cpo3endE
	.align		8
        /*0028*/ 	.dword	_ZN40_INTERNAL_05360ccd_4_k_cu_8965efe0_134844cuda3std3__45__cpo6cbeginE
	.align		8
        /*0030*/ 	.dword	_ZN40_INTERNAL_05360ccd_4_k_cu_8965efe0_134844cuda3std3__45__cpo4cendE
	.align		8
        /*0038*/ 	.dword	_ZN40_INTERNAL_05360ccd_4_k_cu_8965efe0_134844cuda3std3__442_GLOBAL__N__05360ccd_4_k_cu_8965efe0_134846ignoreE
	.align		8
        /*0040*/ 	.dword	_ZN40_INTERNAL_05360ccd_4_k_cu_8965efe0_134844cuda3std3__419piecewise_constructE
	.align		8
        /*0048*/ 	.dword	_ZN40_INTERNAL_05360ccd_4_k_cu_8965efe0_134844cuda3std3__48in_placeE
	.align		8
        /*0050*/ 	.dword	_ZN40_INTERNAL_05360ccd_4_k_cu_8965efe0_134844cuda3std6ranges3__45__cpo4swapE
	.align		8
        /*0058*/ 	.dword	_ZN40_INTERNAL_05360ccd_4_k_cu_8965efe0_134844cuda3std6ranges3__45__cpo9iter_moveE
	.align		8
        /*0060*/ 	.dword	_ZN40_INTERNAL_05360ccd_4_k_cu_8965efe0_134844cute7productE
	.align		8
        /*0068*/ 	.dword	_ZN40_INTERNAL_05360ccd_4_k_cu_8965efe0_134844cute1_E
	.align		8
        /*0070*/ 	.dword	$str$25
	.align		8
        /*0078*/ 	.dword	$str$26
	.align		8
        /*0080*/ 	.dword	$str$27
	.align		8
        /*0088*/ 	.dword	$str$28


//--------------------- .text._ZN7cutlass13device_kernelINS_4gemm6kernel13GemmUniversalIN4cute5tupleIJiiiiEEENS1_10collective13CollectiveMmaINS1_35MainloopSm100TmaUmmaWarpSpecializedILi20ELi2ELi2ENS5_IJNS4_1CILi2EEENSA_ILi1EEESC_EEEEENS5_IJNSA_ILi256EEESF_NSA_ILi16EEEEEENS_10bfloat16_tENS5_IJlSC_lEEESI_SJ_NS4_8TiledMMAINS4_8MMA_AtomIJNS4_26SM100_MMA_F16BF16_2x1SM_SSISI_SI_fLi256ELi256ELNS4_4UMMA5MajorE0ELSO_0ELNSN_7ScaleInE0ELSP_0EEEEEENS4_6LayoutINS5_IJSC_SC_SC_EEENS5_IJNSA_ILi0EEESU_SU_EEEEENS5_IJNS4_10UnderscoreESX_SX_EEEEENS4_18SM100_TMA_2SM_LOADENS4_14ComposedLayoutINS4_7SwizzleILi1ELi4ELi3EEENS4_18smem_ptr_flag_bitsILi16EEENSS_INS5_IJNSA_ILi8EEESG_EEENS5_IJSG_SC_EEEEEEEvNS4_8identityES10_S1A_vS1B_EENS_8epilogue10collective18CollectiveEpilogueINS1D_23Sm100TmaWarpSpecializedILi4ELi2ELi64ELb1ELb0EEEJNS5_IJNSA_ILi128EEESF_SG_EEENS5_IJNSS_IS1I_SC_EENSS_INSA_ILi64EEESC_EEEEESI_SJ_SI_SJ_NS1D_6fusion15FusionCallbacksIS1H_NS1O_17LinearCombinationISI_fSI_fLNS_15FloatRoundStyleE2EEES1J_S1N_JEEENS4_5SM1004TMEM4LOAD26SM100_TMEM_LOAD_32dp32b64xENS4_13SM90_TMA_LOADENS11_INS12_ILi3ELi4ELi3EEES15_NSS_INS5_IJS16_S1L_EEENS5_IJS1L_SC_EEEEEEENS4_39AutoVectorizingCopyWithAssumedAlignmentILi128EEENS4_14SM90_TMA_STOREES23_S25_S25_EEEvvEEEEvNT_6ParamsE --------------------------
	.section	.text._ZN7cutlass13device_kernelINS_4gemm6kernel13GemmUniversalIN4cute5tupleIJiiiiEEENS1_10collective13CollectiveMmaINS1_35MainloopSm100TmaUmmaWarpSpecializedILi20ELi2ELi2ENS5_IJNS4_1CILi2EEENSA_ILi1EEESC_EEEEENS5_IJNSA_ILi256EEESF_NSA_ILi16EEEEEENS_10bfloat16_tENS5_IJlSC_lEEESI_SJ_NS4_8TiledMMAINS4_8MMA_AtomIJNS4_26SM100_MMA_F16BF16_2x1SM_SSISI_SI_fLi256ELi256ELNS4_4UMMA5MajorE0ELSO_0ELNSN_7ScaleInE0ELSP_0EEEEEENS4_6LayoutINS5_IJSC_SC_SC_EEENS5_IJNSA_ILi0EEESU_SU_EEEEENS5_IJNS4_10UnderscoreESX_SX_EEEEENS4_18SM100_TMA_2SM_LOADENS4_14ComposedLayoutINS4_7SwizzleILi1ELi4ELi3EEENS4_18smem_ptr_flag_bitsILi16EEENSS_INS5_IJNSA_ILi8EEESG_EEENS5_IJSG_SC_EEEEEEEvNS4_8identityES10_S1A_vS1B_EENS_8epilogue10collective18CollectiveEpilogueINS1D_23Sm100TmaWarpSpecializedILi4ELi2ELi64ELb1ELb0EEEJNS5_IJNSA_ILi128EEESF_SG_EEENS5_IJNSS_IS1I_SC_EENSS_INSA_ILi64EEESC_EEEEESI_SJ_SI_SJ_NS1D_6fusion15FusionCallbacksIS1H_NS1O_17LinearCombinationISI_fSI_fLNS_15FloatRoundStyleE2EEES1J_S1N_JEEENS4_5SM1004TMEM4LOAD26SM100_TMEM_LOAD_32dp32b64xENS4_13SM90_TMA_LOADENS11_INS12_ILi3ELi4ELi3EEES15_NSS_INS5_IJS16_S1L_EEENS5_IJS1L_SC_EEEEEEENS4_39AutoVectorizingCopyWithAssumedAlignmentILi128EEENS4_14SM90_TMA_STOREES23_S25_S25_EEEvvEEEEvNT_6ParamsE,"ax",@progbits
	.align	128
.text._ZN7cutlass13device_kernelINS_4gemm6kernel13GemmUniversalIN4cute5tupleIJiiiiEEENS1_10collective13CollectiveMmaINS1_35MainloopSm100TmaUmmaWarpSpecializedILi20ELi2ELi2ENS5_IJNS4_1CILi2EEENSA_ILi1EEESC_EEEEENS5_IJNSA_ILi256EEESF_NSA_ILi16EEEEEENS_10bfloat16_tENS5_IJlSC_lEEESI_SJ_NS4_8TiledMMAINS4_8MMA_AtomIJNS4_26SM100_MMA_F16BF16_2x1SM_SSISI_SI_fLi256ELi256ELNS4_4UMMA5MajorE0ELSO_0ELNSN_7ScaleInE0ELSP_0EEEEEENS4_6LayoutINS5_IJSC_SC_SC_EEENS5_IJNSA_ILi0EEESU_SU_EEEEENS5_IJNS4_10UnderscoreESX_SX_EEEEENS4_18SM100_TMA_2SM_LOADENS4_14ComposedLayoutINS4_7SwizzleILi1ELi4ELi3EEENS4_18smem_ptr_flag_bitsILi16EEENSS_INS5_IJNSA_ILi8EEESG_EEENS5_IJSG_SC_EEEEEEEvNS4_8identityES10_S1A_vS1B_EENS_8epilogue10collective18CollectiveEpilogueINS1D_23Sm100TmaWarpSpecializedILi4ELi2ELi64ELb1ELb0EEEJNS5_IJNSA_ILi128EEESF_SG_EEENS5_IJNSS_IS1I_SC_EENSS_INSA_ILi64EEESC_EEEEESI_SJ_SI_SJ_NS1D_6fusion15FusionCallbacksIS1H_NS1O_17LinearCombinationISI_fSI_fLNS_15FloatRoundStyleE2EEES1J_S1N_JEEENS4_5SM1004TMEM4LOAD26SM100_TMEM_LOAD_32dp32b64xENS4_13SM90_TMA_LOADENS11_INS12_ILi3ELi4ELi3EEES15_NSS_INS5_IJS16_S1L_EEENS5_IJS1L_SC_EEEEEEENS4_39AutoVectorizingCopyWithAssumedAlignmentILi128EEENS4_14SM90_TMA_STOREES23_S25_S25_EEEvvEEEEvNT_6ParamsE:
        .type           _ZN7cutlass13device_kernelINS_4gemm6kernel13GemmUniversalIN4cute5tupleIJiiiiEEENS1_10collective13CollectiveMmaINS1_35MainloopSm100TmaUmmaWarpSpecializedILi20ELi2ELi2ENS5_IJNS4_1CILi2EEENSA_ILi1EEESC_EEEEENS5_IJNSA_ILi256EEESF_NSA_ILi16EEEEEENS_10bfloat16_tENS5_IJlSC_lEEESI_SJ_NS4_8TiledMMAINS4_8MMA_AtomIJNS4_26SM100_MMA_F16BF16_2x1SM_SSISI_SI_fLi256ELi256ELNS4_4UMMA5MajorE0ELSO_0ELNSN_7ScaleInE0ELSP_0EEEEEENS4_6LayoutINS5_IJSC_SC_SC_EEENS5_IJNSA_ILi0EEESU_SU_EEEEENS5_IJNS4_10UnderscoreESX_SX_EEEEENS4_18SM100_TMA_2SM_LOADENS4_14ComposedLayoutINS4_7SwizzleILi1ELi4ELi3EEENS4_18smem_ptr_flag_bitsILi16EEENSS_INS5_IJNSA_ILi8EEESG_EEENS5_IJSG_SC_EEEEEEEvNS4_8identityES10_S1A_vS1B_EENS_8epilogue10collective18CollectiveEpilogueINS1D_23Sm100TmaWarpSpecializedILi4ELi2ELi64ELb1ELb0EEEJNS5_IJNSA_ILi128EEESF_SG_EEENS5_IJNSS_IS1I_SC_EENSS_INSA_ILi64EEESC_EEEEESI_SJ_SI_SJ_NS1D_6fusion15FusionCallbacksIS1H_NS1O_17LinearCombinationISI_fSI_fLNS_15FloatRoundStyleE2EEES1J_S1N_JEEENS4_5SM1004TMEM4LOAD26SM100_TMEM_LOAD_32dp32b64xENS4_13SM90_TMA_LOADENS11_INS12_ILi3ELi4ELi3EEES15_NSS_INS5_IJS16_S1L_EEENS5_IJS1L_SC_EEEEEEENS4_39AutoVectorizingCopyWithAssumedAlignmentILi128EEENS4_14SM90_TMA_STOREES23_S25_S25_EEEvvEEEEvNT_6ParamsE,@function
        .size           _ZN7cutlass13device_kernelINS_4gemm6kernel13GemmUniversalIN4cute5tupleIJiiiiEEENS1_10collective13CollectiveMmaINS1_35MainloopSm100TmaUmmaWarpSpecializedILi20ELi2ELi2ENS5_IJNS4_1CILi2EEENSA_ILi1EEESC_EEEEENS5_IJNSA_ILi256EEESF_NSA_ILi16EEEEEENS_10bfloat16_tENS5_IJlSC_lEEESI_SJ_NS4_8TiledMMAINS4_8MMA_AtomIJNS4_26SM100_MMA_F16BF16_2x1SM_SSISI_SI_fLi256ELi256ELNS4_4UMMA5MajorE0ELSO_0ELNSN_7ScaleInE0ELSP_0EEEEEENS4_6LayoutINS5_IJSC_SC_SC_EEENS5_IJNSA_ILi0EEESU_SU_EEEEENS5_IJNS4_10UnderscoreESX_SX_EEEEENS4_18SM100_TMA_2SM_LOADENS4_14ComposedLayoutINS4_7SwizzleILi1ELi4ELi3EEENS4_18smem_ptr_flag_bitsILi16EEENSS_INS5_IJNSA_ILi8EEESG_EEENS5_IJSG_SC_EEEEEEEvNS4_8identityES10_S1A_vS1B_EENS_8epilogue10collective18CollectiveEpilogueINS1D_23Sm100TmaWarpSpecializedILi4ELi2ELi64ELb1ELb0EEEJNS5_IJNSA_ILi128EEESF_SG_EEENS5_IJNSS_IS1I_SC_EENSS_INSA_ILi64EEESC_EEEEESI_SJ_SI_SJ_NS1D_6fusion15FusionCallbacksIS1H_NS1O_17LinearCombinationISI_fSI_fLNS_15FloatRoundStyleE2EEES1J_S1N_JEEENS4_5SM1004TMEM4LOAD26SM100_TMEM_LOAD_32dp32b64xENS4_13SM90_TMA_LOADENS11_INS12_ILi3ELi4ELi3EEES15_NSS_INS5_IJS16_S1L_EEENS5_IJS1L_SC_EEEEEEENS4_39AutoVectorizingCopyWithAssumedAlignmentILi128EEENS4_14SM90_TMA_STOREES23_S25_S25_EEEvvEEEEvNT_6ParamsE,(.L_x_240 - _ZN7cutlass13device_kernelINS_4gemm6kernel13GemmUniversalIN4cute5tupleIJiiiiEEENS1_10collective13CollectiveMmaINS1_35MainloopSm100TmaUmmaWarpSpecializedILi20ELi2ELi2ENS5_IJNS4_1CILi2EEENSA_ILi1EEESC_EEEEENS5_IJNSA_ILi256EEESF_NSA_ILi16EEEEEENS_10bfloat16_tENS5_IJlSC_lEEESI_SJ_NS4_8TiledMMAINS4_8MMA_AtomIJNS4_26SM100_MMA_F16BF16_2x1SM_SSISI_SI_fLi256ELi256ELNS4_4UMMA5MajorE0ELSO_0ELNSN_7ScaleInE0ELSP_0EEEEEENS4_6LayoutINS5_IJSC_SC_SC_EEENS5_IJNSA_ILi0EEESU_SU_EEEEENS5_IJNS4_10UnderscoreESX_SX_EEEEENS4_18SM100_TMA_2SM_LOADENS4_14ComposedLayoutINS4_7SwizzleILi1ELi4ELi3EEENS4_18smem_ptr_flag_bitsILi16EEENSS_INS5_IJNSA_ILi8EEESG_EEENS5_IJSG_SC_EEEEEEEvNS4_8identityES10_S1A_vS1B_EENS_8epilogue10collective18CollectiveEpilogueINS1D_23Sm100TmaWarpSpecializedILi4ELi2ELi64ELb1ELb0EEEJNS5_IJNSA_ILi128EEESF_SG_EEENS5_IJNSS_IS1I_SC_EENSS_INSA_ILi64EEESC_EEEEESI_SJ_SI_SJ_NS1D_6fusion15FusionCallbacksIS1H_NS1O_17LinearCombinationISI_fSI_fLNS_15FloatRoundStyleE2EEES1J_S1N_JEEENS4_5SM1004TMEM4LOAD26SM100_TMEM_LOAD_32dp32b64xENS4_13SM90_TMA_LOADENS11_INS12_ILi3ELi4ELi3EEES15_NSS_INS5_IJS16_S1L_EEENS5_IJS1L_SC_EEEEEEENS4_39AutoVectorizingCopyWithAssumedAlignmentILi128EEENS4_14SM90_TMA_STOREES23_S25_S25_EEEvvEEEEvNT_6ParamsE)
        .other          _ZN7cutlass13device_kernelINS_4gemm6kernel13GemmUniversalIN4cute5tupleIJiiiiEEENS1_10collective13CollectiveMmaINS1_35MainloopSm100TmaUmmaWarpSpecializedILi20ELi2ELi2ENS5_IJNS4_1CILi2EEENSA_ILi1EEESC_EEEEENS5_IJNSA_ILi256EEESF_NSA_ILi16EEEEEENS_10bfloat16_tENS5_IJlSC_lEEESI_SJ_NS4_8TiledMMAINS4_8MMA_AtomIJNS4_26SM100_MMA_F16BF16_2x1SM_SSISI_SI_fLi256ELi256ELNS4_4UMMA5MajorE0ELSO_0ELNSN_7ScaleInE0ELSP_0EEEEEENS4_6LayoutINS5_IJSC_SC_SC_EEENS5_IJNSA_ILi0EEESU_SU_EEEEENS5_IJNS4_10UnderscoreESX_SX_EEEEENS4_18SM100_TMA_2SM_LOADENS4_14ComposedLayoutINS4_7SwizzleILi1ELi4ELi3EEENS4_18smem_ptr_flag_bitsILi16EEENSS_INS5_IJNSA_ILi8EEESG_EEENS5_IJSG_SC_EEEEEEEvNS4_8identityES10_S1A_vS1B_EENS_8epilogue10collective18CollectiveEpilogueINS1D_23Sm100TmaWarpSpecializedILi4ELi2ELi64ELb1ELb0EEEJNS5_IJNSA_ILi128EEESF_SG_EEENS5_IJNSS_IS1I_SC_EENSS_INSA_ILi64EEESC_EEEEESI_SJ_SI_SJ_NS1D_6fusion15FusionCallbacksIS1H_NS1O_17LinearCombinationISI_fSI_fLNS_15FloatRoundStyleE2EEES1J_S1N_JEEENS4_5SM1004TMEM4LOAD26SM100_TMEM_LOAD_32dp32b64xENS4_13SM90_TMA_LOADENS11_INS12_ILi3ELi4ELi3EEES15_NSS_INS5_IJS16_S1L_EEENS5_IJS1L_SC_EEEEEEENS4_39AutoVectorizingCopyWithAssumedAlignmentILi128EEENS4_14SM90_TMA_STOREES23_S25_S25_EEEvvEEEEvNT_6ParamsE,@"STO_CUDA_ENTRY STV_DEFAULT"
_ZN7cutlass13device_kernelINS_4gemm6kernel13GemmUniversalIN4cute5tupleIJiiiiEEENS1_10collective13CollectiveMmaINS1_35MainloopSm100TmaUmmaWarpSpecializedILi20ELi2ELi2ENS5_IJNS4_1CILi2EEENSA_ILi1EEESC_EEEEENS5_IJNSA_ILi256EEESF_NSA_ILi16EEEEEENS_10bfloat16_tENS5_IJlSC_lEEESI_SJ_NS4_8TiledMMAINS4_8MMA_AtomIJNS4_26SM100_MMA_F16BF16_2x1SM_SSISI_SI_fLi256ELi256ELNS4_4UMMA5MajorE0ELSO_0ELNSN_7ScaleInE0ELSP_0EEEEEENS4_6LayoutINS5_IJSC_SC_SC_EEENS5_IJNSA_ILi0EEESU_SU_EEEEENS5_IJNS4_10UnderscoreESX_SX_EEEEENS4_18SM100_TMA_2SM_LOADENS4_14ComposedLayoutINS4_7SwizzleILi1ELi4ELi3EEENS4_18smem_ptr_flag_bitsILi16EEENSS_INS5_IJNSA_ILi8EEESG_EEENS5_IJSG_SC_EEEEEEEvNS4_8identityES10_S1A_vS1B_EENS_8epilogue10collective18CollectiveEpilogueINS1D_23Sm100TmaWarpSpecializedILi4ELi2ELi64ELb1ELb0EEEJNS5_IJNSA_ILi128EEESF_SG_EEENS5_IJNSS_IS1I_SC_EENSS_INSA_ILi64EEESC_EEEEESI_SJ_SI_SJ_NS1D_6fusion15FusionCallbacksIS1H_NS1O_17LinearCombinationISI_fSI_fLNS_15FloatRoundStyleE2EEES1J_S1N_JEEENS4_5SM1004TMEM4LOAD26SM100_TMEM_LOAD_32dp32b64xENS4_13SM90_TMA_LOADENS11_INS12_ILi3ELi4ELi3EEES15_NSS_INS5_IJS16_S1L_EEENS5_IJS1L_SC_EEEEEEENS4_39AutoVectorizingCopyWithAssumedAlignmentILi128EEENS4_14SM90_TMA_STOREES23_S25_S25_EEEvvEEEEvNT_6ParamsE:
[----:B------:R-:W1:Y:S01]  /*0000*/  LDC R1, c[0x0][0x37c] ;  /* 0x0000df00ff017b82 */ /* 0x000e620000000800 */
[----:B------:R-:W2:Y:S01]  /*0010*/  S2R R170, SR_TID.X ;  /* 0x0000000000aa7919 */ /* 0x000ea20000002100 */
[----:B------:R-:W3:Y:S06]  /*0020*/  LDCU.64 UR6, c[0x0][0x890] ;  /* 0x00011200ff0677ac */ /* 0x000eec0008000a00 */
[----:B------:R-:W4:Y:S01]  /*0030*/  S2UR UR37, SR_CgaCtaId ;  /* 0x00000000002579c3 */ /* 0x000f220000008800 */
[----:B------:R-:W-:Y:S02]  /*0040*/  PRMT R155, RZ, 0x7610, R155 ;  /* 0x00007610ff9b7816 */ /* 0x000fe4000000009b */
[----:B------:R-:W-:Y:S01]  /*0050*/  ELECT P1, URZ, PT ;  /* 0x0000000000ff782f */ /* 0x000fe20003820000 */
[----:B------:R-:W1:Y:S01]  /*0060*/  LDCU.64 UR46, c[0x0][0x358] ;  /* 0x00006b00ff2e77ac */ /* 0x000e620008000a00 */
[----:B---3--:R-:W-:-:S04]  /*0070*/  UISETP.NE.U32.AND UP0, UPT, UR6, URZ, UPT ;  /* 0x000000ff0600728c */ /* 0x008fc8000bf05070 */
[----:B------:R-:W-:Y:S02]  /*0080*/  UISETP.NE.AND.EX UP0, UPT, UR7, URZ, UPT, UP0 ;  /* 0x000000ff0700728c */ /* 0x000fe4000bf05300 */
[----:B----4-:R-:W-:Y:S02]  /*0090*/  ULOP3.LUT UR5, UR37, 0x1, URZ, 0xc0, !UPT ;  /* 0x0000000125057892 */ /* 0x010fe4000f8ec0ff */
[----:B------:R-:W-:Y:S01]  /*00a0*/  ULOP3.LUT UR4, UR37, 0x1, URZ, 0x3c, !UPT ;  /* 0x0000000125047892 */ /* 0x000fe2000f8e3cff */
[----:B--2---:R-:W-:-:S05]  /*00b0*/  SHF.R.U32.HI R162, RZ, 0x5, R170 ;  /* 0x00000005ffa27819 */ /* 0x004fca00000116aa */
[----:B------:R-:W2:Y:S02]  /*00c0*/  SHFL.IDX PT, R0, R162, RZ, 0x1f ;  /* 0x00001fffa2007589 */ /* 0x000ea400000e0000 */
[----:B--2---:R-:W-:Y:S01]  /*00d0*/  R2UR UR10, R0 ;  /* 0x00000000000a72ca */ /* 0x004fe200000e0000 */
[----:B-1----:R-:W-:-:S14]  /*00e0*/  BRA.U UP0, `(.L_x_0) ;  /* 0x00000001002c7547 */ /* 0x002fdc000b800000 */
[----:B------:R-:W1:Y:S02]  /*00f0*/  LDCU.64 UR8, c[0x0][0x888] ;  /* 0x00011100ff0877ac */ /* 0x000e640008000a00 */
[----:B-1----:R-:W-:-:S04]  /*0100*/  UISETP.NE.U32.AND UP0, UPT, UR8, URZ, UPT ;  /* 0x000000ff0800728c */ /* 0x002fc8000bf05070 */
[----:B------:R-:W-:-:S09]  /*0110*/  UISETP.NE.AND.EX UP0, UPT, UR9, URZ, UPT, UP0 ;  /* 0x000000ff0900728c */ /* 0x000fd2000bf05300 */
[----:B------:R-:W-:Y:S05]  /*0120*/  BRA.U !UP0, `(.L_x_1) ;  /* 0x0000000108107547 */ /* 0x000fea000b800000 */
[----:B------:R-:W1:Y:S02]  /*0130*/  LDC.64 R2, c[0x0][0x888] ;  /* 0x00022200ff027b82 */ /* 0x000e640000000a00 */
[----:B-1----:R1:W5:Y:S01]  /*0140*/  LDG.E R81, desc[UR46][R2.64] ;  /* 0x0000002e02517981 */ /* 0x002362000c1e1900 */
[----:B------:R-:W-:Y:S01]  /*0150*/  HFMA2 R155, -RZ, RZ, 0, 5.9604644775390625e-08 ;  /* 0x00000001ff9b7431 */ /* 0x000fe200000001ff */
[----:B------:R-:W-:Y:S05]  /*0160*/  BRA `(.L_x_0) ;  /* 0x00000000000c7947 */ /* 0x000fea0003800000 */
.L_x_1:
[----:B------:R-:W1:Y:S01]  /*0170*/  LDCU UR8, c[0x0][0x880] ;  /* 0x00011000ff0877ac */ /* 0x000e620008000800 */
[----:B------:R-:W-:Y:S01]  /*0180*/  HFMA2 R155, -RZ, RZ, 0, 5.9604644775390625e-08 ;  /* 0x00000001ff9b7431 */ /* 0x000fe200000001ff */
[----:B-1----:R-:W-:-:S07]  /*0190*/  MOV R81, UR8 ;  /* 0x0000000800517c02 */ /* 0x002fce0008000f00 */
.L_x_0:
[----:B------:R-:W2:Y:S02]  /*01a0*/  LDCU.64 UR8, c[0x0][0x8b0] ;  /* 0x00011600ff0877ac */ /* 0x000ea40008000a00 */
[----:B--2---:R-:W-:-:S04]  /*01b0*/  UISETP.NE.U32.AND UP0, UPT, UR8, URZ, UPT ;  /* 0x000000ff0800728c */ /* 0x004fc8000bf05070 */
[----:B------:R-:W-:-:S09]  /*01c0*/  UISETP.NE.AND.EX UP0, UPT, UR9, URZ, UPT, UP0 ;  /* 0x000000ff0900728c */ /* 0x000fd2000bf05300 */
[----:B------:R-:W-:Y:S05]  /*01d0*/  BRA.U UP0, `(.L_x_2) ;  /* 0x0000000100247547 */ /* 0x000fea000b800000 */
[----:B------:R-:W2:Y:S02]  /*01e0*/  LDCU.64 UR8, c[0x0][0x8a8] ;  /* 0x00011500ff0877ac */ /* 0x000ea40008000a00 */
[----:B--2---:R-:W-:-:S04]  /*01f0*/  UISETP.NE.U32.AND UP0, UPT, UR8, URZ, UPT ;  /* 0x000000ff0800728c */ /* 0x004fc8000bf05070 */
[----:B------:R-:W-:-:S09]  /*0200*/  UISETP.NE.AND.EX UP0, UPT, UR9, URZ, UPT, UP0 ;  /* 0x000000ff0900728c */ /* 0x000fd2000bf05300 */
[----:B------:R-:W-:Y:S05]  /*0210*/  BRA.U !UP0, `(.L_x_3) ;  /* 0x00000001080c7547 */ /* 0x000fea000b800000 */
[----:B------:R-:W2:Y:S02]  /*0220*/  LDC.64 R78, c[0x0][0x8a8] ;  /* 0x00022a00ff4e7b82 */ /* 0x000ea40000000a00 */
[----:B--2---:R2:W5:Y:S01]  /*0230*/  LDG.E R78, desc[UR46][R78.64] ;  /* 0x0000002e4e4e7981 */ /* 0x004562000c1e1900 */
[----:B------:R-:W-:Y:S05]  /*0240*/  BRA `(.L_x_2) ;  /* 0x0000000000087947 */ /* 0x000fea0003800000 */
.L_x_3:
[----:B------:R-:W2:Y:S02]  /*0250*/  LDCU UR8, c[0x0][0x8a0] ;  /* 0x00011400ff0877ac */ /* 0x000ea40008000800 */
[----:B--2---:R-:W-:Y:S02]  /*0260*/  MOV R78, UR8 ;  /* 0x00000008004e7c02 */ /* 0x004fe40008000f00 */
.L_x_2:
[----:B------:R-:W-:Y:S01]  /*0270*/  IMAD.U32 R0, RZ, RZ, UR10 ;  /* 0x0000000aff007e24 */ /* 0x000fe2000f8e00ff */
[----:B------:R-:W-:Y:S04]  /*0280*/  BSSY.RECONVERGENT B0, `(.L_x_4) ;  /* 0x000000c000007945 */ /* 0x000fe80003800200 */
[C---:B------:R-:W-:Y:S02]  /*0290*/  ISETP.NE.OR P2, PT, R0.reuse, 0x1, !P1 ;  /* 0x000000010000780c */ /* 0x040fe40004f45670 */
[----:B------:R-:W-:-:S11]  /*02a0*/  ISETP.NE.OR P0, PT, R0, 0x3, !P1 ;  /* 0x000000030000780c */ /* 0x000fd60004f05670 */
[----:B------:R-:W-:Y:S05]  /*02b0*/  @P2 BRA `(.L_x_5) ;  /* 0x0000000000202947 */ /* 0x000fea0003800000 */
[----:B------:R-:W3:Y:S02]  /*02c0*/  LDCU.64 UR8, c[0x0][0x348] ;  /* 0x00006900ff0877ac */ /* 0x000ee40008000a00 */
[----:B---3--:R-:W-:Y:S02]  /*02d0*/  UIADD3 UR12, UP1, UPT, UR8, 0x80, URZ ;  /* 0x00000080080c7890 */ /* 0x008fe4000ff3e0ff */
[----:B------:R-:W-:Y:S02]  /*02e0*/  UIADD3 UR8, UP0, UPT, UR8, 0x180, URZ ;  /* 0x0000018008087890 */ /* 0x000fe4000ff1e0ff */
[----:B------:R-:W-:Y:S02]  /*02f0*/  UIADD3.X UR13, UPT, UPT, URZ, UR9, URZ, UP1, !UPT ;  /* 0x00000009ff0d7290 */ /* 0x000fe40008ffe4ff */
[----:B------:R-:W-:-:S07]  /*0300*/  UIADD3.X UR9, UPT, UPT, URZ, UR9, URZ, UP0, !UPT ;  /* 0x00000009ff097290 */ /* 0x000fce00087fe4ff */
[----:B------:R3:W-:Y:S02]  /*0310*/  UTMACCTL.PF [UR12] ;  /* 0x000000000c0079b9 */ /* 0x0007e40008040000 */
[----:B------:R3:W-:Y:S02]  /*0320*/  UTMACCTL.PF [UR8] ;  /* 0x00000000080079b9 */ /* 0x0007e40008040000 */
[----:B---3--:R-:W-:Y:S01]  /*0330*/  NOP ;  /* 0x0000000000007918 */ /* 0x008fe20000000000 */
.L_x_5:
[----:B------:R-:W-:Y:S05]  /*0340*/  BSYNC.RECONVERGENT B0 ;  /* 0x0000000000007941 */ /* 0x000fea0003800200 */
.L_x_4:
[----:B------:R-:W-:Y:S04]  /*0350*/  BSSY.RECONVERGENT B0, `(.L_x_6) ;  /* 0x000000a000007945 */ /* 0x000fe80003800200 */
        /* <DEDUP_REMOVED lines=9> */
.L_x_7:
[----:B------:R-:W-:Y:S05]  /*03f0*/  BSYNC.RECONVERGENT B0 ;  /* 0x0000000000007941 */ /* 0x000fea0003800200 */
.L_x_6:
[----:B------:R-:W3:Y:S01]  /*0400*/  LDCU.64 UR8, c[0x0][0x888] ;  /* 0x00011100ff0877ac */ /* 0x000ee20008000a00 */
[----:B------:R-:W-:Y:S02]  /*0410*/  UISETP.EQ.U32.AND UP1, UPT, UR6, URZ, UPT ;  /* 0x000000ff0600728c */ /* 0x000fe4000bf22070 */
[----:B------:R-:W-:Y:S02]  /*0420*/  UPLOP3.LUT UP5, UPT, UPT, UPT, UPT, 0x80, 0x8 ;  /* 0x000000000008789c */ /* 0x000fe40003faf070 */
[----:B---3--:R-:W-:-:S04]  /*0430*/  UISETP.NE.U32.AND UP0, UPT, UR8, URZ, UPT ;  /* 0x000000ff0800728c */ /* 0x008fc8000bf05070 */
[----:B------:R-:W-:-:S04]  /*0440*/  UISETP.NE.AND.EX UP0, UPT, UR9, URZ, UPT, UP0 ;  /* 0x000000ff0900728c */ /* 0x000fc8000bf05300 */
[----:B------:R-:W-:-:S04]  /*0450*/  UISETP.EQ.OR.EX UP2, UPT, UR7, URZ, !UP0, UP1 ;  /* 0x000000ff0700728c */ /* 0x000fc8000c742710 */
[----:B------:R-:W-:-:S05]  /*0460*/  UP2UR UR50, UPR, URZ, 0x4 ;  /* 0x00000004ff327883 */ /* 0x000fca0008000000 */
[----:B------:R-:W-:Y:S07]  /*0470*/  BRA.U !UP2, `(.L_x_8) ;  /* 0x000000010a207547 */ /* 0x000fee000b800000 */
[----:B------:R-:W-:Y:S01]  /*0480*/  UISETP.NE.U32.AND UP2, UPT, UR6, URZ, UPT ;  /* 0x000000ff0600728c */ /* 0x000fe2000bf45070 */
[----:B-----5:R-:W-:Y:S01]  /*0490*/  FSETP.NEU.AND P0, PT, R81, RZ, PT ;  /* 0x000000ff5100720b */ /* 0x020fe20003f0d000 */
[----:B------:R-:W-:Y:S02]  /*04a0*/  USEL UR6, URZ, 0xffffffff, UP0 ;  /* 0xffffffffff067887 */ /* 0x000fe40008000000 */
[----:B------:R-:W-:-:S10]  /*04b0*/  UISETP.NE.AND.EX UP2, UPT, UR7, URZ, UPT, UP2 ;  /* 0x000000ff0700728c */ /* 0x000fd4000bf45320 */
[----:B------:R-:W-:Y:S01]  /*04c0*/  VOTEU.ANY UP1, P0 ;  /* 0x0000000000ff7886 */ /* 0x000fe20000020100 */
[----:B------:R-:W-:-:S04]  /*04d0*/  @!UP2 USEL UR6, URZ, 0xffffffff, UP1 ;  /* 0xffffffffff06a887 */ /* 0x000fc80008800000 */
[----:B------:R-:W-:-:S04]  /*04e0*/  ULOP3.LUT UR6, UR6, 0x1, URZ, 0xc0, !UPT ;  /* 0x0000000106067892 */ /* 0x000fc8000f8ec0ff */
[----:B------:R-:W-:-:S11]  /*04f0*/  UISETP.NE.U32.AND UP5, UPT, UR6, 0x1, UPT ;  /* 0x000000010600788c */ /* 0x000fd6000bfa5070 */
.L_x_8:
[----:B------:R-:W3:Y:S01]  /*0500*/  SHFL.IDX PT, R0, R162, RZ, 0x1f ;  /* 0x00001fffa2007589 */ /* 0x000ee200000e0000 */
[----:B------:R-:W-:-:S04]  /*0510*/  UISETP.NE.AND UP1, UPT, UR10, 0x2, UPT ;  /* 0x000000020a00788c */ /* 0x000fc8000bf25270 */
[----:B------:R-:W-:Y:S02]  /*0520*/  UISETP.EQ.AND UP2, UPT, UR5, URZ, !UP1 ;  /* 0x000000ff0500728c */ /* 0x000fe4000cf42270 */
[----:B------:R-:W-:-:S04]  /*0530*/  USEL UR6, URZ, 0x1, UP1 ;  /* 0x00000001ff067887 */ /* 0x000fc80008800000 */
[----:B------:R-:W-:Y:S02]  /*0540*/  PLOP3.LUT P5, PT, P1, PT, UP2, 0x80, 0x8 ;  /* 0x000000000008781c */ /* 0x000fe40000faf028 */
[----:B---3--:R-:W-:-:S13]  /*0550*/  ISETP.NE.AND P0, PT, R0, RZ, PT ;  /* 0x000000ff0000720c */ /* 0x008fda0003f05270 */
[----:B------:R-:W-:Y:S05]  /*0560*/  @P0 BRA `(.L_x_9) ;  /* 0x0000000000d00947 */ /* 0x000fea0003800000 */
[----:B------:R-:W-:Y:S01]  /*0570*/  ELECT P0, URZ, PT ;  /* 0x0000000000ff782f */ /* 0x000fe20003800000 */
[----:B------:R-:W-:-:S12]  /*0580*/  BSSY.RECONVERGENT B0, `(.L_x_9) ;  /* 0x0000032000007945 */ /* 0x000fd80003800200 */
[----:B------:R-:W-:Y:S05]  /*0590*/  @!P0 BRA `(.L_x_10) ;  /* 0x0000000000c08947 */ /* 0x000fea0003800000 */
[----:B------:R-:W-:Y:S01]  /*05a0*/  UMOV UR8, 0x400 ;  /* 0x0000040000087882 */ /* 0x000fe20000000000 */
[----:B------:R-:W-:Y:S01]  /*05b0*/  UMOV UR7, 0x1 ;  /* 0x0000000100077882 */ /* 0x000fe20000000000 */
[----:B------:R-:W-:Y:S02]  /*05c0*/  ULEA UR8, UR37, UR8, 0x18 ;  /* 0x0000000825087291 */ /* 0x000fe4000f8ec0ff */
[----:B------:R-:W-:-:S04]  /*05d0*/  UIADD3 UR12, UPT, UPT, -UR7, 0x100000, URZ ;  /* 0x00100000070c7890 */ /* 0x000fc8000fffe1ff */
[----:B------:R-:W-:Y:S02]  /*05e0*/  USHF.L.U32 UR13, UR12, 0xb, URZ ;  /* 0x0000000b0c0d7899 */ /* 0x000fe400080006ff */
[----:B------:R-:W-:Y:S01]  /*05f0*/  USHF.L.U32 UR12, UR12, 0x1, URZ ;  /* 0x000000010c0c7899 */ /* 0x000fe200080006ff */
[----:B------:R-:W3:Y:S11]  /*0600*/  FENCE.VIEW.ASYNC.S ;  /* 0x00000000000073c6 */ /* 0x000ef60000000000 */
[----:B---3--:R3:W4:Y:S01]  /*0610*/  SYNCS.EXCH.64 URZ, [UR8], UR12 ;  /* 0x0000000c08ff75b2 */ /* 0x0087220008000100 */
[----:B------:R3:W1:Y:S01]  /*0620*/  SYNCS.EXCH.64 URZ, [UR8+0xa0], UR12 ;  /* 0x0000a00c08ff75b2 */ /* 0x0006620008000100 */
        /* <DEDUP_REMOVED lines=37> */
[----:B------:R3:W1:Y:S02]  /*0880*/  SYNCS.EXCH.64 URZ, [UR8+0x138], UR12 ;  /* 0x0001380c08ff75b2 */ /* 0x0006640008000100 */
[----:B---34-:R-:W-:Y:S01]  /*0890*/  NOP ;  /* 0x0000000000007918 */ /* 0x018fe20000000000 */
.L_x_10:
[----:B------:R-:W-:Y:S05]  /*08a0*/  BSYNC.RECONVERGENT B0 ;  /* 0x0000000000007941 */ /* 0x000fea0003800200 */
.L_x_9:
[----:B------:R-:W3:Y:S01]  /*08b0*/  SHFL.IDX PT, R0, R162, RZ, 0x1f ;  /* 0x00001fffa2007589 */ /* 0x000ee200000e0000 */
[----:B------:R-:W-:Y:S01]  /*08c0*/  NOP ;  /* 0x0000000000007918 */ /* 0x000fe20000000000 */
[----:B---3--:R-:W-:-:S13]  /*08d0*/  ISETP.NE.AND P0, PT, R0, 0x1, PT ;  /* 0x000000010000780c */ /* 0x008fda0003f05270 */
[----:B------:R-:W-:Y:S05]  /*08e0*/  @P0 BRA `(.L_x_11) ;  /* 0x0000000000540947 */ /* 0x000fea0003800000 */
[----:B------:R-:W-:Y:S01]  /*08f0*/  UMOV UR9, 0x400 ;  /* 0x0000040000097882 */ /* 0x000fe20000000000 */
[----:B------:R-:W-:Y:S01]  /*0900*/  UMOV UR8, 0x20 ;  /* 0x0000002000087882 */ /* 0x000fe20000000000 */
[----:B------:R-:W-:Y:S01]  /*0910*/  UMOV UR7, 0x80 ;  /* 0x0000008000077882 */ /* 0x000fe20000000000 */
[----:B------:R-:W-:Y:S02]  /*0920*/  ULEA UR9, UR37, UR9, 0x18 ;  /* 0x0000000925097291 */ /* 0x000fe4000f8ec0ff */
[----:B------:R-:W-:-:S04]  /*0930*/  UIADD3 UR12, UPT, UPT, -UR8, 0x100000, URZ ;  /* 0x00100000080c7890 */ /* 0x000fc8000fffe1ff */
[----:B------:R-:W-:Y:S02]  /*0940*/  USHF.L.U32 UR13, UR12, 0xb, URZ ;  /* 0x0000000b0c0d7899 */ /* 0x000fe400080006ff */
[----:B------:R-:W-:Y:S02]  /*0950*/  USHF.L.U32 UR12, UR12, 0x1, URZ ;  /* 0x000000010c0c7899 */ /* 0x000fe400080006ff */
[----:B------:R-:W-:-:S04]  /*0960*/  UIADD3 UR14, UPT, UPT, -UR7, 0x100000, URZ ;  /* 0x00100000070e7890 */ /* 0x000fc8000fffe1ff */
[----:B------:R-:W-:Y:S02]  /*0970*/  USHF.L.U32 UR15, UR14, 0xb, URZ ;  /* 0x0000000b0e0f7899 */ /* 0x000fe400080006ff */
[----:B------:R-:W-:Y:S01]  /*0980*/  USHF.L.U32 UR14, UR14, 0x1, URZ ;  /* 0x000000010e0e7899 */ /* 0x000fe200080006ff */
[----:B------:R-:W-:Y:S01]  /*0990*/  ELECT P0, URZ, PT ;  /* 0x0000000000ff782f */ /* 0x000fe20003800000 */
[----:B------:R-:W3:Y:S02]  /*09a0*/  FENCE.VIEW.ASYNC.S ;  /* 0x00000000000073c6 */ /* 0x000ee40000000000 */
[----:B---3--:R3:W4:Y:S08]  /*09b0*/  SYNCS.EXCH.64 URZ, [UR9+0x140], UR12 ;  /* 0x0001400c09ff75b2 */ /* 0x0087300008000100 */
[----:B------:R3:W1:Y:S01]  /*09c0*/  SYNCS.EXCH.64 URZ, [UR9+0x160], UR14 ;  /* 0x0001600e09ff75b2 */ /* 0x0006620008000100 */
[----:B------:R3:W1:Y:S01]  /*09d0*/  SYNCS.EXCH.64 URZ, [UR9+0x148], UR12 ;  /* 0x0001480c09ff75b2 */ /* 0x0006620008000100 */
[----:B------:R3:W1:Y:S01]  /*09e0*/  SYNCS.EXCH.64 URZ, [UR9+0x168], UR14 ;  /* 0x0001680e09ff75b2 */ /* 0x0006620008000100 */
[----:B------:R3:W1:Y:S01]  /*09f0*/  SYNCS.EXCH.64 URZ, [UR9+0x150], UR12 ;  /* 0x0001500c09ff75b2 */ /* 0x0006620008000100 */
[----:B------:R3:W1:Y:S01]  /*0a00*/  SYNCS.EXCH.64 URZ, [UR9+0x170], UR14 ;  /* 0x0001700e09ff75b2 */ /* 0x0006620008000100 */
[----:B------:R3:W1:Y:S01]  /*0a10*/  SYNCS.EXCH.64 URZ, [UR9+0x158], UR12 ;  /* 0x0001580c09ff75b2 */ /* 0x0006620008000100 */
[----:B------:R3:W1:Y:S01]  /*0a20*/  SYNCS.EXCH.64 URZ, [UR9+0x178], UR14 ;  /* 0x0001780e09ff75b2 */ /* 0x0006620008000100 */
[----:B------:R-:W-:Y:S01]  /*0a30*/  NOP ;  /* 0x0000000000007918 */ /* 0x000fe20000000000 */
.L_x_11:
[----:B------:R-:W2:Y:S01]  /*0a40*/  SHFL.IDX PT, R0, R162, RZ, 0x1f ;  /* 0x00001fffa2007589 */ /* 0x000ea200000e0000 */
[----:B------:R-:W-:Y:S01]  /*0a50*/  NOP ;  /* 0x0000000000007918 */ /* 0x000fe20000000000 */
[----:B--2---:R-:W-:-:S13]  /*0a60*/  ISETP.NE.AND P0, PT, R0, 0x3, PT ;  /* 0x000000030000780c */ /* 0x004fda0003f05270 */
[----:B------:R-:W-:Y:S05]  /*0a70*/  @P0 BRA `(.L_x_12) ;  /* 0x00000000002c0947 */ /* 0x000fea0003800000 */
[----:B------:R-:W-:Y:S01]  /*0a80*/  UMOV UR8, 0x400 ;  /* 0x0000040000087882 */ /* 0x000fe20000000000 */
[----:B------:R-:W-:Y:S01]  /*0a90*/  UMOV UR7, 0x20 ;  /* 0x0000002000077882 */ /* 0x000fe20000000000 */
[----:B------:R-:W-:Y:S02]  /*0aa0*/  ULEA UR8, UR37, UR8, 0x18 ;  /* 0x0000000825087291 */ /* 0x000fe4000f8ec0ff */
[----:B---3--:R-:W-:-:S04]  /*0ab0*/  UIADD3 UR12, UPT, UPT, -UR7, 0x100000, URZ ;  /* 0x00100000070c7890 */ /* 0x008fc8000fffe1ff */
[----:B------:R-:W-:Y:S02]  /*0ac0*/  USHF.L.U32 UR13, UR12, 0xb, URZ ;  /* 0x0000000b0c0d7899 */ /* 0x000fe400080006ff */
[----:B------:R-:W-:Y:S01]  /*0ad0*/  USHF.L.U32 UR12, UR12, 0x1, URZ ;  /* 0x000000010c0c7899 */ /* 0x000fe200080006ff */
[----:B------:R-:W-:Y:S01]  /*0ae0*/  ELECT P0, URZ, PT ;  /* 0x0000000000ff782f */ /* 0x000fe20003800000 */
[----:B------:R-:W2:Y:S10]  /*0af0*/  FENCE.VIEW.ASYNC.S ;  /* 0x00000000000073c6 */ /* 0x000eb40000000000 */
[----:B--2---:R2:W3:Y:S01]  /*0b00*/  SYNCS.EXCH.64 URZ, [UR8+0x180], UR12 ;  /* 0x0001800c08ff75b2 */ /* 0x0044e20008000100 */
[----:B------:R2:W1:Y:S01]  /*0b10*/  SYNCS.EXCH.64 URZ, [UR8+0x188], UR12 ;  /* 0x0001880c08ff75b2 */ /* 0x0004620008000100 */
[----:B------:R-:W-:Y:S01]  /*0b20*/  NOP ;  /* 0x0000000000007918 */ /* 0x000fe20000000000 */
.L_x_12:
[----:B------:R-:W4:Y:S01]  /*0b30*/  SHFL.IDX PT, R0, R162, RZ, 0x1f ;  /* 0x00001fffa2007589 */ /* 0x000f2200000e0000 */
[----:B------:R-:W-:Y:S01]  /*0b40*/  NOP ;  /* 0x0000000000007918 */ /* 0x000fe20000000000 */
[----:B----4-:R-:W-:-:S13]  /*0b50*/  ISETP.NE.AND P0, PT, R0, 0x4, PT ;  /* 0x000000040000780c */ /* 0x010fda0003f05270 */
[----:B------:R-:W-:Y:S05]  /*0b60*/  @P0 BRA `(.L_x_13) ;  /* 0x0000000000480947 */ /* 0x000fea0003800000 */
[----:B---3--:R-:W-:Y:S01]  /*0b70*/  UMOV UR9, 0x1e0 ;  /* 0x000001e000097882 */ /* 0x008fe20000000000 */
[----:B--2---:R-:W-:Y:S01]  /*0b80*/  UMOV UR8, 0x400 ;  /* 0x0000040000087882 */ /* 0x004fe20000000000 */
[----:B------:R-:W-:Y:S01]  /*0b90*/  USEL UR9, UR9, 0x1a0, UP5 ;  /* 0x000001a009097887 */ /* 0x000fe2000a800000 */
        /* <DEDUP_REMOVED lines=9> */
[----:B------:R-:W2:Y:S02]  /*0c30*/  FENCE.VIEW.ASYNC.S ;  /* 0x00000000000073c6 */ /* 0x000ea40000000000 */
[----:B--2---:R4:W2:Y:S08]  /*0c40*/  SYNCS.EXCH.64 URZ, [UR8+0x190], UR12 ;  /* 0x0001900c08ff75b2 */ /* 0x0048b00008000100 */
[----:B------:R4:W3:Y:S01]  /*0c50*/  SYNCS.EXCH.64 URZ, [UR8+0x1a0], UR14 ;  /* 0x0001a00e08ff75b2 */ /* 0x0008e20008000100 */
[----:B------:R4:W1:Y:S01]  /*0c60*/  SYNCS.EXCH.64 URZ, [UR8+0x198], UR12 ;  /* 0x0001980c08ff75b2 */ /* 0x0008620008000100 */
[----:B------:R4:W1:Y:S02]  /*0c70*/  SYNCS.EXCH.64 URZ, [UR8+0x1a8], UR14 ;  /* 0x0001a80e08ff75b2 */ /* 0x0008640008000100 */
[----:B----4-:R-:W-:Y:S01]  /*0c80*/  NOP ;  /* 0x0000000000007918 */ /* 0x010fe20000000000 */
.L_x_13:
[----:B------:R-:W4:Y:S01]  /*0c90*/  SHFL.IDX PT, R0, R162, RZ, 0x1f ;  /* 0x00001fffa2007589 */ /* 0x000f2200000e0000 */
[----:B------:R-:W-:Y:S01]  /*0ca0*/  NOP ;  /* 0x0000000000007918 */ /* 0x000fe20000000000 */
[----:B----4-:R-:W-:-:S13]  /*0cb0*/  ISETP.NE.AND P0, PT, R0, 0x5, PT ;  /* 0x000000050000780c */ /* 0x010fda0003f05270 */
[----:B------:R-:W-:Y:S05]  /*0cc0*/  @P0 BRA `(.L_x_14) ;  /* 0x0000000000440947 */ /* 0x000fea0003800000 */
[----:B---3--:R-:W-:Y:S01]  /*0cd0*/  UMOV UR9, 0x400 ;  /* 0x0000040000097882 */ /* 0x008fe20000000000 */
[----:B--2---:R-:W-:Y:S01]  /*0ce0*/  UMOV UR8, 0x1 ;  /* 0x0000000100087882 */ /* 0x004fe20000000000 */
        /* <DEDUP_REMOVED lines=15> */
.L_x_14:
[----:B------:R-:W4:Y:S01]  /*0de0*/  SHFL.IDX PT, R0, R162, RZ, 0x1f ;  /* 0x00001fffa2007589 */ /* 0x000f2200000e0000 */
[----:B------:R-:W-:Y:S01]  /*0df0*/  ISETP.NE.OR P1, PT, RZ, UR10, !P1 ;  /* 0x0000000aff007c0c */ /* 0x000fe2000cf25670 */
[----:B------:R-:W-:Y:S01]  /*0e00*/  NOP ;  /* 0x0000000000007918 */ /* 0x000fe20000000000 */
[----:B----4-:R-:W-:-:S13]  /*0e10*/  ISETP.NE.AND P0, PT, R0, 0x3, PT ;  /* 0x000000030000780c */ /* 0x010fda0003f05270 */
[----:B------:R-:W-:Y:S05]  /*0e20*/  @P0 BRA `(.L_x_15) ;  /* 0x0000000000340947 */ /* 0x000fea0003800000 */
[----:B--2---:R-:W-:Y:S01]  /*0e30*/  UMOV UR8, 0x400 ;  /* 0x0000040000087882 */ /* 0x004fe20000000000 */
[----:B------:R-:W-:Y:S01]  /*0e40*/  UMOV UR7, 0x20 ;  /* 0x0000002000077882 */ /* 0x000fe20000000000 */
[----:B------:R-:W-:Y:S02]  /*0e50*/  ULEA UR8, UR37, UR8, 0x18 ;  /* 0x0000000825087291 */ /* 0x000fe4000f8ec0ff */
[----:B---3--:R-:W-:-:S04]  /*0e60*/  UIADD3 UR12, UPT, UPT, -UR7, 0x100000, URZ ;  /* 0x00100000070c7890 */ /* 0x008fc8000fffe1ff */
[----:B------:R-:W-:Y:S02]  /*0e70*/  USHF.L.U32 UR13, UR12, 0xb, URZ ;  /* 0x0000000b0c0d7899 */ /* 0x000fe400080006ff */
[----:B------:R-:W-:Y:S01]  /*0e80*/  USHF.L.U32 UR12, UR12, 0x1, URZ ;  /* 0x000000010c0c7899 */ /* 0x000fe200080006ff */
[----:B------:R-:W-:Y:S01]  /*0e90*/  ELECT P0, URZ, PT ;  /* 0x0000000000ff782f */ /* 0x000fe20003800000 */
[----:B------:R-:W2:Y:S10]  /*0ea0*/  FENCE.VIEW.ASYNC.S ;  /* 0x00000000000073c6 */ /* 0x000eb40000000000 */
[----:B--2---:R4:W2:Y:S01]  /*0eb0*/  SYNCS.EXCH.64 URZ, [UR8+0x1d0], UR12 ;  /* 0x0001d00c08ff75b2 */ /* 0x0048a20008000100 */
[----:B------:R4:W3:Y:S01]  /*0ec0*/  SYNCS.EXCH.64 URZ, [UR8+0x1e0], UR12 ;  /* 0x0001e00c08ff75b2 */ /* 0x0008e20008000100 */
[----:B------:R4:W1:Y:S01]  /*0ed0*/  SYNCS.EXCH.64 URZ, [UR8+0x1d8], UR12 ;  /* 0x0001d80c08ff75b2 */ /* 0x0008620008000100 */
[----:B------:R4:W1:Y:S02]  /*0ee0*/  SYNCS.EXCH.64 URZ, [UR8+0x1e8], UR12 ;  /* 0x0001e80c08ff75b2 */ /* 0x0008640008000100 */
[----:B----4-:R-:W-:Y:S01]  /*0ef0*/  NOP ;  /* 0x0000000000007918 */ /* 0x010fe20000000000 */
.L_x_15:
[----:B------:R-:W-:Y:S01]  /*0f00*/  VOTEU.ALL UP1, P1 ;  /* 0x0000000000ff7886 */ /* 0x000fe20000820000 */
[----:B--2---:R-:W2:Y:S01]  /*0f10*/  LDCU UR8, c[0x0][0x36c] ;  /* 0x00006d80ff0877ac */ /* 0x004ea20008000800 */
[----:B------:R-:W-:Y:S01]  /*0f20*/  NOP ;  /* 0x0000000000007918 */ /* 0x000fe20000000000 */
[----:B------:R-:W-:Y:S01]  /*0f30*/  LOP3.LUT R10, R170, 0x1f, RZ, 0xc0, !PT ;  /* 0x0000001faa0a7812 */ /* 0x000fe200078ec0ff */
[----:B---3--:R-:W-:Y:S01]  /*0f40*/  UMOV UR12, 0x20 ;  /* 0x00000020000c7882 */ /* 0x008fe20000000000 */
[----:B------:R-:W-:Y:S01]  /*0f50*/  @!UP1 UMOV UR7, 0x400 ;  /* 0x0000040000079882 */ /* 0x000fe20000000000 */
[----:B------:R-:W-:-:S04]  /*0f60*/  @!UP1 UIADD3 UR12, UPT, UPT, -UR12, 0x100000, URZ ;  /* 0x001000000c0c9890 */ /* 0x000fc8000fffe1ff */
[----:B------:R-:W-:Y:S02]  /*0f70*/  @!UP1 USHF.L.U32 UR13, UR12, 0xb, URZ ;  /* 0x0000000b0c0d9899 */ /* 0x000fe400080006ff */
[----:B------:R-:W-:Y:S02]  /*0f80*/  @!UP1 USHF.L.U32 UR12, UR12, 0x1, URZ ;  /* 0x000000010c0c9899 */ /* 0x000fe400080006ff */
[----:B------:R-:W-:Y:S01]  /*0f90*/  @!UP1 ULEA UR7, UR37, UR7, 0x18 ;  /* 0x0000000725079291 */ /* 0x000fe2000f8ec0ff */
[----:B------:R-:W-:Y:S01]  /*0fa0*/  VOTEU.ALL UP1, P1 ;  /* 0x0000000000ff7886 */ /* 0x000fe20000820000 */
[----:B------:R-:W-:Y:S01]  /*0fb0*/  UISETP.NE.AND UP4, UPT, UR10, URZ, UPT ;  /* 0x000000ff0a00728c */ /* 0x000fe2000bf85270 */
[----:B------:R-:W3:Y:S09]  /*0fc0*/  FENCE.VIEW.ASYNC.S ;  /* 0x00000000000073c6 */ /* 0x000ef20000000000 */
[----:B---3--:R3:W4:Y:S01]  /*0fd0*/  @!UP1 SYNCS.EXCH.64 URZ, [UR7+0x1f0], UR12 ;  /* 0x0001f00c07ff95b2 */ /* 0x0087220008000100 */
[----:B--2---:R-:W-:-:S09]  /*0fe0*/  UISETP.EQ.U32.AND UP1, UPT, UR8, 0x1, UPT ;  /* 0x000000010800788c */ /* 0x004fd2000bf22070 */
[----:B------:R-:W-:Y:S05]  /*0ff0*/  BRA.U !UP1, `(.L_x_16) ;  /* 0x0000000109087547 */ /* 0x000fea000b800000 */
[----:B-1--4-:R-:W-:Y:S01]  /*1000*/  UCGABAR_ARV ;  /* 0x00000000000079c7 */ /* 0x012fe20008000000 */
[----:B------:R-:W-:Y:S05]  /*1010*/  BRA `(.L_x_17) ;  /* 0x0000000000047947 */ /* 0x000fea0003800000 */
.L_x_16:
[----:B-1--4-:R-:W-:Y:S01]  /*1020*/  NOP ;  /* 0x0000000000007918 */ /* 0x012fe20000000000 */
.L_x_17:
[----:B------:R-:W1:Y:S01]  /*1030*/  S2R R11, SR_CTAID.X ;  /* 0x00000000000b7919 */ /* 0x000e620000002500 */
[----:B------:R-:W-:-:S05]  /*1040*/  CS2R.32 R156, SR_CgaSize ;  /* 0x00000000009c7805 */ /* 0x000fca0000008a00 */
[----:B------:R-:W-:-:S05]  /*1050*/  IMAD R156, R156, -0xa0, RZ ;  /* 0xffffff609c9c7824 */ /* 0x000fca00078e02ff */
[----:B------:R-:W-:-:S14]  /*1060*/  R2UR UR8, R156 ;  /* 0x000000009c0872ca */ /* 0x000fdc00000e0000 */
[----:B------:R-:W2:Y:S01]  /*1070*/  LDCU UR8, c[0x0][UR8+0x2b0] ;  /* 0x00005600080877ac */ /* 0x000ea20008000800 */
[----:B------:R-:W-:-:S05]  /*1080*/  CS2R.32 R0, SR_CgaSize ;  /* 0x0000000000007805 */ /* 0x000fca0000008a00 */
[----:B------:R-:W-:-:S06]  /*1090*/  IMAD R0, R0, -0xa0, RZ ;  /* 0xffffff6000007824 */ /* 0x000fcc00078e02ff */
[----:B------:R-:W4:Y:S01]  /*10a0*/  LDC R0, c[0x0][R0+0x2a0] ;  /* 0x0000a80000007b82 */ /* 0x000f220000000800 */
[----:B------:R-:W-:Y:S01]  /*10b0*/  PRMT R8, RZ, 0x7610, R8 ;  /* 0x00007610ff087816 */ /* 0x000fe20000000008 */
[----:B------:R-:W2:Y:S01]  /*10c0*/  S2R R20, SR_CTAID.Y ;  /* 0x0000000000147919 */ /* 0x000ea20000002600 */
[----:B------:R-:W-:-:S05]  /*10d0*/  CS2R.32 R156, SR_CgaSize ;  /* 0x00000000009c7805 */ /* 0x000fca0000008a00 */
[----:B------:R-:W-:-:S05]  /*10e0*/  IMAD R156, R156, -0xa0, RZ ;  /* 0xffffff609c9c7824 */ /* 0x000fca00078e02ff */
[----:B---3--:R-:W-:-:S14]  /*10f0*/  R2UR UR7, R156 ;  /* 0x000000009c0772ca */ /* 0x008fdc00000e0000 */
[----:B------:R-:W3:Y:S01]  /*1100*/  LDCU UR7, c[0x0][UR7+0x2b4] ;  /* 0x00005680070777ac */ /* 0x000ee20008000800 */
[----:B------:R-:W-:Y:S01]  /*1110*/  UISETP.NE.AND UP2, UPT, UR10, 0x2, UPT ;  /* 0x000000020a00788c */ /* 0x000fe2000bf45270 */
[----:B------:R-:W2:Y:S01]  /*1120*/  LDC R9, c[0x0][0xb24] ;  /* 0x0002c900ff097b82 */ /* 0x000ea20000000800 */
[----:B------:R-:W-:-:S05]  /*1130*/  CS2R.32 R154, SR_CgaSize ;  /* 0x00000000009a7805 */ /* 0x000fca0000008a00 */
[----:B------:R-:W-:-:S06]  /*1140*/  IMAD R154, R154, -0xa0, RZ ;  /* 0xffffff609a9a7824 */ /* 0x000fcc00078e02ff */
[----:B------:R-:W4:Y:S08]  /*1150*/  LDC R154, c[0x0][R154+0x2a4] ;  /* 0x0000a9009a9a7b82 */ /* 0x000f300000000800 */
[----:B------:R-:W4:Y:S01]  /*1160*/  LDC R72, c[0x0][0xb24] ;  /* 0x0002c900ff487b82 */ /* 0x000f220000000800 */
[----:B-1----:R-:W-:Y:S01]  /*1170*/  I2FP.F32.U32 R4, R11 ;  /* 0x0000000b00047245 */ /* 0x002fe20000201000 */
[----:B------:R-:W-:-:S06]  /*1180*/  IMAD.MOV.U32 R21, RZ, RZ, R11 ;  /* 0x000000ffff157224 */ /* 0x000fcc00078e000b */
[----:B------:R-:W1:Y:S01]  /*1190*/  S2UR UR36, SR_CTAID.Z ;  /* 0x00000000002479c3 */ /* 0x000e620000002700 */
[----:B--2---:R-:W-:Y:S02]  /*11a0*/  ISETP.GE.AND P0, PT, R9, 0x1, PT ;  /* 0x000000010900780c */ /* 0x004fe40003f06270 */
[----:B------:R-:W-:Y:S01]  /*11b0*/  I2FP.F32.U32 R2, R20 ;  /* 0x0000001400027245 */ /* 0x000fe20000201000 */
[----:B------:R-:W-:-:S04]  /*11c0*/  FMUL R4, R4, UR8 ;  /* 0x0000000804047c20 */ /* 0x000fc80008400000 */
[----:B---3--:R-:W-:Y:S01]  /*11d0*/  FMUL R2, R2, UR7 ;  /* 0x0000000702027c20 */ /* 0x008fe20008400000 */
[----:B------:R-:W2:Y:S01]  /*11e0*/  F2I.U32.TRUNC.NTZ R156, R4 ;  /* 0x00000004009c7305 */ /* 0x000ea2000020f000 */
[----:B------:R-:W3:Y:S07]  /*11f0*/  LDCU UR7, c[0x0][0xb30] ;  /* 0x00016600ff0777ac */ /* 0x000eee0008000800 */
[----:B------:R-:W1:Y:S01]  /*1200*/  F2I.U32.TRUNC.NTZ R3, R2 ;  /* 0x0000000200037305 */ /* 0x000e62000020f000 */
[----:B--2---:R-:W-:-:S04]  /*1210*/  IMAD.MOV R156, RZ, RZ, -R156 ;  /* 0x000000ffff9c7224 */ /* 0x004fc800078e0a9c */
[----:B----4-:R-:W-:Y:S01]  /*1220*/  IMAD R156, R0, R156, R11 ;  /* 0x0000009c009c7224 */ /* 0x010fe200078e020b */
[----:B------:R-:W-:Y:S01]  /*1230*/  PRMT R0, RZ, 0x7610, R0 ;  /* 0x00007610ff007816 */ /* 0x000fe20000000000 */
[----:B---3--:R-:W-:Y:S01]  /*1240*/  UISETP.NE.AND UP3, UPT, UR7, 0x1, UPT ;  /* 0x000000010700788c */ /* 0x008fe2000bf65270 */
[----:B-1----:R-:W-:-:S05]  /*1250*/  IADD3 R3, PT, PT, -R3, RZ, RZ ;  /* 0x000000ff03037210 */ /* 0x002fca0007ffe1ff */
[----:B------:R-:W-:Y:S01]  /*1260*/  IMAD R154, R154, R3, R20 ;  /* 0x000000039a9a7224 */ /* 0x000fe200078e0214 */
[----:B------:R-:W-:Y:S06]  /*1270*/  BRA.U UP4, `(.L_x_18) ;  /* 0x0000000104247547 */ /* 0x000fec000b800000 */
[----:B------:R-:W-:Y:S01]  /*1280*/  ISETP.NE.AND P1, PT, R154, RZ, PT ;  /* 0x000000ff9a00720c */ /* 0x000fe20003f25270 */
[----:B------:R-:W-:Y:S01]  /*1290*/  IMAD.MOV.U32 R0, RZ, RZ, 0x3 ;  /* 0x00000003ff007424 */ /* 0x000fe200078e00ff */
[C---:B------:R-:W-:Y:S02]  /*12a0*/  LOP3.LUT R3, R156.reuse, 0xfffffffe, RZ, 0xc0, !PT ;  /* 0xfffffffe9c037812 */ /* 0x040fe400078ec0ff */
[----:B------:R-:W-:Y:S02]  /*12b0*/  ISETP.LT.U32.OR P1, PT, R156, 0x2, !P1 ;  /* 0x000000029c00780c */ /* 0x000fe40004f21470 */
[----:B------:R-:W-:Y:S02]  /*12c0*/  SHF.L.U32 R0, R0, R3, RZ ;  /* 0x0000000300007219 */ /* 0x000fe400000006ff */
[----:B------:R-:W-:Y:S02]  /*12d0*/  SEL R5, RZ, 0x1, !P1 ;  /* 0x00000001ff057807 */ /* 0x000fe40004800000 */
[----:B------:R-:W-:-:S05]  /*12e0*/  SEL R2, RZ, 0x2, !P1 ;  /* 0x00000002ff027807 */ /* 0x000fca0004800000 */
[----:B------:R-:W-:-:S05]  /*12f0*/  IMAD.IADD R2, R5, 0x1, R2 ;  /* 0x0000000105027824 */ /* 0x000fca00078e0202 */
[----:B------:R-:W-:Y:S02]  /*1300*/  PRMT R8, R2, 0x7610, R8 ;  /* 0x0000761002087816 */ /* 0x000fe40000000008 */
.L_x_18:
[----:B------:R-:W-:Y:S05]  /*1310*/  @!P0 BRA `(.L_x_19) ;  /* 0x0000000000b88947 */ /* 0x000fea0003800000 */
[----:B------:R-:W1:Y:S01]  /*1320*/  LDC.64 R4, c[0x0][0xb18] ;  /* 0x0002c600ff047b82 */ /* 0x000e620000000a00 */
[----:B------:R-:W-:-:S07]  /*1330*/  ISETP.NE.AND P0, PT, R9, 0x1, PT ;  /* 0x000000010900780c */ /* 0x000fce0003f05270 */
[----:B------:R-:W2:Y:S08]  /*1340*/  LDC R14, c[0x0][0xb0c] ;  /* 0x0002c300ff0e7b82 */ /* 0x000eb00000000800 */
[----:B------:R-:W3:Y:S08]  /*1350*/  LDC R13, c[0x0][0x370] ;  /* 0x0000dc00ff0d7b82 */ /* 0x000ef00000000800 */
[----:B------:R-:W4:Y:S01]  /*1360*/  LDC R16, c[0x0][0x374] ;  /* 0x0000dd00ff107b82 */ /* 0x000f220000000800 */
[----:B-1----:R-:W-:-:S07]  /*1370*/  ISETP.NE.AND P1, PT, R4, 0x1, PT ;  /* 0x000000010400780c */ /* 0x002fce0003f25270 */
[----:B------:R-:W3:Y:S01]  /*1380*/  LDC.64 R6, c[0x0][0xb10] ;  /* 0x0002c400ff067b82 */ /* 0x000ee20000000a00 */
[----:B--2---:R-:W-:-:S07]  /*1390*/  ISETP.NE.AND P2, PT, R14, 0x1, PT ;  /* 0x000000010e00780c */ /* 0x004fce0003f45270 */
[----:B------:R-:W1:Y:S08]  /*13a0*/  LDC R12, c[0x0][0xb20] ;  /* 0x0002c800ff0c7b82 */ /* 0x000e700000000800 */
[----:B------:R-:W2:Y:S01]  /*13b0*/  LDC.64 R2, c[0x0][0xb28] ;  /* 0x0002ca00ff027b82 */ /* 0x000ea20000000a00 */
[----:B----4-:R-:W-:-:S04]  /*13c0*/  IMAD.HI.U32 R15, R16, R5, RZ ;  /* 0x00000005100f7227 */ /* 0x010fc800078e00ff */
[----:B------:R-:W-:-:S04]  /*13d0*/  IMAD.HI.U32 R5, R20, R5, RZ ;  /* 0x0000000514057227 */ /* 0x000fc800078e00ff */
[----:B---3--:R-:W-:-:S04]  /*13e0*/  IMAD.HI.U32 R18, R13, R6, RZ ;  /* 0x000000060d127227 */ /* 0x008fc800078e00ff */
[C---:B------:R-:W-:Y:S01]  /*13f0*/  IMAD.HI.U32 R22, R11.reuse, R6, RZ ;  /* 0x000000060b167227 */ /* 0x040fe200078e00ff */
[-C--:B------:R-:W-:Y:S02]  /*1400*/  @P2 SHF.R.U32.HI R13, RZ, R7.reuse, R18 ;  /* 0x00000007ff0d2219 */ /* 0x080fe40000011612 */
[-C--:B-1----:R-:W-:Y:S02]  /*1410*/  @P1 SHF.R.U32.HI R16, RZ, R12.reuse, R15 ;  /* 0x0000000cff101219 */ /* 0x082fe4000001160f */
[----:B------:R-:W-:Y:S02]  /*1420*/  SHF.R.U32.HI R5, RZ, R12, R5 ;  /* 0x0000000cff057219 */ /* 0x000fe40000011605 */
[----:B------:R-:W-:Y:S02]  /*1430*/  SHF.R.U32.HI R22, RZ, R7, R22 ;  /* 0x00000007ff167219 */ /* 0x000fe40000011616 */
[----:B------:R-:W-:Y:S01]  /*1440*/  SEL R5, R20, R5, !P1 ;  /* 0x0000000514057207 */ /* 0x000fe20004800000 */
[----:B--2---:R-:W-:Y:S01]  /*1450*/  IMAD.HI.U32 R18, R16, R2, RZ ;  /* 0x0000000210127227 */ /* 0x004fe200078e00ff */
[----:B------:R-:W-:-:S02]  /*1460*/  SEL R21, R11, R22, !P2 ;  /* 0x000000160b157207 */ /* 0x000fc40005000000 */
[----:B------:R-:W-:Y:S01]  /*1470*/  IADD3 R7, PT, PT, -R5, RZ, RZ ;  /* 0x000000ff05077210 */ /* 0x000fe20007ffe1ff */
[----:B------:R-:W-:Y:S01]  /*1480*/  IMAD.HI.U32 R6, R13, R2, RZ ;  /* 0x000000020d067227 */ /* 0x000fe200078e00ff */
[----:B------:R-:W-:-:S03]  /*1490*/  @P0 SHF.R.U32.HI R16, RZ, R3, R18 ;  /* 0x00000003ff100219 */ /* 0x000fc60000011612 */
[----:B------:R-:W-:Y:S01]  /*14a0*/  IMAD R7, R4, R7, R20 ;  /* 0x0000000704077224 */ /* 0x000fe200078e0214 */
[----:B------:R-:W-:Y:S01]  /*14b0*/  @P0 SHF.R.U32.HI R13, RZ, R3, R6 ;  /* 0x00000003ff0d0219 */ /* 0x000fe20000011606 */
[----:B------:R-:W-:-:S04]  /*14c0*/  IMAD R16, R16, R9, RZ ;  /* 0x0000000910107224 */ /* 0x000fc800078e02ff */
[----:B------:R-:W-:Y:S01]  /*14d0*/  IMAD R6, R13, R9, RZ ;  /* 0x000000090d067224 */ /* 0x000fe200078e02ff */
[----:B------:R-:W-:-:S04]  /*14e0*/  ISETP.GE.AND P1, PT, R5, R16, PT ;  /* 0x000000100500720c */ /* 0x000fc80003f26270 */
[----:B------:R-:W-:Y:S01]  /*14f0*/  ISETP.GE.OR P1, PT, R21, R6, P1 ;  /* 0x000000061500720c */ /* 0x000fe20000f26670 */
[----:B------:R-:W-:-:S05]  /*1500*/  IMAD.HI.U32 R6, R5, R2, RZ ;  /* 0x0000000205067227 */ /* 0x000fca00078e00ff */
[----:B------:R-:W-:-:S04]  /*1510*/  SHF.R.U32.HI R6, RZ, R3, R6 ;  /* 0x00000003ff067219 */ /* 0x000fc80000011606 */
[----:B------:R-:W-:-:S03]  /*1520*/  SEL R6, R5, R6, !P0 ;  /* 0x0000000605067207 */ /* 0x000fc60004000000 */
[----:B------:R-:W-:Y:S01]  /*1530*/  @!P1 IMAD.HI.U32 R12, R21, R2, RZ ;  /* 0x00000002150c9227 */ /* 0x000fe200078e00ff */
[----:B------:R-:W-:-:S04]  /*1540*/  IADD3 R2, PT, PT, -R6, RZ, RZ ;  /* 0x000000ff06027210 */ /* 0x000fc80007ffe1ff */
[----:B------:R-:W-:Y:S01]  /*1550*/  @!P1 SHF.R.U32.HI R12, RZ, R3, R12 ;  /* 0x00000003ff0c9219 */ /* 0x000fe2000001160c */
[----:B------:R-:W-:-:S03]  /*1560*/  IMAD R2, R9, R2, R5 ;  /* 0x0000000209027224 */ /* 0x000fc600078e0205 */
[----:B------:R-:W-:-:S05]  /*1570*/  @!P1 SEL R3, R21, R12, !P0 ;  /* 0x0000000c15039207 */ /* 0x000fca0004000000 */
[--C-:B------:R-:W-:Y:S02]  /*1580*/  @!P1 IMAD.IADD R6, R6, 0x1, -R3.reuse ;  /* 0x0000000106069824 */ /* 0x100fe400078e0a03 */
[----:B------:R-:W-:Y:S01]  /*1590*/  @!P1 IMAD R3, R2, R13, R3 ;  /* 0x0000000d02039224 */ /* 0x000fe200078e0203 */
[----:B------:R-:W-:Y:S01]  /*15a0*/  IADD3 R2, PT, PT, -R21, RZ, RZ ;  /* 0x000000ff15027210 */ /* 0x000fe20007ffe1ff */
[----:B------:R-:W-:Y:S02]  /*15b0*/  @!P1 IMAD R5, R6, R9, R21 ;  /* 0x0000000906059224 */ /* 0x000fe400078e0215 */
[----:B------:R-:W-:Y:S02]  /*15c0*/  @!P1 IMAD.MOV.U32 R21, RZ, RZ, R3 ;  /* 0x000000ffff159224 */ /* 0x000fe400078e0003 */
[----:B------:R-:W-:Y:S02]  /*15d0*/  IMAD R2, R14, R2, R11 ;  /* 0x000000020e027224 */ /* 0x000fe400078e020b */
[----:B------:R-:W-:-:S02]  /*15e0*/  IMAD R20, R5, R4, R7 ;  /* 0x0000000405147224 */ /* 0x000fc400078e0207 */
[----:B------:R-:W-:Y:S02]  /*15f0*/  IMAD R21, R21, R14, R2 ;  /* 0x0000000e15157224 */ /* 0x000fe400078e0202 */
.L_x_19:
[----:B------:R-:W-:Y:S05]  /*1600*/  BRA.U UP3, `(.L_x_20) ;  /* 0x0000000103407547 */ /* 0x000fea000b800000 */
[----:B------:R-:W1:Y:S08]  /*1610*/  LDC.64 R4, c[0x0][0xb10] ;  /* 0x0002c400ff047b82 */ /* 0x000e700000000a00 */
[----:B------:R-:W2:Y:S08]  /*1620*/  LDC.64 R2, c[0x0][0xb18] ;  /* 0x0002c600ff027b82 */ /* 0x000eb00000000a00 */
[----:B------:R-:W3:Y:S08]  /*1630*/  LDC R6, c[0x0][0xb20] ;  /* 0x0002c800ff067b82 */ /* 0x000ef00000000800 */
[----:B------:R-:W4:Y:S01]  /*1640*/  LDC R12, c[0x0][0xb0c] ;  /* 0x0002c300ff0c7b82 */ /* 0x000f220000000800 */
[----:B-1----:R-:W-:-:S05]  /*1650*/  IMAD.HI.U32 R4, R21, R4, RZ ;  /* 0x0000000415047227 */ /* 0x002fca00078e00ff */
[----:B------:R-:W-:Y:S01]  /*1660*/  SHF.R.U32.HI R4, RZ, R5, R4 ;  /* 0x00000005ff047219 */ /* 0x000fe20000011604 */
[----:B--2---:R-:W-:Y:S01]  /*1670*/  IMAD.HI.U32 R3, R20, R3, RZ ;  /* 0x0000000314037227 */ /* 0x004fe200078e00ff */
[----:B------:R-:W-:-:S04]  /*1680*/  ISETP.NE.AND P0, PT, R2, 0x1, PT ;  /* 0x000000010200780c */ /* 0x000fc80003f05270 */
[----:B---3--:R-:W-:-:S04]  /*1690*/  SHF.R.U32.HI R3, RZ, R6, R3 ;  /* 0x00000006ff037219 */ /* 0x008fc80000011603 */
[----:B------:R-:W-:Y:S02]  /*16a0*/  SEL R3, R20, R3, !P0 ;  /* 0x0000000314037207 */ /* 0x000fe40004000000 */
[----:B----4-:R-:W-:-:S04]  /*16b0*/  ISETP.NE.AND P1, PT, R12, 0x1, PT ;  /* 0x000000010c00780c */ /* 0x010fc80003f25270 */
[----:B------:R-:W-:-:S05]  /*16c0*/  SEL R6, R21, R4, !P1 ;  /* 0x0000000415067207 */ /* 0x000fca0004800000 */
[----:B------:R-:W-:Y:S02]  /*16d0*/  IMAD.IADD R4, R3, 0x1, -R6 ;  /* 0x0000000103047824 */ /* 0x000fe400078e0a06 */
[----:B------:R-:W-:Y:S02]  /*16e0*/  IMAD.IADD R3, R6, 0x1, -R3 ;  /* 0x0000000106037824 */ /* 0x000fe400078e0a03 */
[----:B------:R-:W-:Y:S02]  /*16f0*/  IMAD R21, R4, R12, R21 ;  /* 0x0000000c04157224 */ /* 0x000fe400078e0215 */
[----:B------:R-:W-:Y:S02]  /*1700*/  IMAD R20, R3, R2, R20 ;  /* 0x0000000203147224 */ /* 0x000fe400078e0214 */
.L_x_20:
[----:B------:R-:W-:Y:S05]  /*1710*/  BRA.U !UP1, `(.L_x_21) ;  /* 0x00000001090c7547 */ /* 0x000fea000b800000 */
[----:B------:R-:W-:Y:S01]  /*1720*/  UCGABAR_WAIT ;  /* 0x0000000000007dc7 */ /* 0x000fe20008000000 */
[----:B------:R-:W-:Y:S01]  /*1730*/  CCTL.IVALL ;  /* 0x00000000ff00798f */ /* 0x000fe20002000000 */
[----:B------:R-:W-:Y:S05]  /*1740*/  BRA `(.L_x_22) ;  /* 0x0000000000047947 */ /* 0x000fea0003800000 */
.L_x_21:
[----:B------:R-:W-:Y:S06]  /*1750*/  BAR.SYNC.DEFER_BLOCKING 0x0 ;  /* 0x0000000000007b1d */ /* 0x000fec0000010000 */
.L_x_22:
[----:B------:R-:W-:Y:S05]  /*1760*/  BRA.U UP2, `(.L_x_23) ;  /* 0x0000001902e87547 */ /* 0x000fea000b800000 */
[----:B------:R-:W1:Y:S01]  /*1770*/  LDCU UR4, c[0x0][0x38c] ;  /* 0x00007180ff0477ac */ /* 0x000e620008000800 */
[----:B------:R-:W2:Y:S01]  /*1780*/  LDC R9, c[0x0][0x370] ;  /* 0x0000dc00ff097b82 */ /* 0x000ea20000000800 */
[----:B------:R-:W-:Y:S01]  /*1790*/  IMAD.SHL.U32 R16, R11, 0x80, RZ ;  /* 0x000000800b107824 */ /* 0x000fe200078e00ff */
[----:B------:R-:W-:Y:S01]  /*17a0*/  PLOP3.LUT P1, PT, PT, PT, UP5, 0x80, 0x8 ;  /* 0x000000000008781c */ /* 0x000fe20003f2f058 */
[----:B------:R-:W-:Y:S01]  /*17b0*/  HFMA2 R12, -RZ, RZ, 0, 0 ;  /* 0x00000000ff0c7431 */ /* 0x000fe200000001ff */
[----:B------:R-:W-:Y:S01]  /*17c0*/  UISETP.NE.AND UP1, UPT, UR10, URZ, UPT ;  /* 0x000000ff0a00728c */ /* 0x000fe2000bf25270 */
[----:B------:R-:W-:Y:S01]  /*17d0*/  ISETP.NE.AND P4, PT, R10, RZ, P5 ;  /* 0x000000ff0a00720c */ /* 0x000fe20002f85270 */
[----:B------:R-:W-:Y:S01]  /*17e0*/  IMAD.MOV.U32 R15, RZ, RZ, 0x1 ;  /* 0x00000001ff0f7424 */ /* 0x000fe200078e00ff */
[----:B------:R-:W-:Y:S01]  /*17f0*/  PLOP3.LUT P1, PT, P1, PT, PT, 0x8, 0x80 ;  /* 0x000000000080781c */ /* 0x000fe20000f2e170 */
[----:B------:R-:W3:Y:S01]  /*1800*/  LDC R0, c[0x0][0x374] ;  /* 0x0000dd00ff007b82 */ /* 0x000ee20000000800 */
[----:B------:R-:W-:Y:S01]  /*1810*/  IMAD.MOV.U32 R14, RZ, RZ, RZ ;  /* 0x000000ffff0e7224 */ /* 0x000fe200078e00ff */
[----:B------:R-:W-:Y:S01]  /*1820*/  MOV R8, 0x1 ;  /* 0x0000000100087802 */ /* 0x000fe20000000f00 */
[----:B------:R-:W-:Y:S01]  /*1830*/  IMAD.MOV.U32 R10, RZ, RZ, RZ ;  /* 0x000000ffff0a7224 */ /* 0x000fe200078e00ff */
[----:B------:R-:W-:Y:S01]  /*1840*/  LOP3.LUT R16, R16, 0x80, RZ, 0xc0, !PT ;  /* 0x0000008010107812 */ /* 0x000fe200078ec0ff */
[----:B------:R-:W4:Y:S01]  /*1850*/  LDCU.64 UR14, c[0x0][0x348] ;  /* 0x00006900ff0e77ac */ /* 0x000f220008000a00 */
[----:B-1----:R-:W-:-:S02]  /*1860*/  UIADD3 UR5, UPT, UPT, UR4, 0xf, URZ ;  /* 0x0000000f04057890 */ /* 0x002fc4000fffe0ff */
[----:B------:R-:W-:Y:S02]  /*1870*/  USEL UR22, UR6, 0x2, UP1 ;  /* 0x0000000206167887 */ /* 0x000fe40008800000 */
[----:B------:R-:W-:Y:S01]  /*1880*/  USHF.R.S32.HI UR7, URZ, 0x1f, UR5 ;  /* 0x0000001fff077899 */ /* 0x000fe20008011405 */
[----:B------:R-:W-:-:S03]  /*1890*/  UMOV UR23, URZ ;  /* 0x000000ff00177c82 */ /* 0x000fc60008000000 */
[----:B------:R-:W-:Y:S02]  /*18a0*/  ULEA.HI UR7, UR7, UR5, URZ, 0x4 ;  /* 0x0000000507077291 */ /* 0x000fe4000f8f20ff */
[----:B------:R-:W-:Y:S02]  /*18b0*/  UIADD3 UR5, UPT, UPT, UR4, -0x1, URZ ;  /* 0xffffffff04057890 */ /* 0x000fe4000fffe0ff */
[----:B------:R-:W-:Y:S02]  /*18c0*/  USHF.R.S32.HI UR7, URZ, 0x4, UR7 ;  /* 0x00000004ff077899 */ /* 0x000fe40008011407 */
[----:B------:R-:W-:Y:S02]  /*18d0*/  UISETP.GE.U32.AND UP2, UPT, UR5, -0x1f, UPT ;  /* 0xffffffe10500788c */ /* 0x000fe4000bf46070 */
[----:B------:R-:W-:Y:S02]  /*18e0*/  UISETP.LT.U32.AND UP0, UPT, UR7, 0x14, UPT ;  /* 0x000000140700788c */ /* 0x000fe4000bf01070 */
[----:B------:R-:W-:-:S02]  /*18f0*/  UIADD3 UR4, UPT, UPT, UR4, 0x1e, URZ ;  /* 0x0000001e04047890 */ /* 0x000fc4000fffe0ff */
[----:B------:R-:W-:-:S04]  /*1900*/  USEL UR5, UR7, 0x14, UP0 ;  /* 0x0000001407057887 */ /* 0x000fc80008000000 */
[----:B------:R-:W-:Y:S02]  /*1910*/  UIADD3 UR21, UPT, UPT, UR5, -0x1, URZ ;  /* 0xffffffff05157890 */ /* 0x000fe4000fffe0ff */
[----:B------:R-:W-:Y:S02]  /*1920*/  @UP2 UIADD3 UR21, UPT, UPT, UR5, URZ, URZ ;  /* 0x000000ff05152290 */ /* 0x000fe4000fffe0ff */
[----:B------:R-:W-:Y:S02]  /*1930*/  UIADD3 UR24, UPT, UPT, UR7, -UR5, URZ ;  /* 0x8000000507187290 */ /* 0x000fe4000fffe0ff */
[----:B------:R-:W-:Y:S02]  /*1940*/  UIADD3 UR13, UPT, UPT, UR21, 0x1, URZ ;  /* 0x00000001150d7890 */ /* 0x000fe4000fffe0ff */
[----:B--2-4-:R-:W-:-:S12]  /*1950*/  UIADD3 UR21, UPT, UPT, -UR21, URZ, URZ ;  /* 0x000000ff15157290 */ /* 0x014fd8000fffe1ff */
.L_x_43:
[----:B------:R-:W-:Y:S01]  /*1960*/  UISETP.NE.AND UP0, UPT, UR37, URZ, UPT ;  /* 0x000000ff2500728c */ /* 0x000fe2000bf05270 */
[----:B------:R-:W1:Y:S08]  /*1970*/  S2UR UR37, SR_CgaCtaId ;  /* 0x00000000002579c3 */ /* 0x000e700000008800 */
[----:B------:R-:W-:Y:S05]  /*1980*/  BRA.U UP0, `(.L_x_24) ;  /* 0x0000000100347547 */ /* 0x000fea000b800000 */
[----:B------:R-:W2:Y:S01]  /*1990*/  S2R R2, SR_CgaCtaId ;  /* 0x0000000000027919 */ /* 0x000ea20000008800 */
[----:B------:R-:W-:-:S04]  /*19a0*/  MOV R3, 0x400 ;  /* 0x0000040000037802 */ /* 0x000fc80000000f00 */
[----:B--2---:R-:W-:Y:S02]  /*19b0*/  LEA R3, R2, R3, 0x18 ;  /* 0x0000000302037211 */ /* 0x004fe400078ec0ff */
[----:B------:R-:W-:-:S03]  /*19c0*/  SHF.L.U32 R2, R8, 0x1f, RZ ;  /* 0x0000001f08027819 */ /* 0x000fc600000006ff */
[----:B------:R-:W-:-:S04]  /*19d0*/  IMAD R3, R10, 0x8, R3 ;  /* 0x000000080a037824 */ /* 0x000fc800078e0203 */
[----:B------:R-:W2:Y:S02]  /*19e0*/  SYNCS.PHASECHK.TRANS64.TRYWAIT P0, [R3+URZ+0x1e0], R2 ;  /* 0x0001e002030075a7 */ /* 0x000ea400080011ff */
[----:B--2---:R-:W-:Y:S05]  /*19f0*/  @!P0 BRA `(.L_x_25) ;  /* 0x000000a000f08947 */ /* 0x004fea0003800000 */
.L_x_164:
[----:B------:R-:W-:Y:S01]  /*1a00*/  VIADD R10, R10, 0x1 ;  /* 0x000000010a0a7836 */ /* 0x000fe20000000000 */
[----:B------:R2:W-:Y:S04]  /*1a10*/  SYNCS.ARRIVE.TRANS64.A1T0 RZ, [R3+URZ+0x1d0], RZ ;  /* 0x0001d0ff03ff79a7 */ /* 0x0005e800081000ff */
[----:B------:R-:W-:-:S04]  /*1a20*/  ISETP.NE.AND P0, PT, R10, 0x2, PT ;  /* 0x000000020a00780c */ /* 0x000fc80003f05270 */
[----:B------:R-:W-:Y:S02]  /*1a30*/  SEL R10, R10, RZ, P0 ;  /* 0x000000ff0a0a7207 */ /* 0x000fe40000000000 */
[----:B--2---:R-:W-:-:S04]  /*1a40*/  SEL R3, RZ, 0x1, P0 ;  /* 0x00000001ff037807 */ /* 0x004fc80000000000 */
[----:B------:R-:W-:-:S07]  /*1a50*/  LOP3.LUT R8, R8, R3, RZ, 0x3c, !PT ;  /* 0x0000000308087212 */ /* 0x000fce00078e3cff */
.L_x_24:
[----:B------:R-:W-:Y:S01]  /*1a60*/  UMOV UR6, 0x400 ;  /* 0x0000040000067882 */ /* 0x000fe20000000000 */
[----:B------:R-:W-:Y:S01]  /*1a70*/  LEA.HI R3, R21, R21, RZ, 0x1 ;  /* 0x0000001515037211 */ /* 0x000fe200078f08ff */
[----:B-1----:R-:W-:Y:S01]  /*1a80*/  ULEA UR6, UR37, UR6, 0x18 ;  /* 0x0000000625067291 */ /* 0x002fe2000f8ec0ff */
[----:B------:R-:W-:Y:S01]  /*1a90*/  SHF.L.U32 R2, R15, 0x1f, RZ ;  /* 0x0000001f0f027819 */ /* 0x000fe200000006ff */
[----:B------:R-:W-:Y:S01]  /*1aa0*/  UISETP.GE.U32.AND UP0, UPT, UR4, 0x1f, UPT ;  /* 0x0000001f0400788c */ /* 0x000fe2000bf06070 */
[C---:B------:R-:W-:Y:S01]  /*1ab0*/  R2UR UR9, R16.reuse ;  /* 0x00000000100972ca */ /* 0x040fe200000e0000 */
[----:B------:R-:W-:Y:S01]  /*1ac0*/  ULEA UR8, UR23, UR6, 0x3 ;  /* 0x0000000617087291 */ /* 0x000fe2000f8e18ff */
[----:B------:R-:W-:Y:S01]  /*1ad0*/  IMAD.SHL.U32 R3, R3, 0x80, RZ ;  /* 0x0000008003037824 */ /* 0x000fe200078e00ff */
[----:B------:R-:W-:Y:S01]  /*1ae0*/  R2UR UR11, R16 ;  /* 0x00000000100b72ca */ /* 0x000fe200000e0000 */
[----:B------:R-:W-:-:S03]  /*1af0*/  UMOV UR25, URZ ;  /* 0x000000ff00197c82 */ /* 0x000fc60008000000 */
[----:B------:R-:W-:-:S03]  /*1b00*/  R2UR UR35, R3 ;  /* 0x00000000032372ca */ /* 0x000fc600000e0000 */
[----:B------:R1:W2:Y:S01]  /*1b10*/  SYNCS.PHASECHK.TRANS64.TRYWAIT P0, [UR8+0xa0], R2 ;  /* 0x0000a002ff0075a7 */ /* 0x0002a20008001108 */
[----:B------:R-:W-:-:S09]  /*1b20*/  R2UR UR8, R20 ;  /* 0x00000000140872ca */ /* 0x000fd200000e0000 */
[----:B------:R-:W-:-:S04]  /*1b30*/  ULOP3.LUT UR35, UR9, 0xffffff00, UR35, 0xf8, !UPT ;  /* 0xffffff0009237892 */ /* 0x000fc8000f8ef823 */
[----:B------:R-:W-:Y:S01]  /*1b40*/  ULEA UR11, UR8, UR11, 0x8 ;  /* 0x0000000b080b7291 */ /* 0x000fe2000f8e40ff */
[----:B------:R-:W-:Y:S11]  /*1b50*/  BRA.U !UP0, `(.L_x_26) ;  /* 0x0000000108bc7547 */ /* 0x000ff6000b800000 */
[----:B------:R-:W-:Y:S01]  /*1b60*/  UMOV UR16, UR21 ;  /* 0x0000001500107c82 */ /* 0x000fe20008000000 */
[----:B------:R-:W-:Y:S01]  /*1b70*/  UMOV UR17, UR23 ;  /* 0x0000001700117c82 */ /* 0x000fe20008000000 */
[----:B------:R-:W-:-:S05]  /*1b80*/  UMOV UR34, URZ ;  /* 0x000000ff00227c82 */ /* 0x000fca0008000000 */
.L_x_32:
[----:B------:R-:W-:Y:S01]  /*1b90*/  ULEA UR33, UR17, UR6, 0x3 ;  /* 0x0000000611217291 */ /* 0x000fe2000f8e18ff */
[----:B------:R-:W-:Y:S01]  /*1ba0*/  @P5 MOV R3, 0x4000 ;  /* 0x0000400000035802 */ /* 0x000fe20000000f00 */
[----:B-12-4-:R-:W-:Y:S10]  /*1bb0*/  @P0 BRA `(.L_x_27) ;  /* 0x00000000000c0947 */ /* 0x016ff40003800000 */
[----:B------:R-:W-:-:S04]  /*1bc0*/  SHF.L.U32 R5, R15, 0x1f, RZ ;  /* 0x0000001f0f057819 */ /* 0x000fc800000006ff */
[----:B------:R-:W2:Y:S02]  /*1bd0*/  SYNCS.PHASECHK.TRANS64.TRYWAIT P0, [UR33+0xa0], R5 ;  /* 0x0000a005ff0075a7 */ /* 0x000ea40008001121 */
[----:B--2---:R-:W-:Y:S05]  /*1be0*/  @!P0 BRA `(.L_x_28) ;  /* 0x000000a000888947 */ /* 0x004fea0003800000 */
.L_x_27:
[----:B------:R2:W-:Y:S01]  /*1bf0*/  @P5 SYNCS.ARRIVE.TRANS64 RZ, [UR33], R3 ;  /* 0x00000003ffff59a7 */ /* 0x0005e20008000021 */
[----:B------:R-:W-:Y:S02]  /*1c00*/  ULOP3.LUT UR8, UR22, 0x2, URZ, 0xfc, !UPT ;  /* 0x0000000216087892 */ /* 0x000fe4000f8efcff */
[----:B------:R-:W-:Y:S02]  /*1c10*/  UIADD3 UR16, UPT, UPT, UR16, 0x1, URZ ;  /* 0x0000000110107890 */ /* 0x000fe4000fffe0ff */
[----:B------:R-:W-:Y:S02]  /*1c20*/  UISETP.NE.AND UP0, UPT, UR8, 0x2, UPT ;  /* 0x000000020800788c */ /* 0x000fe4000bf05270 */
[----:B------:R-:W-:-:S07]  /*1c30*/  UISETP.NE.AND UP2, UPT, UR16, 0x1, UPT ;  /* 0x000000011000788c */ /* 0x000fce000bf45270 */
[----:B------:R-:W-:Y:S05]  /*1c40*/  BRA.U UP0, `(.L_x_29) ;  /* 0x0000000100047547 */ /* 0x000fea000b800000 */
[----:B------:R-:W-:Y:S05]  /*1c50*/  BPT.TRAP 0x1 ;  /* 0x000000040000795c */ /* 0x000fea0000300000 */
.L_x_29:
[----:B------:R-:W-:Y:S04]  /*1c60*/  BSSY.RECONVERGENT B0, `(.L_x_30) ;  /* 0x0000003000007945 */ /* 0x000fe80003800200 */
[----:B------:R-:W-:Y:S05]  /*1c70*/  @!P4 BRA `(.L_x_31) ;  /* 0x000000000004c947 */ /* 0x000fea0003800000 */
[----:B------:R-:W-:Y:S05]  /*1c80*/  BPT.TRAP 0x1 ;  /* 0x000000040000795c */ /* 0x000fea0000300000 */
.L_x_31:
[----:B------:R-:W-:Y:S05]  /*1c90*/  BSYNC.RECONVERGENT B0 ;  /* 0x0000000000007941 */ /* 0x000fea0003800200 */
.L_x_30:
[----:B------:R-:W-:Y:S02]  /*1ca0*/  UIADD3 UR23, UPT, UPT, UR17, 0x1, URZ ;  /* 0x0000000111177890 */ /* 0x000fe4000fffe0ff */
[----:B------:R-:W-:Y:S02]  /*1cb0*/  UIADD3 UR28, UP1, UPT, UR14, 0x80, URZ ;  /* 0x000000800e1c7890 */ /* 0x000fe4000ff3e0ff */
[----:B------:R-:W-:Y:S02]  /*1cc0*/  UISETP.NE.AND UP0, UPT, UR23, 0x14, UPT ;  /* 0x000000141700788c */ /* 0x000fe4000bf05270 */
[----:B------:R-:W-:Y:S02]  /*1cd0*/  ULOP3.LUT UR33, UR33, 0xfefffff8, URZ, 0xc0, !UPT ;  /* 0xfefffff821217892 */ /* 0x000fe4000f8ec0ff */
[----:B------:R-:W-:Y:S02]  /*1ce0*/  USEL UR9, URZ, 0x1, UP0 ;  /* 0x00000001ff097887 */ /* 0x000fe40008000000 */
[----:B------:R-:W-:-:S02]  /*1cf0*/  USEL UR23, UR23, URZ, UP0 ;  /* 0x000000ff17177287 */ /* 0x000fc40008000000 */
[----:B------:R-:W-:Y:S02]  /*1d00*/  UIADD3 UR26, UP0, UPT, UR14, 0x180, URZ ;  /* 0x000001800e1a7890 */ /* 0x000fe4000ff1e0ff */
[----:B------:R-:W-:Y:S01]  /*1d10*/  ULEA UR8, UR23, UR6, 0x3 ;  /* 0x0000000617087291 */ /* 0x000fe2000f8e18ff */
[----:B------:R-:W-:Y:S01]  /*1d20*/  LOP3.LUT R15, R15, UR9, RZ, 0x3c, !PT ;  /* 0x000000090f0f7c12 */ /* 0x000fe2000f8e3cff */
[----:B------:R-:W-:Y:S02]  /*1d30*/  UIADD3.X UR29, UPT, UPT, URZ, UR15, URZ, UP1, !UPT ;  /* 0x0000000fff1d7290 */ /* 0x000fe40008ffe4ff */
[----:B------:R-:W-:Y:S01]  /*1d40*/  UIADD3.X UR27, UPT, UPT, URZ, UR15, URZ, UP0, !UPT ;  /* 0x0000000fff1b7290 */ /* 0x000fe200087fe4ff */
[----:B-1----:R-:W-:Y:S01]  /*1d50*/  SHF.L.U32 R2, R15, 0x1f, RZ ;  /* 0x0000001f0f027819 */ /* 0x002fe200000006ff */
[----:B------:R-:W-:Y:S01]  /*1d60*/  UMOV UR18, 0x0 ;  /* 0x0000000000127882 */ /* 0x000fe20000000000 */
[----:B------:R-:W-:Y:S01]  /*1d70*/  UMOV UR19, 0x10000000 ;  /* 0x1000000000137882 */ /* 0x000fe20000000000 */
[----:B------:R-:W-:Y:S01]  /*1d80*/  UMOV UR10, UR34 ;  /* 0x00000022000a7c82 */ /* 0x000fe20008000000 */
[----:B------:R4:W1:Y:S01]  /*1d90*/  SYNCS.PHASECHK.TRANS64.TRYWAIT P0, [UR8+0xa0], R2 ;  /* 0x0000a002ff0075a7 */ /* 0x0008620008001108 */
[----:B------:R-:W-:Y:S01]  /*1da0*/  ULEA UR8, UR17, UR6, 0xc ;  /* 0x0000000611087291 */ /* 0x000fe2000f8e60ff */
[----:B------:R-:W-:Y:S01]  /*1db0*/  UMOV UR12, UR36 ;  /* 0x00000024000c7c82 */ /* 0x000fe20008000000 */
[----:B------:R-:W-:-:S02]  /*1dc0*/  UMOV UR9, UR33 ;  /* 0x0000002100097c82 */ /* 0x000fc40008000000 */
[----:B------:R-:W-:Y:S02]  /*1dd0*/  UIADD3 UR32, UPT, UPT, UR8, 0x10800, URZ ;  /* 0x0001080008207890 */ /* 0x000fe4000fffe0ff */
[----:B------:R-:W-:Y:S01]  /*1de0*/  UIADD3 UR8, UPT, UPT, UR8, 0x24800, URZ ;  /* 0x0002480008087890 */ /* 0x000fe2000fffe0ff */
[----:B------:R-:W-:Y:S01]  /*1df0*/  UMOV UR25, UR13 ;  /* 0x0000000d00197c82 */ /* 0x000fe20008000000 */
[----:B------:R-:W-:-:S05]  /*1e00*/  UMOV UR17, UR23 ;  /* 0x0000001700117c82 */ /* 0x000fca0008000000 */
[----:B------:R2:W-:Y:S02]  /*1e10*/  UTMALDG.3D.2CTA [UR32], [UR28], desc[UR18] ;  /* 0x000012201c0075b4 */ /* 0x0005e40008211000 */
[----:B------:R4:W-:Y:S01]  /*1e20*/  UTMALDG.3D.2CTA [UR8], [UR26], desc[UR18] ;  /* 0x000012081a0075b4 */ /* 0x0009e20008211000 */
[----:B--2---:R-:W-:Y:S01]  /*1e30*/  UIADD3 UR34, UPT, UPT, UR34, 0x10, URZ ;  /* 0x0000001022227890 */ /* 0x004fe2000fffe0ff */
[----:B------:R-:W-:Y:S11]  /*1e40*/  BRA.U UP2, `(.L_x_32) ;  /* 0xfffffffd02507547 */ /* 0x000ff6000b83ffff */
.L_x_26:
[----:B----4-:R-:W-:Y:S01]  /*1e50*/  ULEA UR8, UR23, UR6, 0x3 ;  /* 0x0000000617087291 */ /* 0x010fe2000f8e18ff */
[----:B-1----:R-:W-:Y:S01]  /*1e60*/  SHF.L.U32 R2, R15, 0x1f, RZ ;  /* 0x0000001f0f027819 */ /* 0x002fe200000006ff */
[----:B------:R-:W-:Y:S01]  /*1e70*/  @!P1 SYNCS.ARRIVE.TRANS64.A1T0 RZ, [UR6+0x188], RZ ;  /* 0x000188ffffff99a7 */ /* 0x000fe20008100006 */
[----:B------:R-:W-:-:S06]  /*1e80*/  UISETP.GT.AND UP0, UPT, UR7, UR5, UPT ;  /* 0x000000050700728c */ /* 0x000fcc000bf04270 */
[----:B--2---:R1:W2:Y:S03]  /*1e90*/  SYNCS.PHASECHK.TRANS64.TRYWAIT P0, [UR8+0xa0], R2 ;  /* 0x0000a002ff0075a7 */ /* 0x0042a60008001108 */
[----:B------:R-:W-:Y:S05]  /*1ea0*/  BRA.U !UP0, `(.L_x_33) ;  /* 0x0000000108bc7547 */ /* 0x000fea000b800000 */
[----:B------:R-:W-:Y:S01]  /*1eb0*/  UIADD3 UR26, UPT, UPT, UR24, UR25, URZ ;  /* 0x00000019181a7290 */ /* 0x000fe2000fffe0ff */
[----:B------:R-:W-:-:S11]  /*1ec0*/  UMOV UR27, UR23 ;  /* 0x00000017001b7c82 */ /* 0x000fd60008000000 */
.L_x_39:
[----:B------:R-:W-:Y:S01]  /*1ed0*/  ULEA UR17, UR27, UR6, 0x3 ;  /* 0x000000061b117291 */ /* 0x000fe2000f8e18ff */
[----:B--2---:R-:W-:Y:S01]  /*1ee0*/  @P5 MOV R3, 0x4000 ;  /* 0x0000400000035802 */ /* 0x004fe20000000f00 */
[----:B-12---:R-:W-:Y:S10]  /*1ef0*/  @P0 BRA `(.L_x_34) ;  /* 0x00000000000c0947 */ /* 0x006ff40003800000 */
[----:B------:R-:W-:-:S04]  /*1f00*/  SHF.L.U32 R5, R15, 0x1f, RZ ;  /* 0x0000001f0f057819 */ /* 0x000fc800000006ff */
[----:B------:R-:W2:Y:S02]  /*1f10*/  SYNCS.PHASECHK.TRANS64.TRYWAIT P0, [UR17+0xa0], R5 ;  /* 0x0000a005ff0075a7 */ /* 0x000ea40008001111 */
[----:B--2---:R-:W-:Y:S05]  /*1f20*/  @!P0 BRA `(.L_x_35) ;  /* 0x0000009c00d08947 */ /* 0x004fea0003800000 */
.L_x_34:
[----:B------:R2:W-:Y:S01]  /*1f30*/  @P5 SYNCS.ARRIVE.TRANS64 RZ, [UR17], R3 ;  /* 0x00000003ffff59a7 */ /* 0x0005e20008000011 */
[----:B------:R-:W-:-:S04]  /*1f40*/  ULOP3.LUT UR8, UR22, 0x2, URZ, 0xfc, !UPT ;  /* 0x0000000216087892 */ /* 0x000fc8000f8efcff */
[----:B------:R-:W-:-:S09]  /*1f50*/  UISETP.NE.AND UP0, UPT, UR8, 0x2, UPT ;  /* 0x000000020800788c */ /* 0x000fd2000bf05270 */
[----:B------:R-:W-:Y:S05]  /*1f60*/  BRA.U UP0, `(.L_x_36) ;  /* 0x0000000100047547 */ /* 0x000fea000b800000 */
[----:B------:R-:W-:Y:S05]  /*1f70*/  BPT.TRAP 0x1 ;  /* 0x000000040000795c */ /* 0x000fea0000300000 */
.L_x_36:
[----:B------:R-:W-:Y:S04]  /*1f80*/  BSSY.RECONVERGENT B0, `(.L_x_37) ;  /* 0x0000003000007945 */ /* 0x000fe80003800200 */
[----:B------:R-:W-:Y:S05]  /*1f90*/  @!P4 BRA `(.L_x_38) ;  /* 0x000000000004c947 */ /* 0x000fea0003800000 */
[----:B------:R-:W-:Y:S05]  /*1fa0*/  BPT.TRAP 0x1 ;  /* 0x000000040000795c */ /* 0x000fea0000300000 */
.L_x_38:
[----:B------:R-:W-:Y:S05]  /*1fb0*/  BSYNC.RECONVERGENT B0 ;  /* 0x0000000000007941 */ /* 0x000fea0003800200 */
.L_x_37:
[----:B------:R-:W-:Y:S02]  /*1fc0*/  UIADD3 UR23, UPT, UPT, UR27, 0x1, URZ ;  /* 0x000000011b177890 */ /* 0x000fe4000fffe0ff */
[----:B------:R-:W-:Y:S02]  /*1fd0*/  UIADD3 UR32, UP1, UPT, UR14, 0x80, URZ ;  /* 0x000000800e207890 */ /* 0x000fe4000ff3e0ff */
[----:B------:R-:W-:Y:S02]  /*1fe0*/  UISETP.NE.AND UP0, UPT, UR23, 0x14, UPT ;  /* 0x000000141700788c */ /* 0x000fe4000bf05270 */
[----:B------:R-:W-:Y:S02]  /*1ff0*/  USHF.L.U32 UR18, UR25, 0x4, URZ ;  /* 0x0000000419127899 */ /* 0x000fe400080006ff */
[----:B------:R-:W-:Y:S02]  /*2000*/  USEL UR9, URZ, 0x1, UP0 ;  /* 0x00000001ff097887 */ /* 0x000fe40008000000 */
[----:B------:R-:W-:-:S02]  /*2010*/  USEL UR23, UR23, URZ, UP0 ;  /* 0x000000ff17177287 */ /* 0x000fc40008000000 */
[----:B------:R-:W-:Y:S02]  /*2020*/  UIADD3 UR30, UP0, UPT, UR14, 0x180, URZ ;  /* 0x000001800e1e7890 */ /* 0x000fe4000ff1e0ff */
[----:B------:R-:W-:Y:S01]  /*2030*/  ULEA UR8, UR23, UR6, 0x3 ;  /* 0x0000000617087291 */ /* 0x000fe2000f8e18ff */
[----:B------:R-:W-:Y:S01]  /*2040*/  LOP3.LUT R15, R15, UR9, RZ, 0x3c, !PT ;  /* 0x000000090f0f7c12 */ /* 0x000fe2000f8e3cff */
[----:B------:R-:W-:Y:S02]  /*2050*/  ULOP3.LUT UR17, UR17, 0xfefffff8, URZ, 0xc0, !UPT ;  /* 0xfefffff811117892 */ /* 0x000fe4000f8ec0ff */
[----:B------:R-:W-:Y:S01]  /*2060*/  UIADD3.X UR33, UPT, UPT, URZ, UR15, URZ, UP1, !UPT ;  /* 0x0000000fff217290 */ /* 0x000fe20008ffe4ff */
[----:B-1----:R-:W-:Y:S01]  /*2070*/  SHF.L.U32 R2, R15, 0x1f, RZ ;  /* 0x0000001f0f027819 */ /* 0x002fe200000006ff */
[----:B------:R-:W-:Y:S01]  /*2080*/  UIADD3.X UR31, UPT, UPT, URZ, UR15, URZ, UP0, !UPT ;  /* 0x0000000fff1f7290 */ /* 0x000fe200087fe4ff */
[----:B------:R-:W-:Y:S02]  /*2090*/  UMOV UR28, 0x0 ;  /* 0x00000000001c7882 */ /* 0x000fe40000000000 */
[----:B------:R4:W1:Y:S01]  /*20a0*/  SYNCS.PHASECHK.TRANS64.TRYWAIT P0, [UR8+0xa0], R2 ;  /* 0x0000a002ff0075a7 */ /* 0x0008620008001108 */
[----:B------:R-:W-:Y:S01]  /*20b0*/  ULEA UR8, UR27, UR6, 0xc ;  /* 0x000000061b087291 */ /* 0x000fe2000f8e60ff */
[----:B------:R-:W-:Y:S01]  /*20c0*/  UMOV UR29, 0x10000000 ;  /* 0x10000000001d7882 */ /* 0x000fe20000000000 */
[----:B------:R-:W-:-:S02]  /*20d0*/  UMOV UR19, UR35 ;  /* 0x0000002300137c82 */ /* 0x000fc40008000000 */
[----:B------:R-:W-:Y:S02]  /*20e0*/  UIADD3 UR16, UPT, UPT, UR8, 0x10800, URZ ;  /* 0x0001080008107890 */ /* 0x000fe4000fffe0ff */
[----:B------:R-:W-:Y:S01]  /*20f0*/  UIADD3 UR8, UPT, UPT, UR8, 0x24800, URZ ;  /* 0x0002480008087890 */ /* 0x000fe2000fffe0ff */
[----:B------:R-:W-:Y:S01]  /*2100*/  UMOV UR20, UR36 ;  /* 0x0000002400147c82 */ /* 0x000fe20008000000 */
[----:B------:R-:W-:Y:S01]  /*2110*/  UMOV UR12, UR36 ;  /* 0x00000024000c7c82 */ /* 0x000fe20008000000 */
[----:B------:R-:W-:Y:S01]  /*2120*/  UMOV UR9, UR17 ;  /* 0x0000001100097c82 */ /* 0x000fe20008000000 */
[----:B------:R-:W-:Y:S01]  /*2130*/  UMOV UR10, UR18 ;  /* 0x00000012000a7c82 */ /* 0x000fe20008000000 */
[----:B------:R-:W-:Y:S02]  /*2140*/  UIADD3 UR25, UPT, UPT, UR25, 0x1, URZ ;  /* 0x0000000119197890 */ /* 0x000fe4000fffe0ff */
[----:B------:R4:W-:Y:S01]  /*2150*/  UTMALDG.3D.2CTA [UR16], [UR32], desc[UR28] ;  /* 0x00001c10200075b4 */ /* 0x0009e20008211000 */
[----:B------:R-:W-:Y:S01]  /*2160*/  UMOV UR27, UR23 ;  /* 0x00000017001b7c82 */ /* 0x000fe20008000000 */
[----:B------:R-:W-:Y:S01]  /*2170*/  UISETP.NE.AND UP0, UPT, UR25, UR26, UPT ;  /* 0x0000001a1900728c */ /* 0x000fe2000bf05270 */
[----:B------:R4:W-:Y:S08]  /*2180*/  UTMALDG.3D.2CTA [UR8], [UR30], desc[UR28] ;  /* 0x00001c081e0075b4 */ /* 0x0009f00008211000 */
[----:B----4-:R-:W-:Y:S05]  /*2190*/  BRA.U UP0, `(.L_x_39) ;  /* 0xfffffffd004c7547 */ /* 0x010fea000b83ffff */
.L_x_33:
[----:B-1----:R-:W-:Y:S01]  /*21a0*/  LEA R2, R14, UR6, 0x3 ;  /* 0x000000060e027c11 */ /* 0x002fe2000f8e18ff */
[----:B------:R-:W-:Y:S01]  /*21b0*/  NOP ;  /* 0x0000000000007918 */ /* 0x000fe20000000000 */
[----:B--2---:R-:W-:Y:S02]  /*21c0*/  SHF.L.U32 R3, R12, 0x1f, RZ ;  /* 0x0000001f0c037819 */ /* 0x004fe400000006ff */
[----:B------:R-:W-:Y:S02]  /*21d0*/  LEA R4, R14, UR6, 0x4 ;  /* 0x000000060e047c11 */ /* 0x000fe4000f8e20ff */
[----:B------:R-:W1:Y:S02]  /*21e0*/  SYNCS.PHASECHK.TRANS64.TRYWAIT P0, [R2+URZ+0x190], R3 ;  /* 0x00019003020075a7 */ /* 0x000e6400080011ff */
[----:B-1----:R-:W-:Y:S05]  /*21f0*/  @!P0 BRA `(.L_x_40) ;  /* 0x0000009c00348947 */ /* 0x002fea0003800000 */
.L_x_167:
[----:B------:R-:W2:Y:S01]  /*2200*/  LDS.128 R4, [R4+0x200] ;  /* 0x0002000004047984 */ /* 0x000ea20000000c00 */
[----:B------:R-:W-:Y:S01]  /*2210*/  ISETP.GE.AND P0, PT, R72, 0x1, PT ;  /* 0x000000014800780c */ /* 0x000fe20003f06270 */
[----:B-1----:R-:W-:Y:S01]  /*2220*/  VIADD R2, R2, 0x1a0 ;  /* 0x000001a002027836 */ /* 0x002fe20000000000 */
[----:B------:R-:W-:Y:S01]  /*2230*/  @!PT LDS RZ, [RZ] ;  /* 0x00000000fffff984 */ /* 0x000fe20000000800 */
[----:B------:R-:W-:Y:S01]  /*2240*/  @!PT LDS RZ, [RZ] ;  /* 0x00000000fffff984 */ /* 0x000fe20000000800 */
[----:B------:R-:W-:Y:S01]  /*2250*/  @!PT LDS RZ, [RZ] ;  /* 0x00000000fffff984 */ /* 0x000fe20000000800 */
[----:B------:R-:W-:Y:S01]  /*2260*/  @!PT LDS RZ, [RZ] ;  /* 0x00000000fffff984 */ /* 0x000fe20000000800 */
[----:B------:R1:W-:Y:S06]  /*2270*/  MEMBAR.ALL.CTA ;  /* 0x0000000000007992 */ /* 0x0003ec0000008000 */
[----:B-1----:R-:W1:Y:S01]  /*2280*/  FENCE.VIEW.ASYNC.S ;  /* 0x00000000000073c6 */ /* 0x002e620000000000 */
[----:B------:R-:W-:-:S04]  /*2290*/  PRMT R2, RZ, 0x654, R2 ;  /* 0x00000654ff027816 */ /* 0x000fc80000000002 */
[----:B-1----:R1:W-:Y:S01]  /*22a0*/  SYNCS.ARRIVE.TRANS64.RED.A1T0 RZ, [R2+URZ], RZ ;  /* 0x000000ff02ff79a7 */ /* 0x0023e200081004ff */
[----:B--2---:R-:W-:-:S13]  /*22b0*/  LOP3.LUT P2, RZ, R6, 0x1, RZ, 0xc0, !PT ;  /* 0x0000000106ff7812 */ /* 0x004fda000784c0ff */
[----:B------:R-:W-:Y:S01]  /*22c0*/  @P2 SHF.R.U32.HI R3, RZ, 0x10, R5 ;  /* 0x00000010ff032819 */ /* 0x000fe20000011605 */
[----:B------:R-:W-:Y:S01]  /*22d0*/  VOTEU.ANY UP0, P2 ;  /* 0x0000000000ff7886 */ /* 0x000fe20001000100 */
[----:B------:R-:W-:Y:S02]  /*22e0*/  @P2 MOV R13, R4 ;  /* 0x00000004000d2202 */ /* 0x000fe40000000f00 */
[----:B------:R-:W-:Y:S02]  /*22f0*/  @P2 R2UR.BROADCAST UR8, R3 ;  /* 0x00000000030822ca */ /* 0x000fe400008e0000 */
[----:B------:R-:W-:-:S11]  /*2300*/  @P2 LOP3.LUT R11, R5, 0xffff, RZ, 0xc0, !PT ;  /* 0x0000ffff050b2812 */ /* 0x000fd600078ec0ff */
[----:B------:R-:W-:Y:S01]  /*2310*/  @UP0 UMOV UR36, UR8 ;  /* 0x0000000800240c82 */ /* 0x000fe20008000000 */
[----:B-1----:R-:W-:Y:S05]  /*2320*/  @!P0 BRA `(.L_x_41) ;  /* 0x0000000000b88947 */ /* 0x002fea0003800000 */
[----:B------:R-:W3:Y:S01]  /*2330*/  LDC.64 R4, c[0x0][0xb18] ;  /* 0x0002c600ff047b82 */ /* 0x000ee20000000a00 */
[----:B------:R-:W-:-:S07]  /*2340*/  ISETP.NE.AND P3, PT, R72, 0x1, PT ;  /* 0x000000014800780c */ /* 0x000fce0003f65270 */
[----:B------:R-:W1:Y:S08]  /*2350*/  LDC.64 R6, c[0x0][0xb10] ;  /* 0x0002c400ff067b82 */ /* 0x000e700000000a00 */
[----:B------:R-:W2:Y:S08]  /*2360*/  LDC R17, c[0x0][0xb20] ;  /* 0x0002c800ff117b82 */ /* 0x000eb00000000800 */
[----:B------:R-:W4:Y:S01]  /*2370*/  LDC R18, c[0x0][0xb0c] ;  /* 0x0002c300ff127b82 */ /* 0x000f220000000800 */
[----:B---3--:R-:W-:Y:S01]  /*2380*/  IMAD.HI.U32 R22, R0, R5, RZ ;  /* 0x0000000500167227 */ /* 0x008fe200078e00ff */
[----:B------:R-:W-:-:S06]  /*2390*/  ISETP.NE.AND P0, PT, R4, 0x1, PT ;  /* 0x000000010400780c */ /* 0x000fcc0003f05270 */
[----:B------:R-:W3:Y:S01]  /*23a0*/  LDC.64 R2, c[0x0][0xb28] ;  /* 0x0002ca00ff027b82 */ /* 0x000ee20000000a00 */
[----:B-1----:R-:W-:-:S04]  /*23b0*/  IMAD.HI.U32 R20, R9, R6, RZ ;  /* 0x0000000609147227 */ /* 0x002fc800078e00ff */
[----:B------:R-:W-:Y:S01]  /*23c0*/  IMAD.HI.U32 R24, R13, R6, RZ ;  /* 0x000000060d187227 */ /* 0x000fe200078e00ff */
[----:B------:R-:W-:Y:S02]  /*23d0*/  SHF.R.U32.HI R20, RZ, R7, R20 ;  /* 0x00000007ff147219 */ /* 0x000fe40000011614 */
[----:B--2---:R-:W-:Y:S01]  /*23e0*/  SHF.R.U32.HI R19, RZ, R17, R22 ;  /* 0x00000011ff137219 */ /* 0x004fe20000011616 */
[----:B------:R-:W-:Y:S01]  /*23f0*/  IMAD.HI.U32 R22, R11, R5, RZ ;  /* 0x000000050b167227 */ /* 0x000fe200078e00ff */
[----:B------:R-:W-:Y:S02]  /*2400*/  SHF.R.U32.HI R24, RZ, R7, R24 ;  /* 0x00000007ff187219 */ /* 0x000fe40000011618 */
[----:B------:R-:W-:Y:S02]  /*2410*/  SEL R19, R0, R19, !P0 ;  /* 0x0000001300137207 */ /* 0x000fe40004000000 */
[----:B------:R-:W-:Y:S02]  /*2420*/  SHF.R.U32.HI R22, RZ, R17, R22 ;  /* 0x00000011ff167219 */ /* 0x000fe40000011616 */
[----:B----4-:R-:W-:-:S02]  /*2430*/  ISETP.NE.AND P1, PT, R18, 0x1, PT ;  /* 0x000000011200780c */ /* 0x010fc40003f25270 */
[----:B------:R-:W-:Y:S02]  /*2440*/  SEL R5, R11, R22, !P0 ;  /* 0x000000160b057207 */ /* 0x000fe40004000000 */
[----:B------:R-:W-:Y:S02]  /*2450*/  SEL R21, R9, R20, !P1 ;  /* 0x0000001409157207 */ /* 0x000fe40004800000 */
[----:B------:R-:W-:Y:S01]  /*2460*/  SEL R7, R13, R24, !P1 ;  /* 0x000000180d077207 */ /* 0x000fe20004800000 */
[----:B---3--:R-:W-:Y:S01]  /*2470*/  IMAD.HI.U32 R20, R19, R2, RZ ;  /* 0x0000000213147227 */ /* 0x008fe200078e00ff */
[----:B------:R-:W-:-:S03]  /*2480*/  IADD3 R17, PT, PT, -R5, RZ, RZ ;  /* 0x000000ff05117210 */ /* 0x000fc60007ffe1ff */
        /* <DEDUP_REMOVED lines=11> */
[----:B------:R-:W-:-:S04]  /*2540*/  @!P0 IMAD.HI.U32 R20, R7, R2, RZ ;  /* 0x0000000207148227 */ /* 0x000fc800078e00ff */
[----:B------:R-:W-:Y:S01]  /*2550*/  IMAD.MOV R2, RZ, RZ, -R6 ;  /* 0x000000ffff027224 */ /* 0x000fe200078e0a06 */
[----:B------:R-:W-:-:S03]  /*2560*/  @!P0 SHF.R.U32.HI R20, RZ, R3, R20 ;  /* 0x00000003ff148219 */ /* 0x000fc60000011614 */
[----:B------:R-:W-:Y:S01]  /*2570*/  IMAD R2, R72, R2, R5 ;  /* 0x0000000248027224 */ /* 0x000fe200078e0205 */
        /* <DEDUP_REMOVED lines=9> */
.L_x_41:
[----:B------:R-:W1:Y:S02]  /*2610*/  LDCU UR8, c[0x0][0xb30] ;  /* 0x00016600ff0877ac */ /* 0x000e640008000800 */
[----:B-1----:R-:W-:-:S09]  /*2620*/  UISETP.NE.AND UP0, UPT, UR8, 0x1, UPT ;  /* 0x000000010800788c */ /* 0x002fd2000bf05270 */
[----:B------:R-:W-:Y:S05]  /*2630*/  BRA.U UP0, `(.L_x_42) ;  /* 0x0000000100407547 */ /* 0x000fea000b800000 */
[----:B------:R-:W1:Y:S08]  /*2640*/  LDC.64 R4, c[0x0][0xb10] ;  /* 0x0002c400ff047b82 */ /* 0x000e700000000a00 */
[----:B------:R-:W2:Y:S08]  /*2650*/  LDC.64 R2, c[0x0][0xb18] ;  /* 0x0002c600ff027b82 */ /* 0x000eb00000000a00 */
[----:B------:R-:W4:Y:S08]  /*2660*/  LDC R6, c[0x0][0xb20] ;  /* 0x0002c800ff067b82 */ /* 0x000f300000000800 */
[----:B------:R-:W3:Y:S01]  /*2670*/  LDC R18, c[0x0][0xb0c] ;  /* 0x0002c300ff127b82 */ /* 0x000ee20000000800 */
[----:B-1----:R-:W-:-:S05]  /*2680*/  IMAD.HI.U32 R4, R13, R4, RZ ;  /* 0x000000040d047227 */ /* 0x002fca00078e00ff */
[----:B------:R-:W-:Y:S01]  /*2690*/  SHF.R.U32.HI R4, RZ, R5, R4 ;  /* 0x00000005ff047219 */ /* 0x000fe20000011604 */
[----:B--2---:R-:W-:Y:S01]  /*26a0*/  IMAD.HI.U32 R3, R11, R3, RZ ;  /* 0x000000030b037227 */ /* 0x004fe200078e00ff */
[----:B------:R-:W-:-:S04]  /*26b0*/  ISETP.NE.AND P0, PT, R2, 0x1, PT ;  /* 0x000000010200780c */ /* 0x000fc80003f05270 */
[----:B----4-:R-:W-:-:S04]  /*26c0*/  SHF.R.U32.HI R6, RZ, R6, R3 ;  /* 0x00000006ff067219 */ /* 0x010fc80000011603 */
[----:B------:R-:W-:Y:S02]  /*26d0*/  SEL R3, R11, R6, !P0 ;  /* 0x000000060b037207 */ /* 0x000fe40004000000 */
[----:B---3--:R-:W-:-:S04]  /*26e0*/  ISETP.NE.AND P1, PT, R18, 0x1, PT ;  /* 0x000000011200780c */ /* 0x008fc80003f25270 */
[----:B------:R-:W-:-:S05]  /*26f0*/  SEL R4, R13, R4, !P1 ;  /* 0x000000040d047207 */ /* 0x000fca0004800000 */
[----:B------:R-:W-:Y:S02]  /*2700*/  IMAD.IADD R5, R3, 0x1, -R4 ;  /* 0x0000000103057824 */ /* 0x000fe400078e0a04 */
[----:B------:R-:W-:Y:S02]  /*2710*/  IMAD.IADD R3, R4, 0x1, -R3 ;  /* 0x0000000104037824 */ /* 0x000fe400078e0a03 */
[----:B------:R-:W-:Y:S02]  /*2720*/  IMAD R13, R5, R18, R13 ;  /* 0x00000012050d7224 */ /* 0x000fe400078e020d */
[----:B------:R-:W-:-:S07]  /*2730*/  IMAD R11, R3, R2, R11 ;  /* 0x00000002030b7224 */ /* 0x000fce00078e020b */
.L_x_42:
[----:B------:R-:W-:Y:S01]  /*2740*/  VIADD R14, R14, 0x1 ;  /* 0x000000010e0e7836 */ /* 0x000fe20000000000 */
[----:B------:R-:W-:Y:S01]  /*2750*/  PLOP3.LUT P1, PT, PT, PT, PT, 0x80, 0x8 ;  /* 0x000000000008781c */ /* 0x000fe20003f2f070 */
[----:B------:R-:W-:Y:S02]  /*2760*/  IMAD.IADD R21, R13, 0x1, R156 ;  /* 0x000000010d157824 */ /* 0x000fe400078e029c */
[----:B------:R-:W-:Y:S01]  /*2770*/  IMAD.IADD R20, R11, 0x1, R154 ;  /* 0x000000010b147824 */ /* 0x000fe200078e029a */
[----:B------:R-:W-:-:S04]  /*2780*/  ISETP.NE.AND P0, PT, R14, 0x2, PT ;  /* 0x000000020e00780c */ /* 0x000fc80003f05270 */
[----:B------:R-:W-:Y:S02]  /*2790*/  SEL R3, RZ, 0x1, P0 ;  /* 0x00000001ff037807 */ /* 0x000fe40000000000 */
[----:B------:R-:W-:Y:S02]  /*27a0*/  SEL R14, R14, RZ, P0 ;  /* 0x000000ff0e0e7207 */ /* 0x000fe40000000000 */
[----:B------:R-:W-:Y:S01]  /*27b0*/  LOP3.LUT R12, R12, R3, RZ, 0x3c, !PT ;  /* 0x000000030c0c7212 */ /* 0x000fe200078e3cff */
[----:B------:R-:W-:Y:S06]  /*27c0*/  @P2 BRA `(.L_x_43) ;  /* 0xfffffff000642947 */ /* 0x000fec000383ffff */
[----:B------:R-:W-:Y:S01]  /*27d0*/  UIADD3 UR6, UPT, UPT, UR6, 0xa0, URZ ;  /* 0x000000a006067890 */ /* 0x000fe2000fffe0ff */
[----:B------:R-:W-:-:S03]  /*27e0*/  SHF.L.U32 R3, R15, 0x1f, RZ ;  /* 0x0000001f0f037819 */ /* 0x000fc600000006ff */
[----:B------:R-:W-:-:S09]  /*27f0*/  ULEA UR4, UR23, UR6, 0x3 ;  /* 0x0000000617047291 */ /* 0x000fd2000f8e18ff */
[----:B------:R-:W1:Y:S02]  /*2800*/  SYNCS.PHASECHK.TRANS64.TRYWAIT P0, [UR4], R3 ;  /* 0x00000003ff0075a7 */ /* 0x000e640008001104 */
[----:B-1----:R-:W-:Y:S05]  /*2810*/  @!P0 BRA `(.L_x_44) ;  /* 0x0000009400c08947 */ /* 0x002fea0003800000 */
.L_x_169:
[----:B------:R-:W-:-:S04]  /*2820*/  UIADD3 UR5, UPT, UPT, UR23, 0x1, URZ ;  /* 0x0000000117057890 */ /* 0x000fc8000fffe0ff */
[----:B------:R-:W-:-:S04]  /*2830*/  UISETP.NE.AND UP0, UPT, UR5, 0x14, UPT ;  /* 0x000000140500788c */ /* 0x000fc8000bf05270 */
[----:B------:R-:W-:Y:S02]  /*2840*/  USEL UR7, URZ, 0x1, UP0 ;  /* 0x00000001ff077887 */ /* 0x000fe40008000000 */
[----:B------:R-:W-:-:S04]  /*2850*/  USEL UR5, UR5, URZ, UP0 ;  /* 0x000000ff05057287 */ /* 0x000fc80008000000 */
[----:B------:R-:W-:Y:S01]  /*2860*/  ULEA UR4, UR5, UR6, 0x3 ;  /* 0x0000000605047291 */ /* 0x000fe2000f8e18ff */
[----:B------:R-:W-:-:S04]  /*2870*/  LOP3.LUT R2, R15, UR7, RZ, 0x3c, !PT ;  /* 0x000000070f027c12 */ /* 0x000fc8000f8e3cff */
[----:B-1----:R-:W-:-:S04]  /*2880*/  SHF.L.U32 R3, R2, 0x1f, RZ ;  /* 0x0000001f02037819 */ /* 0x002fc800000006ff */
[----:B------:R-:W1:Y:S02]  /*2890*/  SYNCS.PHASECHK.TRANS64.TRYWAIT P0, [UR4], R3 ;  /* 0x00000003ff0075a7 */ /* 0x000e640008001104 */
[----:B-1----:R-:W-:Y:S05]  /*28a0*/  @!P0 BRA `(.L_x_45) ;  /* 0x0000009400b48947 */ /* 0x002fea0003800000 */
.L_x_171:
        /* <DEDUP_REMOVED lines=9> */
.L_x_173:
        /* <DEDUP_REMOVED lines=9> */
.L_x_175:
        /* <DEDUP_REMOVED lines=9> */
.L_x_177:
        /* <DEDUP_REMOVED lines=9> */
.L_x_179:
        /* <DEDUP_REMOVED lines=9> */
.L_x_181:
        /* <DEDUP_REMOVED lines=9> */
.L_x_183:
        /* <DEDUP_REMOVED lines=9> */
.L_x_185:
        /* <DEDUP_REMOVED lines=9> */
.L_x_187:
        /* <DEDUP_REMOVED lines=9> */
.L_x_189:
        /* <DEDUP_REMOVED lines=9> */
.L_x_191:
        /* <DEDUP_REMOVED lines=9> */
.L_x_193:
        /* <DEDUP_REMOVED lines=9> */
.L_x_195:
        /* <DEDUP_REMOVED lines=9> */
.L_x_197:
        /* <DEDUP_REMOVED lines=9> */
.L_x_199:
        /* <DEDUP_REMOVED lines=9> */
.L_x_201:
        /* <DEDUP_REMOVED lines=9> */
.L_x_203:
        /* <DEDUP_REMOVED lines=9> */
.L_x_205:
[----:B------:R-:W-:-:S04]  /*3240*/  UIADD3 UR5, UPT, UPT, UR5, 0x1, URZ ;  /* 0x0000000105057890 */ /* 0x000fc8000fffe0ff */
[----:B------:R-:W-:-:S04]  /*3250*/  UISETP.NE.AND UP0, UPT, UR5, 0x14, UPT ;  /* 0x000000140500788c */ /* 0x000fc8000bf05270 */
[----:B------:R-:W-:Y:S02]  /*3260*/  USEL UR4, URZ, 0x1, UP0 ;  /* 0x00000001ff047887 */ /* 0x000fe40008000000 */
[----:B------:R-:W-:-:S04]  /*3270*/  USEL UR5, UR5, URZ, UP0 ;  /* 0x000000ff05057287 */ /* 0x000fc80008000000 */
[----:B------:R-:W-:Y:S01]  /*3280*/  ULEA UR5, UR5, UR6, 0x3 ;  /* 0x0000000605057291 */ /* 0x000fe2000f8e18ff */
[----:B-1----:R-:W-:-:S04]  /*3290*/  LOP3.LUT R3, R2, UR4, RZ, 0x3c, !PT ;  /* 0x0000000402037c12 */ /* 0x002fc8000f8e3cff */
[----:B------:R-:W-:Y:S01]  /*32a0*/  SHF.L.U32 R3, R3, 0x1f, RZ ;  /* 0x0000001f03037819 */ /* 0x000fe200000006ff */
[----:B---3--:R-:W-:-:S07]  /*32b0*/  IMAD.U32 R0, RZ, RZ, UR5 ;  /* 0x00000005ff007e24 */ /* 0x008fce000f8e00ff */
.L_x_63:
[----:B-1----:R1:W2:Y:S02]  /*32c0*/  SYNCS.PHASECHK.TRANS64.TRYWAIT P0, [R0+URZ], R3 ;  /* 0x00000003000075a7 */ /* 0x0022a400080011ff */
[----:B--2---:R-:W-:Y:S05]  /*32d0*/  @!P0 NANOSLEEP.SYNCS 0x989680 ;  /* 0x009896800000895d */ /* 0x004fea0003900000 */
[----:B------:R-:W2:Y:S02]  /*32e0*/  @!P0 SYNCS.PHASECHK.TRANS64 P0, [R0+URZ], R3 ;  /* 0x00000003000085a7 */ /* 0x000ea400080010ff */
[----:B--2---:R-:W-:Y:S05]  /*32f0*/  @P0 EXIT ;  /* 0x000000000000094d */ /* 0x004fea0003800000 */
[----:B------:R-:W-:Y:S05]  /*3300*/  BRA `(.L_x_63) ;  /* 0xfffffffc00ec7947 */ /* 0x000fea000383ffff */
.L_x_23:
[----:B------:R-:W-:-:S04]  /*3310*/  UISETP.NE.AND UP1, UPT, UR37, URZ, UPT ;  /* 0x000000ff2500728c */ /* 0x000fc8000bf25270 */
[----:B------:R-:W-:-:S09]  /*3320*/  UISETP.NE.OR UP1, UPT, UR10, 0x1, UP1 ;  /* 0x000000010a00788c */ /* 0x000fd20008f25670 */
[----:B------:R-:W-:Y:S05]  /*3330*/  BRA.U UP1, `(.L_x_64) ;  /* 0x00000005014c7547 */ /* 0x000fea000b800000 */
[----:B------:R-:W-:Y:S01]  /*3340*/  HFMA2 R11, -RZ, RZ, 0, 0 ;  /* 0x00000000ff0b7431 */ /* 0x000fe200000001ff */
[----:B------:R-:W-:Y:S01]  /*3350*/  ISETP.GE.U32.AND P2, PT, R10, 0x2, PT ;  /* 0x000000020a00780c */ /* 0x000fe20003f46070 */
[----:B------:R-:W-:Y:S01]  /*3360*/  IMAD.MOV.U32 R12, RZ, RZ, 0x1 ;  /* 0x00000001ff0c7424 */ /* 0x000fe200078e00ff */
[----:B------:R-:W-:Y:S01]  /*3370*/  CS2R R8, SRZ ;  /* 0x0000000000087805 */ /* 0x000fe2000001ff00 */
[----:B------:R-:W-:Y:S01]  /*3380*/  IMAD.MOV.U32 R3, RZ, RZ, RZ ;  /* 0x000000ffff037224 */ /* 0x000fe200078e00ff */
[----:B------:R-:W-:Y:S01]  /*3390*/  UMOV UR4, 0x400 ;  /* 0x0000040000047882 */ /* 0x000fe20000000000 */
[----:B------:R-:W-:Y:S01]  /*33a0*/  UMOV UR6, URZ ;  /* 0x000000ff00067c82 */ /* 0x000fe20008000000 */
[----:B------:R-:W-:-:S12]  /*33b0*/  ULEA UR37, UR37, UR4, 0x18 ;  /* 0x0000000425257291 */ /* 0x000fd8000f8ec0ff */
.L_x_68:
[----:B------:R-:W-:Y:S02]  /*33c0*/  LEA R0, R3, UR37, 0x3 ;  /* 0x0000002503007c11 */ /* 0x000fe4000f8e18ff */
[----:B------:R-:W-:-:S03]  /*33d0*/  SHF.L.U32 R5, R8, 0x1f, RZ ;  /* 0x0000001f08057819 */ /* 0x000fc600000006ff */
[----:B------:R-:W-:Y:S01]  /*33e0*/  VIADD R4, R0, 0x1e0 ;  /* 0x000001e000047836 */ /* 0x000fe20000000000 */
[----:B------:R-:W1:Y:S02]  /*33f0*/  SYNCS.PHASECHK.TRANS64.TRYWAIT P0, [R0+URZ+0x1d0], R5 ;  /* 0x0001d005000075a7 */ /* 0x000e6400080011ff */
[----:B-1----:R-:W-:Y:S05]  /*3400*/  @!P0 BRA `(.L_x_65) ;  /* 0x00000090008c8947 */ /* 0x002fea0003800000 */
.L_x_206:
[----:B------:R-:W-:Y:S01]  /*3410*/  ULEA UR5, UR6, UR37, 0x3 ;  /* 0x0000002506057291 */ /* 0x000fe2000f8e18ff */
[----:B------:R-:W-:Y:S01]  /*3420*/  PRMT R4, RZ, 0x654, R4 ;  /* 0x00000654ff047816 */ /* 0x000fe20000000004 */
[----:B-1----:R-:W-:Y:S01]  /*3430*/  @!P2 IMAD.MOV.U32 R5, RZ, RZ, 0x10 ;  /* 0x00000010ff05a424 */ /* 0x002fe200078e00ff */
[----:B------:R-:W-:Y:S01]  /*3440*/  SHF.L.U32 R7, R12, 0x1f, RZ ;  /* 0x0000001f0c077819 */ /* 0x000fe200000006ff */
[----:B------:R-:W-:Y:S01]  /*3450*/  UIADD3 UR4, UPT, UPT, UR5, 0x190, URZ ;  /* 0x0000019005047890 */ /* 0x000fe2000fffe0ff */
[----:B------:R1:W-:Y:S05]  /*3460*/  SYNCS.ARRIVE.TRANS64.RED.A1T0 RZ, [R4+URZ], RZ ;  /* 0x000000ff04ff79a7 */ /* 0x0003ea00081004ff */
[----:B------:R-:W-:Y:S01]  /*3470*/  IMAD.U32 R13, RZ, RZ, UR4 ;  /* 0x00000004ff0d7e24 */ /* 0x000fe2000f8e00ff */
[----:B------:R-:W2:Y:S04]  /*3480*/  SYNCS.PHASECHK.TRANS64.TRYWAIT P0, [UR5+0x1a0], R7 ;  /* 0x0001a007ff0075a7 */ /* 0x000ea80008001105 */
[----:B------:R-:W-:Y:S01]  /*3490*/  PRMT R13, R10, 0x654, R13 ;  /* 0x000006540a0d7816 */ /* 0x000fe2000000000d */
[----:B-12---:R-:W-:Y:S06]  /*34a0*/  @!P0 BRA `(.L_x_66) ;  /* 0x0000009000788947 */ /* 0x006fec0003800000 */
.L_x_208:
[----:B------:R-:W-:Y:S01]  /*34b0*/  ULEA UR4, UR6, UR37, 0x4 ;  /* 0x0000002506047291 */ /* 0x000fe2000f8e20ff */
[----:B------:R-:W-:Y:S01]  /*34c0*/  SEL R2, R13, R2, !P2 ;  /* 0x000000020d027207 */ /* 0x000fe20005000000 */
[----:B------:R-:W-:Y:S01]  /*34d0*/  UIADD3 UR5, UPT, UPT, UR5, 0x190, URZ ;  /* 0x0000019005057890 */ /* 0x000fe2000fffe0ff */
[----:B-1----:R-:W-:Y:S01]  /*34e0*/  LEA R0, R11, UR37, 0x3 ;  /* 0x000000250b007c11 */ /* 0x002fe2000f8e18ff */
[----:B------:R-:W-:Y:S01]  /*34f0*/  UIADD3 UR4, UPT, UPT, UR4, 0x200, URZ ;  /* 0x0000020004047890 */ /* 0x000fe2000fffe0ff */
[----:B------:R1:W-:Y:S01]  /*3500*/  @!P2 SYNCS.ARRIVE.TRANS64.RED RZ, [R2+URZ], R5 ;  /* 0x0000000502ffa9a7 */ /* 0x0003e200080004ff */
[----:B------:R-:W-:Y:S01]  /*3510*/  UIADD3 UR6, UPT, UPT, UR6, 0x1, URZ ;  /* 0x0000000106067890 */ /* 0x000fe2000fffe0ff */
[----:B------:R-:W-:-:S03]  /*3520*/  VIADD R3, R3, 0x1 ;  /* 0x0000000103037836 */ /* 0x000fc60000000000 */
[----:B------:R-:W-:Y:S02]  /*3530*/  UISETP.NE.AND UP0, UPT, UR6, 0x2, UPT ;  /* 0x000000020600788c */ /* 0x000fe4000bf05270 */
[----:B------:R-:W-:Y:S01]  /*3540*/  ISETP.NE.AND P0, PT, R3, 0x2, PT ;  /* 0x000000020300780c */ /* 0x000fe20003f05270 */
[----:B------:R-:W-:Y:S06]  /*3550*/  UGETNEXTWORKID.BROADCAST [UR4], [UR5] ;  /* 0x00000000040073ca */ /* 0x000fec0008000100 */
[----:B------:R-:W-:Y:S02]  /*3560*/  USEL UR4, URZ, 0x1, UP0 ;  /* 0x00000001ff047887 */ /* 0x000fe40008000000 */
[----:B------:R-:W-:-:S04]  /*3570*/  USEL UR6, UR6, URZ, UP0 ;  /* 0x000000ff06067287 */ /* 0x000fc80008000000 */
[----:B------:R-:W-:Y:S02]  /*3580*/  LOP3.LUT R12, R12, UR4, RZ, 0x3c, !PT ;  /* 0x000000040c0c7c12 */ /* 0x000fe4000f8e3cff */
[----:B-1----:R-:W-:-:S04]  /*3590*/  SHF.L.U32 R5, R9, 0x1f, RZ ;  /* 0x0000001f09057819 */ /* 0x002fc800000006ff */
[----:B------:R-:W1:Y:S02]  /*35a0*/  SYNCS.PHASECHK.TRANS64.TRYWAIT P1, [R0+URZ+0x190], R5 ;  /* 0x00019005000075a7 */ /* 0x000e6400080211ff */
[----:B-1----:R-:W-:Y:S05]  /*35b0*/  @!P1 BRA `(.L_x_67) ;  /* 0x00000090004c9947 */ /* 0x002fea0003800000 */
.L_x_209:
[----:B------:R-:W-:Y:S01]  /*35c0*/  LEA R4, R11, UR37, 0x4 ;  /* 0x000000250b047c11 */ /* 0x000fe2000f8e20ff */
[----:B-1----:R-:W-:Y:S01]  /*35d0*/  VIADD R0, R0, 0x1a0 ;  /* 0x000001a000007836 */ /* 0x002fe20000000000 */
[----:B------:R-:W-:Y:S01]  /*35e0*/  SEL R3, R3, RZ, P0 ;  /* 0x000000ff03037207 */ /* 0x000fe20000000000 */
[----:B------:R-:W-:-:S03]  /*35f0*/  VIADD R11, R11, 0x1 ;  /* 0x000000010b0b7836 */ /* 0x000fc60000000000 */
[----:B------:R-:W1:Y:S01]  /*3600*/  LDS.128 R4, [R4+0x200] ;  /* 0x0002000004047984 */ /* 0x000e620000000c00 */
[----:B------:R-:W-:Y:S02]  /*3610*/  PRMT R0, RZ, 0x654, R0 ;  /* 0x00000654ff007816 */ /* 0x000fe40000000000 */
[C---:B------:R-:W-:Y:S01]  /*3620*/  ISETP.NE.AND P1, PT, R11.reuse, 0x2, PT ;  /* 0x000000020b00780c */ /* 0x040fe20003f25270 */
[----:B------:R-:W-:Y:S01]  /*3630*/  @!PT LDS RZ, [RZ] ;  /* 0x00000000fffff984 */ /* 0x000fe20000000800 */
[----:B------:R-:W-:Y:S01]  /*3640*/  @!PT LDS RZ, [RZ] ;  /* 0x00000000fffff984 */ /* 0x000fe20000000800 */
[----:B------:R-:W-:Y:S01]  /*3650*/  @!PT LDS RZ, [RZ] ;  /* 0x00000000fffff984 */ /* 0x000fe20000000800 */
[----:B------:R-:W-:Y:S01]  /*3660*/  @!PT LDS RZ, [RZ] ;  /* 0x00000000fffff984 */ /* 0x000fe20000000800 */
[----:B------:R2:W-:Y:S06]  /*3670*/  MEMBAR.ALL.CTA ;  /* 0x0000000000007992 */ /* 0x0005ec0000008000 */
[----:B--2---:R-:W2:Y:S01]  /*3680*/  FENCE.VIEW.ASYNC.S ;  /* 0x00000000000073c6 */ /* 0x004ea20000000000 */
[----:B------:R-:W-:Y:S01]  /*3690*/  SEL R11, R11, RZ, P1 ;  /* 0x000000ff0b0b7207 */ /* 0x000fe20000800000 */
[----:B--2---:R2:W-:Y:S01]  /*36a0*/  SYNCS.ARRIVE.TRANS64.RED.A1T0 RZ, [R0+URZ], RZ ;  /* 0x000000ff00ff79a7 */ /* 0x0045e200081004ff */
[----:B-1----:R-:W-:-:S02]  /*36b0*/  LOP3.LUT P3, RZ, R6, 0x1, RZ, 0xc0, !PT ;  /* 0x0000000106ff7812 */ /* 0x002fc4000786c0ff */
[----:B------:R-:W-:-:S04]  /*36c0*/  SEL R5, RZ, 0x1, P0 ;  /* 0x00000001ff057807 */ /* 0x000fc80000000000 */
[----:B------:R-:W-:Y:S02]  /*36d0*/  LOP3.LUT R8, R8, R5, RZ, 0x3c, !PT ;  /* 0x0000000508087212 */ /* 0x000fe400078e3cff */
[----:B--2---:R-:W-:-:S04]  /*36e0*/  SEL R0, RZ, 0x1, P1 ;  /* 0x00000001ff007807 */ /* 0x004fc80000800000 */
[----:B------:R-:W-:Y:S01]  /*36f0*/  LOP3.LUT R9, R9, R0, RZ, 0x3c, !PT ;  /* 0x0000000009097212 */ /* 0x000fe200078e3cff */
[----:B------:R-:W-:Y:S06]  /*3700*/  @P3 BRA `(.L_x_68) ;  /* 0xfffffffc002c3947 */ /* 0x000fec000383ffff */
[----:B------:R-:W-:Y:S01]  /*3710*/  ULEA UR5, UR6, UR37, 0x3 ;  /* 0x0000002506057291 */ /* 0x000fe2000f8e18ff */
[----:B------:R-:W-:-:S08]  /*3720*/  SHF.L.U32 R3, R12, 0x1f, RZ ;  /* 0x0000001f0c037819 */ /* 0x000fd000000006ff */
[----:B------:R-:W1:Y:S02]  /*3730*/  SYNCS.PHASECHK.TRANS64 P0, [UR5+0x1a0], R3 ;  /* 0x0001a003ff0075a7 */ /* 0x000e640008001005 */
[----:B-1----:R-:W-:Y:S05]  /*3740*/  @P0 BRA `(.L_x_69) ;  /* 0x0000000000080947 */ /* 0x002fea0003800000 */
[----:B------:R-:W1:Y:S02]  /*3750*/  SYNCS.PHASECHK.TRANS64.TRYWAIT P0, [UR5+0x1a0], R3 ;  /* 0x0001a003ff0075a7 */ /* 0x000e640008001105 */
[----:B-1----:R-:W-:Y:S05]  /*3760*/  @!P0 BRA `(.L_x_70) ;  /* 0x0000008c00f48947 */ /* 0x002fea0003800000 */
.L_x_69:
[----:B------:R-:W-:-:S04]  /*3770*/  UIADD3 UR4, UPT, UPT, UR6, 0x1, URZ ;  /* 0x0000000106047890 */ /* 0x000fc8000fffe0ff */
[----:B------:R-:W-:-:S04]  /*3780*/  UISETP.NE.AND UP0, UPT, UR4, 0x2, UPT ;  /* 0x000000020400788c */ /* 0x000fc8000bf05270 */
[----:B------:R-:W-:Y:S02]  /*3790*/  USEL UR7, URZ, 0x1, UP0 ;  /* 0x00000001ff077887 */ /* 0x000fe40008000000 */
[----:B------:R-:W-:-:S04]  /*37a0*/  USEL UR4, UR4, URZ, UP0 ;  /* 0x000000ff04047287 */ /* 0x000fc80008000000 */
[----:B------:R-:W-:Y:S01]  /*37b0*/  ULEA UR4, UR4, UR37, 0x3 ;  /* 0x0000002504047291 */ /* 0x000fe2000f8e18ff */
[----:B-1----:R-:W-:-:S04]  /*37c0*/  LOP3.LUT R3, R12, UR7, RZ, 0x3c, !PT ;  /* 0x000000070c037c12 */ /* 0x002fc8000f8e3cff */
[----:B------:R-:W-:-:S04]  /*37d0*/  SHF.L.U32 R0, R3, 0x1f, RZ ;  /* 0x0000001f03007819 */ /* 0x000fc800000006ff */
[----:B------:R-:W1:Y:S02]  /*37e0*/  SYNCS.PHASECHK.TRANS64 P0, [UR4+0x1a0], R0 ;  /* 0x0001a000ff0075a7 */ /* 0x000e640008001004 */
[----:B-1----:R-:W-:Y:S05]  /*37f0*/  @P0 EXIT ;  /* 0x000000000000094d */ /* 0x002fea0003800000 */
[----:B------:R-:W-:Y:S02]  /*3800*/  SHF.L.U32 R3, R3, 0x1f, RZ ;  /* 0x0000001f03037819 */ /* 0x000fe400000006ff */
[----:B------:R-:W-:-:S07]  /*3810*/  MOV R0, UR4 ;  /* 0x0000000400007c02 */ /* 0x000fce0008000f00 */
.L_x_71:
[----:B-1----:R1:W2:Y:S02]  /*3820*/  SYNCS.PHASECHK.TRANS64.TRYWAIT P0, [R0+URZ+0x1a0], R3 ;  /* 0x0001a003000075a7 */ /* 0x0022a400080011ff */
[----:B--2---:R-:W-:Y:S05]  /*3830*/  @!P0 NANOSLEEP.SYNCS 0x989680 ;  /* 0x009896800000895d */ /* 0x004fea0003900000 */
[----:B------:R-:W2:Y:S02]  /*3840*/  @!P0 SYNCS.PHASECHK.TRANS64 P0, [R0+URZ+0x1a0], R3 ;  /* 0x0001a003000085a7 */ /* 0x000ea400080010ff */
[----:B--2---:R-:W-:Y:S05]  /*3850*/  @P0 EXIT ;  /* 0x000000000000094d */ /* 0x004fea0003800000 */
[----:B------:R-:W-:Y:S05]  /*3860*/  BRA `(.L_x_71) ;  /* 0xfffffffc00ec7947 */ /* 0x000fea000383ffff */
.L_x_64:
[----:B------:R-:W-:Y:S05]  /*3870*/  BRA.U UP4, `(.L_x_72) ;  /* 0x00000011043c7547 */ /* 0x000fea000b800000 */
[----:B------:R-:W-:Y:S01]  /*3880*/  UMOV UR6, 0x40 ;  /* 0x0000004000067882 */ /* 0x000fe20000000000 */
[----:B------:R-:W-:Y:S01]  /*3890*/  NOP ;  /* 0x0000000000007918 */ /* 0x000fe20000000000 */
[----:B------:R-:W-:Y:S01]  /*38a0*/  ULEA UR6, UR37, UR6, 0x18 ;  /* 0x0000000625067291 */ /* 0x000fe2000f8ec0ff */
[----:B------:R-:W-:Y:S02]  /*38b0*/  UMOV UR7, 0x400 ;  /* 0x0000040000077882 */ /* 0x000fe40000000000 */
[----:B------:R-:W-:-:S06]  /*38c0*/  ULEA UR37, UR37, UR7, 0x18 ;  /* 0x0000000725257291 */ /* 0x000fcc000f8ec0ff */
[----:B------:R-:W1:Y:S02]  /*38d0*/  LDS.U8 R2, [UR6+0x1c] ;  /* 0x00001c06ff027984 */ /* 0x000e640008000000 */
[----:B-1----:R-:W-:-:S13]  /*38e0*/  ISETP.NE.AND P0, PT, R2, RZ, PT ;  /* 0x000000ff0200720c */ /* 0x002fda0003f05270 */
[----:B------:R-:W-:Y:S05]  /*38f0*/  @P0 BRA `(.L_x_73) ;  /* 0x0000000400080947 */ /* 0x000fea0003800000 */
[----:B------:R-:W-:Y:S02]  /*3900*/  UISETP.NE.U32.AND UP0, UPT, UR5, 0x1, UPT ;  /* 0x000000010500788c */ /* 0x000fe4000bf05070 */
[----:B------:R-:W-:-:S07]  /*3910*/  UIADD3 UR8, UPT, UPT, UR6, 0x8, URZ ;  /* 0x0000000806087890 */ /* 0x000fce000fffe0ff */
[----:B------:R-:W-:Y:S05]  /*3920*/  BRA.U !UP0, `(.L_x_74) ;  /* 0x00000001089c7547 */ /* 0x000fea000b800000 */
[----:B------:R-:W-:Y:S01]  /*3930*/  ELECT P0, URZ, PT ;  /* 0x0000000000ff782f */ /* 0x000fe20003800000 */
[----:B------:R-:W-:-:S12]  /*3940*/  BSSY B0, `(.L_x_74) ;  /* 0x0000025000007945 */ /* 0x000fd80003800000 */
[----:B------:R-:W-:Y:S05]  /*3950*/  @!P0 BRA `(.L_x_75) ;  /* 0x00000000008c8947 */ /* 0x000fea0003800000 */
[----:B------:R-:W-:-:S05]  /*3960*/  UMOV UR7, 0x10 ;  /* 0x0000001000077882 */ /* 0x000fca0000000000 */
[----:B------:R-:W-:Y:S04]  /*3970*/  DEPBAR.LE SB1, 0x36 ;  /* 0x00009d800000791a */ /* 0x000fe80000000000 */
[----:B------:R-:W1:Y:S02]  /*3980*/  UTCATOMSWS.2CTA.FIND_AND_SET.ALIGN UP1, UR7, UR7 ;  /* 0x00000007000775e3 */ /* 0x000e640008220800 */
[----:B-1----:R-:W-:Y:S01]  /*3990*/  MOV R11, UR7 ;  /* 0x00000007000b7c02 */ /* 0x002fe20008000f00 */
[----:B------:R-:W-:Y:S06]  /*39a0*/  BRA.U UP1, `(.L_x_76) ;  /* 0x0000000101187547 */ /* 0x000fec000b800000 */
.L_x_77:
[----:B------:R-:W-:Y:S05]  /*39b0*/  NANOSLEEP 0x64 ;  /* 0x000000640000795d */ /* 0x000fea0003800000 */
[----:B------:R-:W-:-:S05]  /*39c0*/  UMOV UR7, 0x10 ;  /* 0x0000001000077882 */ /* 0x000fca0000000000 */
[----:B------:R-:W-:Y:S04]  /*39d0*/  DEPBAR.LE SB1, 0x36 ;  /* 0x00009d800000791a */ /* 0x000fe80000000000 */
[----:B------:R-:W1:Y:S02]  /*39e0*/  UTCATOMSWS.2CTA.FIND_AND_SET.ALIGN UP1, UR7, UR7 ;  /* 0x00000007000775e3 */ /* 0x000e640008220800 */
[----:B-1----:R-:W-:Y:S01]  /*39f0*/  MOV R11, UR7 ;  /* 0x00000007000b7c02 */ /* 0x002fe20008000f00 */
[----:B------:R-:W-:Y:S05]  /*3a00*/  BRA.U !UP1, `(.L_x_77) ;  /* 0xfffffffd09e87547 */ /* 0x000fea000b83ffff */
.L_x_76:
[----:B------:R-:W1:Y:S01]  /*3a10*/  LDS R5, [UR6+0x10] ;  /* 0x00001006ff057984 */ /* 0x000e620008000800 */
[----:B------:R-:W-:Y:S01]  /*3a20*/  IMAD.U32 R3, RZ, RZ, UR37 ;  /* 0x00000025ff037e24 */ /* 0x000fe2000f8e00ff */
[----:B------:R-:W-:-:S03]  /*3a30*/  MOV R2, UR4 ;  /* 0x0000000400027c02 */ /* 0x000fc60008000f00 */
[----:B------:R-:W-:Y:S01]  /*3a40*/  VIADD R3, R3, 0x220 ;  /* 0x0000022003037836 */ /* 0x000fe20000000000 */
[----:B-1----:R-:W-:-:S04]  /*3a50*/  SHF.L.U32 R5, R5, 0x1f, RZ ;  /* 0x0000001f05057819 */ /* 0x002fc800000006ff */
[----:B------:R-:W1:Y:S02]  /*3a60*/  SYNCS.PHASECHK.TRANS64.TRYWAIT P0, [UR6+0x8], R5 ;  /* 0x00000805ff0075a7 */ /* 0x000e640008001106 */
[----:B-1----:R-:W-:Y:S05]  /*3a70*/  @P0 BRA `(.L_x_78) ;  /* 0x0000000000080947 */ /* 0x002fea0003800000 */
[----:B------:R-:W1:Y:S02]  /*3a80*/  SYNCS.PHASECHK.TRANS64.TRYWAIT P0, [UR6+0x8], R5 ;  /* 0x00000805ff0075a7 */ /* 0x000e640008001106 */
[----:B-1----:R-:W-:Y:S05]  /*3a90*/  @!P0 BRA `(.L_x_79) ;  /* 0x0000008c00408947 */ /* 0x002fea0003800000 */
.L_x_78:
[----:B-1----:R-:W-:Y:S01]  /*3aa0*/  HFMA2 R4, -RZ, RZ, 0, 5.9604644775390625e-08 ;  /* 0x00000001ff047431 */ /* 0x002fe200000001ff */
[----:B------:R-:W-:Y:S01]  /*3ab0*/  UPRMT UR7, UR4, 0x654, UR8 ;  /* 0x0000065404077896 */ /* 0x000fe20008000008 */
[----:B------:R-:W-:Y:S01]  /*3ac0*/  IMAD.MOV.U32 R6, RZ, RZ, 0xffff ;  /* 0x0000ffffff067424 */ /* 0x000fe200078e00ff */
[----:B------:R-:W-:Y:S01]  /*3ad0*/  PRMT R2, R2, 0x654, R3 ;  /* 0x0000065402027816 */ /* 0x000fe20000000003 */
[----:B------:R-:W-:Y:S02]  /*3ae0*/  IMAD.MOV.U32 R5, RZ, RZ, 0x4 ;  /* 0x00000004ff057424 */ /* 0x000fe400078e00ff */
[----:B------:R-:W-:Y:S01]  /*3af0*/  IMAD.SHL.U32 R9, R11, 0x20, RZ ;  /* 0x000000200b097824 */ /* 0x000fe200078e00ff */
[----:B------:R-:W-:Y:S02]  /*3b00*/  MOV R3, UR7 ;  /* 0x0000000700037c02 */ /* 0x000fe40008000f00 */
[-C--:B------:R-:W-:Y:S01]  /*3b10*/  SHF.L.U32 R7, R6, R11.reuse, RZ ;  /* 0x0000000b06077219 */ /* 0x080fe200000006ff */
[----:B------:R1:W-:Y:S01]  /*3b20*/  SYNCS.ARRIVE.TRANS64.RED RZ, [UR7], R5 ;  /* 0x00000005ffff79a7 */ /* 0x0003e20008000407 */
[----:B------:R-:W-:Y:S01]  /*3b30*/  SHF.L.U32 R6, R4, R11, RZ ;  /* 0x0000000b04067219 */ /* 0x000fe200000006ff */
[----:B------:R1:W-:Y:S04]  /*3b40*/  STS [UR37+0x220], R9 ;  /* 0x00022009ff007988 */ /* 0x0003e80008000825 */
[----:B------:R1:W-:Y:S04]  /*3b50*/  STAS [R2.64], R11 ;  /* 0x0000000b02007dbd */ /* 0x0003e8000c0008ff */
[----:B------:R1:W-:Y:S04]  /*3b60*/  ATOMS.OR RZ, [UR6+0x14], R7 ;  /* 0x00001407ffff798c */ /* 0x0003e8000b000006 */
[----:B------:R1:W-:Y:S04]  /*3b70*/  ATOMS.OR RZ, [UR6+0x18], R6 ;  /* 0x00001806ffff798c */ /* 0x0003e8000b000006 */
[----:B------:R1:W-:Y:S02]  /*3b80*/  ATOMS.XOR RZ, [UR6+0x10], R4 ;  /* 0x00001004ffff798c */ /* 0x0003e4000b800006 */
.L_x_75:
[----:B------:R-:W-:Y:S05]  /*3b90*/  BSYNC B0 ;  /* 0x0000000000007941 */ /* 0x000fea0003800000 */
.L_x_74:
[----:B------:R-:W-:Y:S05]  /*3ba0*/  BRA.U UP0, `(.L_x_80) ;  /* 0x00000001006c7547 */ /* 0x000fea000b800000 */
[----:B------:R-:W-:-:S03]  /*3bb0*/  UMOV UR7, 0xffffffff ;  /* 0xffffffff00077882 */ /* 0x000fc60000000000 */
[----:B------:R-:W-:Y:S05]  /*3bc0*/  BRA.DIV UR7, `(.L_x_81) ;  /* 0x0000008e070c7947 */ /* 0x000fea000b800000 */
[----:B------:R-:W-:-:S13]  /*3bd0*/  ELECT P6, URZ, PT ;  /* 0x0000000000ff782f */ /* 0x000fda00038c0000 */
.L_x_213:
[----:B------:R-:W-:Y:S05]  /*3be0*/  @!P6 BRA `(.L_x_80) ;  /* 0x00000000005ce947 */ /* 0x000fea0003800000 */
[----:B-1----:R-:W1:Y:S02]  /*3bf0*/  LDS R3, [UR6+0x10] ;  /* 0x00001006ff037984 */ /* 0x002e640008000800 */
[----:B-1----:R-:W-:-:S04]  /*3c00*/  SHF.L.U32 R3, R3, 0x1f, RZ ;  /* 0x0000001f03037819 */ /* 0x002fc800000006ff */
[----:B------:R-:W1:Y:S02]  /*3c10*/  SYNCS.PHASECHK.TRANS64.TRYWAIT P0, [UR6+0x8], R3 ;  /* 0x00000803ff0075a7 */ /* 0x000e640008001106 */
[----:B-1----:R-:W-:Y:S05]  /*3c20*/  @P0 BRA `(.L_x_82) ;  /* 0x0000000000080947 */ /* 0x002fea0003800000 */
[----:B------:R-:W1:Y:S02]  /*3c30*/  SYNCS.PHASECHK.TRANS64.TRYWAIT P0, [UR6+0x8], R3 ;  /* 0x00000803ff0075a7 */ /* 0x000e640008001106 */
[----:B-1----:R-:W-:Y:S05]  /*3c40*/  @!P0 BRA `(.L_x_83) ;  /* 0x0000008c000c8947 */ /* 0x002fea0003800000 */
.L_x_82:
[----:B------:R-:W2:Y:S01]  /*3c50*/  LDS R5, [UR37+0x220] ;  /* 0x00022025ff057984 */ /* 0x000ea20008000800 */
[----:B-1----:R-:W-:Y:S02]  /*3c60*/  HFMA2 R2, -RZ, RZ, 0, 5.9604644775390625e-08 ;  /* 0x00000001ff027431 */ /* 0x002fe400000001ff */
[----:B------:R-:W-:Y:S01]  /*3c70*/  IMAD.MOV.U32 R3, RZ, RZ, 0xffff ;  /* 0x0000ffffff037424 */ /* 0x000fe200078e00ff */
[----:B------:R-:W-:Y:S01]  /*3c80*/  UPRMT UR7, UR4, 0x654, UR8 ;  /* 0x0000065404077896 */ /* 0x000fe20008000008 */
[----:B--2---:R-:W-:-:S03]  /*3c90*/  IMAD.SHL.U32 R4, R5, 0x20, RZ ;  /* 0x0000002005047824 */ /* 0x004fc600078e00ff */
[-C--:B------:R-:W-:Y:S02]  /*3ca0*/  SHF.L.U32 R3, R3, R5.reuse, RZ ;  /* 0x0000000503037219 */ /* 0x080fe400000006ff */
[----:B------:R-:W-:Y:S01]  /*3cb0*/  SHF.L.U32 R5, R2, R5, RZ ;  /* 0x0000000502057219 */ /* 0x000fe200000006ff */
[----:B------:R2:W-:Y:S04]  /*3cc0*/  STS [UR37+0x220], R4 ;  /* 0x00022004ff007988 */ /* 0x0005e80008000825 */
[----:B------:R2:W-:Y:S04]  /*3cd0*/  ATOMS.OR RZ, [UR6+0x14], R3 ;  /* 0x00001403ffff798c */ /* 0x0005e8000b000006 */
[----:B------:R2:W-:Y:S01]  /*3ce0*/  ATOMS.OR RZ, [UR6+0x18], R5 ;  /* 0x00001805ffff798c */ /* 0x0005e2000b000006 */
[----:B------:R-:W-:Y:S03]  /*3cf0*/  SYNCS.ARRIVE.TRANS64.RED.A1T0 RZ, [UR7], RZ ;  /* 0x000000ffffff79a7 */ /* 0x000fe60008100407 */
[----:B------:R2:W-:Y:S01]  /*3d00*/  ATOMS.XOR RZ, [UR6+0x10], R2 ;  /* 0x00001002ffff798c */ /* 0x0005e2000b800006 */
[----:B------:R-:W-:Y:S05]  /*3d10*/  BRA `(.L_x_80) ;  /* 0x0000000000107947 */ /* 0x000fea0003800000 */
.L_x_73:
[----:B------:R-:W-:-:S05]  /*3d20*/  MOV R2, 0xffffffff ;  /* 0xffffffff00027802 */ /* 0x000fca0000000f00 */
[----:B------:R1:W-:Y:S02]  /*3d30*/  STS [UR37+0x220], R2 ;  /* 0x00022002ff007988 */ /* 0x0003e40008000825 */
[----:B-1----:R-:W-:Y:S02]  /*3d40*/  MOV R2, 0x3d60 ;  /* 0x00003d6000027802 */ /* 0x002fe40000000f00 */
[----:B-----5:R-:W-:Y:S05]  /*3d50*/  CALL.REL.NOINC `($__internal_1_$__cuda_sm10x_tcgen05_guardrail_trap_phase_invalid_during_alloc) ;  /* 0x0000009000b07944 */ /* 0x020fea0003c00000 */
.L_x_80:
[----:B------:R-:W-:Y:S05]  /*3d60*/  WARPSYNC.ALL ;  /* 0x0000000000007948 */ /* 0x000fea0003800000 */
[----:B------:R-:W3:Y:S01]  /*3d70*/  S2UR UR8, SR_CgaCtaId ;  /* 0x00000000000879c3 */ /* 0x000ee20000008800 */
[----:B------:R-:W-:Y:S01]  /*3d80*/  UMOV UR6, 0x400 ;  /* 0x0000040000067882 */ /* 0x000fe20000000000 */
[----:B------:R-:W-:-:S06]  /*3d90*/  NOP ;  /* 0x0000000000007918 */ /* 0x000fcc0000000000 */
[----:B------:R-:W-:Y:S06]  /*3da0*/  BAR.ARV 0x6, 0xa0 ;  /* 0x0182800000007b1d */ /* 0x000fec0000002000 */
[----:B------:R-:W-:Y:S01]  /*3db0*/  LOP3.LUT R0, R0, 0xffff, RZ, 0xc0, !PT ;  /* 0x0000ffff00007812 */ /* 0x000fe200078ec0ff */
[----:B-1----:R-:W-:Y:S01]  /*3dc0*/  IMAD.MOV.U32 R9, RZ, RZ, 0x1 ;  /* 0x00000001ff097424 */ /* 0x002fe200078e00ff */
[----:B------:R-:W-:Y:S01]  /*3dd0*/  LOP3.LUT R8, R8, 0xffff, RZ, 0xc0, !PT ;  /* 0x0000ffff08087812 */ /* 0x000fe200078ec0ff */
[----:B------:R-:W-:Y:S01]  /*3de0*/  UMOV UR22, URZ ;  /* 0x000000ff00167c82 */ /* 0x000fe20008000000 */
[----:B------:R-:W-:Y:S01]  /*3df0*/  R2UR UR12, R0 ;  /* 0x00000000000c72ca */ /* 0x000fe200000e0000 */
[----:B------:R-:W-:Y:S01]  /*3e00*/  UMOV UR21, URZ ;  /* 0x000000ff00157c82 */ /* 0x000fe20008000000 */
[----:B------:R-:W-:Y:S01]  /*3e10*/  R2UR UR13, R8 ;  /* 0x00000000080d72ca */ /* 0x000fe200000e0000 */
[----:B------:R-:W-:Y:S01]  /*3e20*/  IMAD.MOV.U32 R8, RZ, RZ, RZ ;  /* 0x000000ffff087224 */ /* 0x000fe200078e00ff */
[----:B------:R-:W-:-:S02]  /*3e30*/  UISETP.NE.AND UP2, UPT, UR5, URZ, UPT ;  /* 0x000000ff0500728c */ /* 0x000fc4000bf45270 */
[----:B---3--:R-:W-:Y:S01]  /*3e40*/  ULEA UR8, UR8, UR6, 0x18 ;  /* 0x0000000608087291 */ /* 0x008fe2000f8ec0ff */
[----:B------:R-:W1:Y:S03]  /*3e50*/  LDCU UR6, c[0x0][0x38c] ;  /* 0x00007180ff0677ac */ /* 0x000e660008000800 */
[----:B------:R-:W-:Y:S02]  /*3e60*/  UIADD3 UR14, UPT, UPT, UR8, 0x10800, URZ ;  /* 0x00010800080e7890 */ /* 0x000fe4000fffe0ff */
[----:B------:R-:W-:-:S03]  /*3e70*/  UIADD3 UR15, UPT, UPT, UR8, 0x24800, URZ ;  /* 0x00024800080f7890 */ /* 0x000fc6000fffe0ff */
[----:B--2---:R-:W2:Y:S01]  /*3e80*/  LDS R2, [UR8+0x220] ;  /* 0x00022008ff027984 */ /* 0x004ea20008000800 */
[----:B------:R-:W-:Y:S02]  /*3e90*/  USHF.R.U32.HI UR14, URZ, 0x4, UR14 ;  /* 0x00000004ff0e7899 */ /* 0x000fe4000801160e */
[----:B------:R-:W-:Y:S02]  /*3ea0*/  USHF.R.U32.HI UR15, URZ, 0x4, UR15 ;  /* 0x00000004ff0f7899 */ /* 0x000fe4000801160f */
[----:B------:R-:W-:Y:S02]  /*3eb0*/  ULOP3.LUT UR14, UR14, 0x3fff, URZ, 0xc0, !UPT ;  /* 0x00003fff0e0e7892 */ /* 0x000fe4000f8ec0ff */
[----:B------:R-:W-:Y:S02]  /*3ec0*/  ULOP3.LUT UR15, UR15, 0x3fff, URZ, 0xc0, !UPT ;  /* 0x00003fff0f0f7892 */ /* 0x000fe4000f8ec0ff */
[----:B------:R-:W-:Y:S02]  /*3ed0*/  ULOP3.LUT UR14, UR14, 0x10000, URZ, 0xfc, !UPT ;  /* 0x000100000e0e7892 */ /* 0x000fe4000f8efcff */
[----:B-1----:R-:W-:-:S02]  /*3ee0*/  UIADD3 UR6, UPT, UPT, UR6, 0xf, URZ ;  /* 0x0000000f06067890 */ /* 0x002fc4000fffe0ff */
[----:B------:R-:W-:Y:S02]  /*3ef0*/  ULOP3.LUT UR15, UR15, 0x10000, URZ, 0xfc, !UPT ;  /* 0x000100000f0f7892 */ /* 0x000fe4000f8efcff */
[----:B------:R-:W-:Y:S01]  /*3f00*/  USHF.R.S32.HI UR7, URZ, 0x1f, UR6 ;  /* 0x0000001fff077899 */ /* 0x000fe20008011406 */
[----:B------:R-:W-:Y:S01]  /*3f10*/  UMOV UR20, URZ ;  /* 0x000000ff00147c82 */ /* 0x000fe20008000000 */
[----:B------:R-:W-:Y:S02]  /*3f20*/  UMOV UR26, 0x0 ;  /* 0x00000000001a7882 */ /* 0x000fe40000000000 */
[----:B------:R-:W-:Y:S01]  /*3f30*/  ULEA.HI UR7, UR7, UR6, URZ, 0x4 ;  /* 0x0000000607077291 */ /* 0x000fe2000f8f20ff */
[----:B------:R-:W-:-:S03]  /*3f40*/  UMOV UR27, 0x10400490 ;  /* 0x10400490001b7882 */ /* 0x000fc60000000000 */
[----:B------:R-:W-:-:S04]  /*3f50*/  USHF.R.S32.HI UR7, URZ, 0x4, UR7 ;  /* 0x00000004ff077899 */ /* 0x000fc80008011407 */
[----:B------:R-:W-:-:S04]  /*3f60*/  UISETP.LT.AND UP0, UPT, UR7, 0x1, UPT ;  /* 0x000000010700788c */ /* 0x000fc8000bf01270 */
[----:B------:R-:W-:Y:S01]  /*3f70*/  USEL UR23, UR7, 0x1, !UP0 ;  /* 0x0000000107177887 */ /* 0x000fe2000c000000 */
[----:B--2---:R-:W-:Y:S02]  /*3f80*/  R2UR UR24, R2 ;  /* 0x00000000021872ca */ /* 0x004fe400000e0000 */
[----:B------:R-:W-:-:S13]  /*3f90*/  CS2R R2, SRZ ;  /* 0x0000000000027805 */ /* 0x000fda000001ff00 */
.L_x_91:
[C---:B------:R-:W-:Y:S02]  /*3fa0*/  LEA R0, R8.reuse, UR8, 0x3 ;  /* 0x0000000808007c11 */ /* 0x040fe4000f8e18ff */
[----:B------:R-:W-:Y:S02]  /*3fb0*/  SHF.L.U32 R5, R3, 0x1f, RZ ;  /* 0x0000001f03057819 */ /* 0x000fe400000006ff */
[----:B------:R-:W-:Y:S02]  /*3fc0*/  LEA R4, R8, UR8, 0x4 ;  /* 0x0000000808047c11 */ /* 0x000fe4000f8e20ff */
[----:B------:R-:W1:Y:S02]  /*3fd0*/  SYNCS.PHASECHK.TRANS64.TRYWAIT P0, [R0+URZ+0x190], R5 ;  /* 0x00019005000075a7 */ /* 0x000e6400080011ff */
[----:B-1-34-:R-:W-:Y:S05]  /*3fe0*/  @!P0 BRA `(.L_x_84) ;  /* 0x00000088003c8947 */ /* 0x01afea0003800000 */
.L_x_214:
[----:B-1----:R-:W1:Y:S01]  /*3ff0*/  LDS.128 R4, [R4+0x200] ;  /* 0x0002000004047984 */ /* 0x002e620000000c00 */
[----:B------:R-:W-:Y:S02]  /*4000*/  VIADD R0, R0, 0x1a0 ;  /* 0x000001a000007836 */ /* 0x000fe40000000000 */
[----:B------:R-:W-:Y:S01]  /*4010*/  VIADD R8, R8, 0x1 ;  /* 0x0000000108087836 */ /* 0x000fe20000000000 */
[----:B------:R-:W-:Y:S01]  /*4020*/  @!PT LDS RZ, [RZ] ;  /* 0x00000000fffff984 */ /* 0x000fe20000000800 */
[----:B------:R-:W-:Y:S01]  /*4030*/  @!PT LDS RZ, [RZ] ;  /* 0x00000000fffff984 */ /* 0x000fe20000000800 */
[----:B------:R-:W-:Y:S01]  /*4040*/  @!PT LDS RZ, [RZ] ;  /* 0x00000000fffff984 */ /* 0x000fe20000000800 */
[----:B------:R-:W-:Y:S01]  /*4050*/  @!PT LDS RZ, [RZ] ;  /* 0x00000000fffff984 */ /* 0x000fe20000000800 */
[----:B------:R2:W-:Y:S06]  /*4060*/  MEMBAR.ALL.CTA ;  /* 0x0000000000007992 */ /* 0x0005ec0000008000 */
[----:B--2---:R-:W2:Y:S01]  /*4070*/  FENCE.VIEW.ASYNC.S ;  /* 0x00000000000073c6 */ /* 0x004ea20000000000 */
[----:B------:R-:W-:-:S04]  /*4080*/  PRMT R0, RZ, 0x654, R0 ;  /* 0x00000654ff007816 */ /* 0x000fc80000000000 */
[----:B--2---:R2:W-:Y:S01]  /*4090*/  SYNCS.ARRIVE.TRANS64.RED.A1T0 RZ, [R0+URZ], RZ ;  /* 0x000000ff00ff79a7 */ /* 0x0045e200081004ff */
[----:B-1----:R-:W-:Y:S01]  /*40a0*/  LOP3.LUT P1, RZ, R6, 0x1, RZ, 0xc0, !PT ;  /* 0x0000000106ff7812 */ /* 0x002fe2000782c0ff */
[----:B--2---:R-:W-:-:S12]  /*40b0*/  BRA.U UP2, `(.L_x_85) ;  /* 0x0000000102cc7547 */ /* 0x004fd8000b800000 */
[----:B------:R-:W1:Y:S01]  /*40c0*/  LDCU UR6, c[0x0][0x38c] ;  /* 0x00007180ff0677ac */ /* 0x000e620008000800 */
[----:B------:R-:W-:Y:S02]  /*40d0*/  PLOP3.LUT P2, PT, PT, PT, PT, 0x80, 0x8 ;  /* 0x000000000008781c */ /* 0x000fe40003f4f070 */
[----:B------:R-:W-:Y:S01]  /*40e0*/  SHF.L.U32 R5, R9, 0x1f, RZ ;  /* 0x0000001f09057819 */ /* 0x000fe200000006ff */
[----:B------:R-:W-:Y:S02]  /*40f0*/  ULEA UR11, UR22, UR8, 0x3 ;  /* 0x00000008160b7291 */ /* 0x000fe4000f8e18ff */
[----:B-1----:R-:W-:-:S06]  /*4100*/  UISETP.GE.AND UP0, UPT, UR6, 0x1, UPT ;  /* 0x000000010600788c */ /* 0x002fcc000bf06270 */
[----:B------:R-:W-:-:S05]  /*4110*/  PLOP3.LUT P0, PT, PT, PT, UP0, 0x80, 0x8 ;  /* 0x000000000008781c */ /* 0x000fca0003f0f008 */
[----:B------:R-:W-:-:S08]  /*4120*/  @UP0 ULEA UR6, UR21, UR8, 0x3 ;  /* 0x0000000815060291 */ /* 0x000fd0000f8e18ff */
[----:B------:R-:W-:-:S04]  /*4130*/  @P0 SHF.L.U32 R0, R2, 0x1f, RZ ;  /* 0x0000001f02000819 */ /* 0x000fc800000006ff */
[----:B------:R1:W2:Y:S01]  /*4140*/  @P0 SYNCS.PHASECHK.TRANS64.TRYWAIT P2, [UR6], R0 ;  /* 0x00000000ff0005a7 */ /* 0x0002a20008041106 */
[----:B------:R-:W3:Y:S02]  /*4150*/  SYNCS.PHASECHK.TRANS64.TRYWAIT P0, [UR11+0x1c0], R5 ;  /* 0x0001c005ff0075a7 */ /* 0x000ee4000800110b */
[----:B-123--:R-:W-:Y:S05]  /*4160*/  @!P0 BRA `(.L_x_86) ;  /* 0x0000008400f08947 */ /* 0x00efea0003800000 */
.L_x_216:
[----:B------:R-:W-:Y:S01]  /*4170*/  UMOV UR19, UR20 ;  /* 0x0000001400137c82 */ /* 0x000fe20008000000 */
[----:B------:R-:W-:Y:S05]  /*4180*/  BRA.U !UP0, `(.L_x_87) ;  /* 0x0000000108887547 */ /* 0x000fea000b800000 */
[----:B------:R-:W-:Y:S02]  /*4190*/  UIADD3 UR19, UPT, UPT, UR23, UR20, URZ ;  /* 0x0000001417137290 */ /* 0x000fe4000fffe0ff */
[----:B------:R-:W-:Y:S02]  /*41a0*/  ULEA UR10, UR22, UR24, 0x8 ;  /* 0x00000018160a7291 */ /* 0x000fe4000f8e40ff */
[----:B------:R-:W-:Y:S01]  /*41b0*/  UPLOP3.LUT UP3, UPT, UPT, UPT, UPT, 0x40, 0x4 ;  /* 0x000000000004789c */ /* 0x000fe20003f6e870 */
[----:B------:R-:W-:Y:S01]  /*41c0*/  UMOV UR18, UR7 ;  /* 0x0000000700127c82 */ /* 0x000fe20008000000 */
[----:B------:R-:W-:-:S09]  /*41d0*/  UMOV UR17, UR21 ;  /* 0x0000001500117c82 */ /* 0x000fd20008000000 */
.L_x_90:
[----:B--2---:R-:W-:Y:S01]  /*41e0*/  ULEA UR9, UR17, UR8, 0x3 ;  /* 0x0000000811097291 */ /* 0x004fe2000f8e18ff */
[----:B---3--:R-:W-:Y:S11]  /*41f0*/  @P2 BRA `(.L_x_88) ;  /* 0x00000000000c2947 */ /* 0x008ff60003800000 */
[----:B-1----:R-:W-:Y:S04]  /*4200*/  SHF.L.U32 R5, R2, 0x1f, RZ ;  /* 0x0000001f02057819 */ /* 0x002fe800000006ff */
[----:B------:R-:W1:Y:S02]  /*4210*/  SYNCS.PHASECHK.TRANS64.TRYWAIT P0, [UR9], R5 ;  /* 0x00000005ff0075a7 */ /* 0x000e640008001109 */
[----:B-1----:R-:W-:Y:S05]  /*4220*/  @!P0 BRA `(.L_x_89) ;  /* 0x0000008400d88947 */ /* 0x002fea0003800000 */
.L_x_88:
[----:B------:R-:W-:Y:S01]  /*4230*/  UISETP.NE.AND UP0, UPT, UR18, 0x1, UPT ;  /* 0x000000011200788c */ /* 0x000fe2000bf05270 */
[----:B------:R-:W-:Y:S01]  /*4240*/  PLOP3.LUT P2, PT, PT, PT, PT, 0x80, 0x8 ;  /* 0x000000000008781c */ /* 0x000fe20003f4f070 */
[----:B------:R-:W-:Y:S02]  /*4250*/  UIADD3 UR21, UPT, UPT, UR17, 0x1, URZ ;  /* 0x0000000111157890 */ /* 0x000fe4000fffe0ff */
[----:B------:R-:W-:Y:S02]  /*4260*/  ULEA UR28, UR17, UR15, 0x8 ;  /* 0x0000000f111c7291 */ /* 0x000fe4000f8e40ff */
[----:B------:R-:W-:Y:S01]  /*4270*/  UISETP.NE.AND UP1, UPT, UR21, 0x14, UPT ;  /* 0x000000141500788c */ /* 0x000fe2000bf25270 */
[----:B------:R-:W-:Y:S01]  /*4280*/  PLOP3.LUT P0, PT, PT, PT, UP0, 0x80, 0x8 ;  /* 0x000000000008781c */ /* 0x000fe20003f0f008 */
[----:B------:R-:W-:Y:S02]  /*4290*/  ULEA UR30, UR17, UR14, 0x8 ;  /* 0x0000000e111e7291 */ /* 0x000fe4000f8e40ff */
[----:B------:R-:W-:Y:S02]  /*42a0*/  USEL UR16, URZ, 0x1, UP1 ;  /* 0x00000001ff107887 */ /* 0x000fe40008800000 */
[----:B------:R-:W-:Y:S02]  /*42b0*/  USEL UR21, UR21, URZ, UP1 ;  /* 0x000000ff15157287 */ /* 0x000fe40008800000 */
[----:B------:R-:W-:Y:S02]  /*42c0*/  UIADD3 UR9, UPT, UPT, UR9, 0xa0, URZ ;  /* 0x000000a009097890 */ /* 0x000fe4000fffe0ff */
[----:B------:R-:W-:Y:S01]  /*42d0*/  @UP0 ULEA UR6, UR21, UR8, 0x3 ;  /* 0x0000000815060291 */ /* 0x000fe2000f8e18ff */
[----:B------:R-:W-:Y:S01]  /*42e0*/  LOP3.LUT R2, R2, UR16, RZ, 0x3c, !PT ;  /* 0x0000001002027c12 */ /* 0x000fe2000f8e3cff */
[----:B------:R-:W-:Y:S01]  /*42f0*/  UMOV UR29, 0xc0004010 ;  /* 0xc0004010001d7882 */ /* 0x000fe20000000000 */
[----:B------:R-:W-:Y:S01]  /*4300*/  UMOV UR31, 0xc0004010 ;  /* 0xc0004010001f7882 */ /* 0x000fe20000000000 */
[----:B------:R-:W-:Y:S01]  /*4310*/  UIADD3 UR20, UPT, UPT, UR20, 0x1, URZ ;  /* 0x0000000114147890 */ /* 0x000fe2000fffe0ff */
[----:B-1----:R-:W-:Y:S01]  /*4320*/  @P0 SHF.L.U32 R0, R2, 0x1f, RZ ;  /* 0x0000001f02000819 */ /* 0x002fe200000006ff */
[----:B------:R-:W-:Y:S02]  /*4330*/  UIADD3 UR18, UPT, UPT, UR18, -0x1, URZ ;  /* 0xffffffff12127890 */ /* 0x000fe4000fffe0ff */
[----:B------:R-:W-:Y:S01]  /*4340*/  UISETP.NE.AND UP0, UPT, UR20, UR19, UPT ;  /* 0x000000131400728c */ /* 0x000fe2000bf05270 */
[----:B------:R2:W3:Y:S01]  /*4350*/  @P0 SYNCS.PHASECHK.TRANS64.TRYWAIT P2, [UR6], R0 ;  /* 0x00000000ff0005a7 */ /* 0x0004e20008041106 */
[----:B------:R2:W-:Y:S01]  /*4360*/  UTCHMMA.2CTA gdesc[UR30], gdesc[UR28], tmem[UR10], tmem[UR26], idesc[UR27], UP3 ;  /* 0x00ff1a1c1e0075ea */ /* 0x0005e20009a0000a */
[----:B------:R-:W-:Y:S01]  /*4370*/  UPLOP3.LUT UP3, UPT, UPT, UPT, UPT, 0x80, 0x8 ;  /* 0x000000000008789c */ /* 0x000fe20003f6f070 */
[----:B------:R2:W-:Y:S01]  /*4380*/  UTCBAR.2CTA.MULTICAST [UR9], URZ, UR13 ;  /* 0x000000ff090073e9 */ /* 0x0005e2000820080d */
[----:B------:R-:W-:Y:S04]  /*4390*/  UMOV UR17, UR21 ;  /* 0x0000001500117c82 */ /* 0x000fe80008000000 */
[----:B------:R-:W-:Y:S05]  /*43a0*/  BRA.U UP0, `(.L_x_90) ;  /* 0xfffffffd008c7547 */ /* 0x000fea000b83ffff */
.L_x_87:
[----:B------:R-:W-:Y:S01]  /*43b0*/  UIADD3 UR11, UPT, UPT, UR11, 0x1b0, URZ ;  /* 0x000001b00b0b7890 */ /* 0x000fe2000fffe0ff */
[----:B------:R-:W-:-:S08]  /*43c0*/  UMOV UR20, UR19 ;  /* 0x0000001300147c82 */ /* 0x000fd00008000000 */
[----:B------:R4:W-:Y:S01]  /*43d0*/  UTCBAR.2CTA.MULTICAST [UR11], URZ, UR12 ;  /* 0x000000ff0b0073e9 */ /* 0x0009e2000820080c */
[----:B------:R-:W-:Y:S02]  /*43e0*/  NOP ;  /* 0x0000000000007918 */ /* 0x000fe40000000000 */
.L_x_85:
[----:B------:R-:W-:Y:S01]  /*43f0*/  UIADD3 UR22, UPT, UPT, UR22, 0x1, URZ ;  /* 0x0000000116167890 */ /* 0x000fe2000fffe0ff */
[----:B------:R-:W-:-:S03]  /*4400*/  ISETP.NE.AND P0, PT, R8, 0x2, PT ;  /* 0x000000020800780c */ /* 0x000fc60003f05270 */
[----:B------:R-:W-:Y:S01]  /*4410*/  UISETP.NE.AND UP0, UPT, UR22, 0x2, UPT ;  /* 0x000000021600788c */ /* 0x000fe2000bf05270 */
[----:B-12---:R-:W-:Y:S02]  /*4420*/  SEL R0, RZ, 0x1, P0 ;  /* 0x00000001ff007807 */ /* 0x006fe40000000000 */
[----:B------:R-:W-:Y:S01]  /*4430*/  SEL R8, R8, RZ, P0 ;  /* 0x000000ff08087207 */ /* 0x000fe20000000000 */
[----:B------:R-:W-:Y:S01]  /*4440*/  USEL UR6, URZ, 0x1, UP0 ;  /* 0x00000001ff067887 */ /* 0x000fe20008000000 */
[----:B------:R-:W-:Y:S01]  /*4450*/  LOP3.LUT R3, R3, R0, RZ, 0x3c, !PT ;  /* 0x0000000003037212 */ /* 0x000fe200078e3cff */
[----:B------:R-:W-:-:S04]  /*4460*/  USEL UR22, UR22, URZ, UP0 ;  /* 0x000000ff16167287 */ /* 0x000fc80008000000 */
[----:B------:R-:W-:Y:S01]  /*4470*/  LOP3.LUT R9, R9, UR6, RZ, 0x3c, !PT ;  /* 0x0000000609097c12 */ /* 0x000fe2000f8e3cff */
[----:B------:R-:W-:Y:S07]  /*4480*/  @P1 BRA `(.L_x_91) ;  /* 0xfffffff800c41947 */ /* 0x000fee000383ffff */
[----:B------:R-:W1:Y:S01]  /*4490*/  S2UR UR6, SR_CgaCtaId ;  /* 0x00000000000679c3 */ /* 0x000e620000008800 */
[----:B------:R-:W-:Y:S01]  /*44a0*/  ELECT P0, URZ, PT ;  /* 0x0000000000ff782f */ /* 0x000fe20003800000 */
[----:B------:R-:W-:Y:S01]  /*44b0*/  HFMA2 R0, -RZ, RZ, 0, 5.9604644775390625e-08 ;  /* 0x00000001ff007431 */ /* 0x000fe200000001ff */
[----:B------:R-:W-:-:S05]  /*44c0*/  UMOV UR7, 0x40 ;  /* 0x0000004000077882 */ /* 0x000fca0000000000 */
[----:B------:R-:W-:Y:S01]  /*44d0*/  UVIRTCOUNT.DEALLOC.SMPOOL 0x80 ;  /* 0x000000800000784c */ /* 0x000fe20000000000 */
[----:B------:R-:W-:Y:S02]  /*44e0*/  UISETP.NE.AND UP0, UPT, UR5, URZ, UPT ;  /* 0x000000ff0500728c */ /* 0x000fe4000bf05270 */
[----:B-1----:R-:W-:-:S09]  /*44f0*/  ULEA UR6, UR6, UR7, 0x18 ;  /* 0x0000000706067291 */ /* 0x002fd2000f8ec0ff */
[----:B------:R1:W-:Y:S01]  /*4500*/  @P0 STS.U8 [UR6+0x1c], R0 ;  /* 0x00001c00ff000988 */ /* 0x0003e20008000006 */
[----:B------:R-:W-:Y:S05]  /*4510*/  BRA.U UP0, `(.L_x_92) ;  /* 0x0000000100587547 */ /* 0x000fea000b800000 */
[----:B------:R-:W-:Y:S01]  /*4520*/  UIADD3 UR7, UPT, UPT, UR8, 0x1c0, URZ ;  /* 0x000001c008077890 */ /* 0x000fe2000fffe0ff */
[----:B------:R-:W-:-:S03]  /*4530*/  SHF.L.U32 R3, R9, 0x1f, RZ ;  /* 0x0000001f09037819 */ /* 0x000fc600000006ff */
[----:B------:R-:W-:-:S09]  /*4540*/  ULEA UR5, UR22, UR7, 0x3 ;  /* 0x0000000716057291 */ /* 0x000fd2000f8e18ff */
[----:B------:R-:W2:Y:S02]  /*4550*/  SYNCS.PHASECHK.TRANS64.TRYWAIT P0, [UR5], R3 ;  /* 0x00000003ff0075a7 */ /* 0x000ea40008001105 */
[----:B--2---:R-:W-:Y:S05]  /*4560*/  @!P0 BRA `(.L_x_93) ;  /* 0x0000008400208947 */ /* 0x004fea0003800000 */
.L_x_219:
[----:B------:R-:W-:-:S04]  /*4570*/  UIADD3 UR9, UPT, UPT, UR22, 0x1, URZ ;  /* 0x0000000116097890 */ /* 0x000fc8000fffe0ff */
[----:B------:R-:W-:-:S04]  /*4580*/  UISETP.NE.AND UP1, UPT, UR9, 0x2, UPT ;  /* 0x000000020900788c */ /* 0x000fc8000bf25270 */
[----:B------:R-:W-:Y:S02]  /*4590*/  USEL UR5, URZ, 0x1, UP1 ;  /* 0x00000001ff057887 */ /* 0x000fe40008800000 */
[----:B------:R-:W-:-:S04]  /*45a0*/  USEL UR9, UR9, URZ, UP1 ;  /* 0x000000ff09097287 */ /* 0x000fc80008800000 */
[----:B------:R-:W-:Y:S01]  /*45b0*/  ULEA UR9, UR9, UR7, 0x3 ;  /* 0x0000000709097291 */ /* 0x000fe2000f8e18ff */
[----:B-1----:R-:W-:-:S04]  /*45c0*/  LOP3.LUT R3, R9, UR5, RZ, 0x3c, !PT ;  /* 0x0000000509037c12 */ /* 0x002fc8000f8e3cff */
[----:B------:R-:W-:Y:S01]  /*45d0*/  SHF.L.U32 R3, R3, 0x1f, RZ ;  /* 0x0000001f03037819 */ /* 0x000fe200000006ff */
[----:B------:R-:W-:-:S04]  /*45e0*/  IMAD.U32 R0, RZ, RZ, UR9 ;  /* 0x00000009ff007e24 */ /* 0x000fc8000f8e00ff */
[----:B------:R1:W2:Y:S03]  /*45f0*/  SYNCS.PHASECHK.TRANS64.TRYWAIT P0, [R0+URZ], R3 ;  /* 0x00000003000075a7 */ /* 0x0002a600080011ff */
[----:B--2---:R-:W-:Y:S05]  /*4600*/  @!P0 NANOSLEEP.SYNCS 0x989680 ;  /* 0x009896800000895d */ /* 0x004fea0003900000 */
[----:B------:R-:W2:Y:S02]  /*4610*/  @!P0 SYNCS.PHASECHK.TRANS64 P0, [R0+URZ], R3 ;  /* 0x00000003000085a7 */ /* 0x000ea400080010ff */
[----:B--2---:R-:W-:Y:S05]  /*4620*/  @P0 BRA `(.L_x_94) ;  /* 0x0000000000200947 */ /* 0x004fea0003800000 */
.L_x_95:
[----:B--2---:R2:W1:Y:S02]  /*4630*/  SYNCS.PHASECHK.TRANS64.TRYWAIT P0, [R0+URZ], R3 ;  /* 0x00000003000075a7 */ /* 0x00446400080011ff */
[----:B-1----:R-:W-:Y:S05]  /*4640*/  @!P0 NANOSLEEP.SYNCS 0x989680 ;  /* 0x009896800000895d */ /* 0x002fea0003900000 */
[----:B------:R-:W1:Y:S02]  /*4650*/  @!P0 SYNCS.PHASECHK.TRANS64 P0, [R0+URZ], R3 ;  /* 0x00000003000085a7 */ /* 0x000e6400080010ff */
[----:B-1----:R-:W-:Y:S05]  /*4660*/  @!P0 BRA `(.L_x_95) ;  /* 0xfffffffc00f08947 */ /* 0x002fea000383ffff */
[----:B------:R-:W-:Y:S05]  /*4670*/  BRA `(.L_x_94) ;  /* 0x00000000000c7947 */ /* 0x000fea0003800000 */
.L_x_92:
[----:B------:R-:W-:-:S04]  /*4680*/  UIADD3 UR5, UPT, UPT, UR8, 0x1f0, URZ ;  /* 0x000001f008057890 */ /* 0x000fc8000fffe0ff */
[----:B------:R-:W-:-:S09]  /*4690*/  UPRMT UR5, UR4, 0x654, UR5 ;  /* 0x0000065404057896 */ /* 0x000fd20008000005 */
[----:B------:R-:W-:Y:S03]  /*46a0*/  SYNCS.ARRIVE.TRANS64.RED.A1T0 RZ, [UR5], RZ ;  /* 0x000000ffffff79a7 */ /* 0x000fe60008100405 */
.L_x_94:
[----:B-12---:R-:W-:Y:S01]  /*46b0*/  SHF.L.U32 R3, RZ, 0x1f, RZ ;  /* 0x0000001fff037819 */ /* 0x006fe200000006ff */
[----:B------:R-:W-:Y:S01]  /*46c0*/  UIADD3 UR5, UPT, UPT, UR8, 0x1f0, URZ ;  /* 0x000001f008057890 */ /* 0x000fe2000fffe0ff */
[----:B------:R-:W-:Y:S02]  /*46d0*/  PLOP3.LUT P0, PT, PT, PT, UP0, 0x80, 0x8 ;  /* 0x000000000008781c */ /* 0x000fe40003f0f008 */
[----:B------:R-:W1:Y:S02]  /*46e0*/  SYNCS.PHASECHK.TRANS64.TRYWAIT P1, [UR8+0x1f0], R3 ;  /* 0x0001f003ff0075a7 */ /* 0x000e640008021108 */
[----:B-1----:R-:W-:Y:S09]  /*46f0*/  @!P1 BRA `(.L_x_96) ;  /* 0x0000008000d49947 */ /* 0x002ff20003800000 */
.L_x_221:
[----:B------:R-:W-:Y:S01]  /*4700*/  @!UP0 UPRMT UR5, UR4, 0x654, UR5 ;  /* 0x0000065404058896 */ /* 0x000fe20008000005 */
[----:B------:R-:W-:Y:S02]  /*4710*/  UMOV UR8, 0xffff ;  /* 0x0000ffff00087882 */ /* 0x000fe40000000000 */
[----:B------:R-:W-:-:S06]  /*4720*/  UMOV UR4, 0x1 ;  /* 0x0000000100047882 */ /* 0x000fcc0000000000 */
[----:B------:R-:W-:Y:S01]  /*4730*/  @!P0 SYNCS.ARRIVE.TRANS64.RED.A1T0 RZ, [UR5], RZ ;  /* 0x000000ffffff89a7 */ /* 0x000fe20008100405 */
[----:B------:R-:W-:Y:S01]  /*4740*/  NOP ;  /* 0x0000000000007918 */ /* 0x000fe20000000000 */
[----:B-1----:R-:W1:Y:S01]  /*4750*/  LDS R0, [UR6+0x14] ;  /* 0x00001406ff007984 */ /* 0x002e620008000800 */
[----:B------:R-:W-:-:S04]  /*4760*/  ULOP3.LUT UR5, UR24, 0xffff, URZ, 0xc0, !UPT ;  /* 0x0000ffff18057892 */ /* 0x000fc8000f8ec0ff */
[----:B------:R-:W-:-:S04]  /*4770*/  USHF.R.U32.HI UR5, URZ, 0x5, UR5 ;  /* 0x00000005ff057899 */ /* 0x000fc80008011605 */
[----:B------:R-:W-:Y:S02]  /*4780*/  USHF.L.U32 UR8, UR8, UR5, URZ ;  /* 0x0000000508087299 */ /* 0x000fe400080006ff */
[----:B------:R-:W-:-:S04]  /*4790*/  USHF.L.U32 UR4, UR4, UR5, URZ ;  /* 0x0000000504047299 */ /* 0x000fc800080006ff */
[----:B-1----:R-:W-:-:S04]  /*47a0*/  LOP3.LUT R0, R0, UR8, RZ, 0xc0, !PT ;  /* 0x0000000800007c12 */ /* 0x002fc8000f8ec0ff */
[----:B------:R-:W-:-:S13]  /*47b0*/  ISETP.NE.AND P0, PT, R0, UR8, PT ;  /* 0x0000000800007c0c */ /* 0x000fda000bf05270 */
[----:B------:R-:W-:Y:S05]  /*47c0*/  @P0 BRA `(.L_x_97) ;  /* 0x0000000000580947 */ /* 0x000fea0003800000 */
[----:B------:R-:W1:Y:S02]  /*47d0*/  LDS R0, [UR6+0x18] ;  /* 0x00001806ff007984 */ /* 0x000e640008000800 */
[----:B-1----:R-:W-:-:S04]  /*47e0*/  LOP3.LUT R0, R0, UR4, RZ, 0xc0, !PT ;  /* 0x0000000400007c12 */ /* 0x002fc8000f8ec0ff */
[----:B------:R-:W-:-:S13]  /*47f0*/  ISETP.NE.AND P0, PT, R0, UR4, PT ;  /* 0x0000000400007c0c */ /* 0x000fda000bf05270 */
[----:B------:R-:W-:Y:S05]  /*4800*/  @P0 BRA `(.L_x_98) ;  /* 0x00000000003c0947 */ /* 0x000fea0003800000 */
[----:B------:R-:W1:Y:S01]  /*4810*/  S2R R2, SR_LANEID ;  /* 0x0000000000027919 */ /* 0x000e620000000000 */
[----:B------:R-:W-:Y:S01]  /*4820*/  ULOP3.LUT UR8, URZ, UR8, URZ, 0x33, !UPT ;  /* 0x00000008ff087292 */ /* 0x000fe2000f8e33ff */
[----:B------:R-:W-:Y:S01]  /*4830*/  LOP3.LUT R4, RZ, UR4, RZ, 0x33, !PT ;  /* 0x00000004ff047c12 */ /* 0x000fe2000f8e33ff */
[----:B------:R-:W-:Y:S02]  /*4840*/  VOTEU.ANY UR7, UPT, PT ;  /* 0x0000000000077886 */ /* 0x000fe400038e0100 */
[----:B------:R-:W-:Y:S01]  /*4850*/  UFLO.U32 UR7, UR7 ;  /* 0x00000007000772bd */ /* 0x000fe200080e0000 */
[----:B------:R-:W2:Y:S01]  /*4860*/  REDUX UR4, R4 ;  /* 0x00000000040473c4 */ /* 0x000ea20000000000 */
[----:B------:R-:W-:-:S06]  /*4870*/  IMAD.U32 R0, RZ, RZ, UR8 ;  /* 0x00000008ff007e24 */ /* 0x000fcc000f8e00ff */
[----:B------:R1:W-:Y:S01]  /*4880*/  UTCATOMSWS.AND URZ, UR8 ;  /* 0x0000000800ff79e3 */ /* 0x0003e20008000000 */
[----:B------:R-:W3:Y:S01]  /*4890*/  REDUX UR5, R0 ;  /* 0x00000000000573c4 */ /* 0x000ee20000000000 */
[----:B-1----:R-:W-:Y:S01]  /*48a0*/  ISETP.EQ.U32.AND P0, PT, R2, UR7, PT ;  /* 0x0000000702007c0c */ /* 0x002fe2000bf02070 */
[----:B--2---:R-:W-:Y:S01]  /*48b0*/  IMAD.U32 R2, RZ, RZ, UR4 ;  /* 0x00000004ff027e24 */ /* 0x004fe2000f8e00ff */
[----:B---3--:R-:W-:-:S11]  /*48c0*/  MOV R3, UR5 ;  /* 0x0000000500037c02 */ /* 0x008fd60008000f00 */
[----:B------:R1:W-:Y:S04]  /*48d0*/  @P0 ATOMS.AND RZ, [UR6+0x14], R3 ;  /* 0x00001403ffff098c */ /* 0x0003e8000a800006 */
[----:B------:R1:W-:Y:S01]  /*48e0*/  @P0 ATOMS.AND RZ, [UR6+0x18], R2 ;  /* 0x00001802ffff098c */ /* 0x0003e2000a800006 */
[----:B------:R-:W-:Y:S05]  /*48f0*/  BRA `(.L_x_99) ;  /* 0x0000000000147947 */ /* 0x000fea0003800000 */
.L_x_98:
[----:B------:R-:W-:Y:S02]  /*4900*/  MOV R2, 0x4920 ;  /* 0x0000492000027802 */ /* 0x000fe40000000f00 */
[----:B---345:R-:W-:Y:S05]  /*4910*/  CALL.REL.NOINC `($__internal_0_$__cuda_sm10x_tcgen05_guardrail_trap_col_being_dealloced_not_returned_by_alloc) ;  /* 0x0000008400b47944 */ /* 0x038fea0003c00000 */
[----:B------:R-:W-:Y:S05]  /*4920*/  BRA `(.L_x_99) ;  /* 0x0000000000087947 */ /* 0x000fea0003800000 */
.L_x_97:
[----:B------:R-:W-:Y:S02]  /*4930*/  MOV R2, 0x4950 ;  /* 0x0000495000027802 */ /* 0x000fe40000000f00 */
[----:B---345:R-:W-:Y:S05]  /*4940*/  CALL.REL.NOINC `($__internal_2_$__cuda_sm10x_tcgen05_guardrail_trap_unallocated_columns_being_dealloced) ;  /* 0x0000008400c07944 */ /* 0x038fea0003c00000 */
.L_x_99:
[----:B------:R-:W-:Y:S01]  /*4950*/  NOP ;  /* 0x0000000000007918 */ /* 0x000fe20000000000 */
[----:B----4-:R-:W-:Y:S05]  /*4960*/  EXIT ;  /* 0x000000000000794d */ /* 0x010fea0003800000 */
.L_x_72:
[----:B------:R-:W-:-:S09]  /*4970*/  UISETP.NE.OR UP5, UPT, UR10, 0x3, !UP5 ;  /* 0x000000030a00788c */ /* 0x000fd2000efa5670 */
[----:B------:R-:W-:Y:S05]  /*4980*/  BRA.U UP5, `(.L_x_100) ;  /* 0x0000001105147547 */ /* 0x000fea000b800000 */
[----:B------:R-:W1:Y:S01]  /*4990*/  LDC R0, c[0x0][0xb30] ;  /* 0x0002cc00ff007b82 */ /* 0x000e620000000800 */
[----:B------:R-:W2:Y:S01]  /*49a0*/  LDCU.64 UR8, c[0x0][0x888] ;  /* 0x00011100ff0877ac */ /* 0x000ea20008000a00 */
[----:B------:R-:W-:Y:S02]  /*49b0*/  HFMA2 R29, -RZ, RZ, 0, 0 ;  /* 0x00000000ff1d7431 */ /* 0x000fe400000001ff */
[----:B------:R-:W-:Y:S01]  /*49c0*/  IMAD.MOV.U32 R31, RZ, RZ, 0x1 ;  /* 0x00000001ff1f7424 */ /* 0x000fe200078e00ff */
[----:B------:R-:W-:Y:S01]  /*49d0*/  MOV R23, 0x4000 ;  /* 0x0000400000177802 */ /* 0x000fe20000000f00 */
[----:B------:R-:W3:Y:S01]  /*49e0*/  LDCU.64 UR4, c[0x0][0x890] ;  /* 0x00011200ff0477ac */ /* 0x000ee20008000a00 */
[----:B------:R-:W-:Y:S01]  /*49f0*/  IMAD.MOV.U32 R30, RZ, RZ, RZ ;  /* 0x000000ffff1e7224 */ /* 0x000fe200078e00ff */
[----:B------:R-:W4:Y:S01]  /*4a00*/  LDC R19, c[0x0][0x370] ;  /* 0x0000dc00ff137b82 */ /* 0x000f220000000800 */
[----:B------:R-:W-:Y:S01]  /*4a10*/  UMOV UR7, 0x400 ;  /* 0x0000040000077882 */ /* 0x000fe20000000000 */
[----:B------:R-:W-:-:S02]  /*4a20*/  UPLOP3.LUT UP1, UPT, UPT, UPT, UPT, 0x40, 0x4 ;  /* 0x000000000004789c */ /* 0x000fc40003f2e870 */
[----:B------:R-:W-:-:S04]  /*4a30*/  ULEA UR7, UR37, UR7, 0x18 ;  /* 0x0000000725077291 */ /* 0x000fc8000f8ec0ff */
[----:B------:R-:W4:Y:S01]  /*4a40*/  LDC R2, c[0x0][0xb0c] ;  /* 0x0002c300ff027b82 */ /* 0x000f220000000800 */
[----:B------:R-:W-:Y:S02]  /*4a50*/  UIADD3 UR13, UPT, UPT, UR7, 0x158, URZ ;  /* 0x00000158070d7890 */ /* 0x000fe4000fffe0ff */
[----:B--2---:R-:W-:Y:S02]  /*4a60*/  UISETP.NE.U32.AND UP2, UPT, UR8, URZ, UPT ;  /* 0x000000ff0800728c */ /* 0x004fe4000bf45070 */
[----:B------:R-:W-:Y:S02]  /*4a70*/  UIADD3 UR33, UPT, UPT, UR7, 0x140, URZ ;  /* 0x0000014007217890 */ /* 0x000fe4000fffe0ff */
[----:B---3--:R-:W-:Y:S01]  /*4a80*/  UISETP.NE.U32.AND UP3, UPT, UR4, URZ, UPT ;  /* 0x000000ff0400728c */ /* 0x008fe2000bf65070 */
[----:B------:R-:W2:Y:S01]  /*4a90*/  LDC R18, c[0x0][0xb20] ;  /* 0x0002c800ff127b82 */ /* 0x000ea20000000800 */
[----:B-1----:R-:W-:Y:S01]  /*4aa0*/  ISETP.NE.AND P1, PT, R0, 0x1, PT ;  /* 0x000000010000780c */ /* 0x002fe20003f25270 */
[----:B------:R-:W-:-:S02]  /*4ab0*/  UISETP.NE.AND.EX UP2, UPT, UR9, URZ, UPT, UP2 ;  /* 0x000000ff0900728c */ /* 0x000fc4000bf45320 */
[----:B------:R-:W-:Y:S02]  /*4ac0*/  UIADD3 UR25, UPT, UPT, UR7, 0x148, URZ ;  /* 0x0000014807197890 */ /* 0x000fe4000fffe0ff */
[----:B------:R-:W-:Y:S02]  /*4ad0*/  UIADD3 UR17, UPT, UPT, UR7, 0x150, URZ ;  /* 0x0000015007117890 */ /* 0x000fe4000fffe0ff */
[----:B------:R-:W1:Y:S01]  /*4ae0*/  LDC.64 R32, c[0x0][0x348] ;  /* 0x0000d200ff207b82 */ /* 0x000e620000000a00 */
[----:B------:R-:W-:Y:S02]  /*4af0*/  UPRMT UR13, UR37, 0x654, UR13 ;  /* 0x00000654250d7896 */ /* 0x000fe4000800000d */
[----:B------:R-:W-:-:S05]  /*4b00*/  UISETP.NE.AND.EX UP3, UPT, UR5, URZ, UPT, UP3 ;  /* 0x000000ff0500728c */ /* 0x000fca000bf65330 */
[----:B------:R-:W3:Y:S08]  /*4b10*/  LDC.64 R16, c[0x0][0xb10] ;  /* 0x0002c400ff107b82 */ /* 0x000ef00000000a00 */
[----:B------:R-:W1:Y:S08]  /*4b20*/  LDC.64 R6, c[0x0][0xb18] ;  /* 0x0002c600ff067b82 */ /* 0x000e700000000a00 */
[----:B------:R-:W1:Y:S08]  /*4b30*/  LDC.64 R4, c[0x0][0xb28] ;  /* 0x0002ca00ff047b82 */ /* 0x000e700000000a00 */
[----:B--2-4-:R-:W1:Y:S02]  /*4b40*/  LDC R22, c[0x0][0x374] ;  /* 0x0000dd00ff167b82 */ /* 0x014e640000000800 */
.L_x_111:
[C---:B------:R-:W-:Y:S02]  /*4b50*/  LEA R0, R30.reuse, UR7, 0x3 ;  /* 0x000000071e007c11 */ /* 0x040fe4000f8e18ff */
[----:B------:R-:W-:Y:S02]  /*4b60*/  SHF.L.U32 R3, R29, 0x1f, RZ ;  /* 0x0000001f1d037819 */ /* 0x000fe400000006ff */
[----:B------:R-:W-:Y:S02]  /*4b70*/  LEA R24, R30, UR7, 0x4 ;  /* 0x000000071e187c11 */ /* 0x000fe4000f8e20ff */
[----:B--2---:R-:W2:Y:S02]  /*4b80*/  SYNCS.PHASECHK.TRANS64.TRYWAIT P0, [R0+URZ+0x190], R3 ;  /* 0x00019003000075a7 */ /* 0x004ea400080011ff */
[----:B--2---:R-:W-:Y:S05]  /*4b90*/  @!P0 BRA `(.L_x_101) ;  /* 0x0000007c00c48947 */ /* 0x004fea0003800000 */
.L_x_222:
[----:B------:R-:W-:Y:S01]  /*4ba0*/  ISETP.GE.AND P0, PT, R72, 0x1, PT ;  /* 0x000000014800780c */ /* 0x000fe20003f06270 */
[----:B------:R-:W4:Y:S01]  /*4bb0*/  LDS.128 R24, [R24+0x200] ;  /* 0x0002000018187984 */ /* 0x000f220000000c00 */
[----:B--2---:R-:W-:Y:S01]  /*4bc0*/  VIADD R0, R0, 0x1a0 ;  /* 0x000001a000007836 */ /* 0x004fe20000000000 */
[----:B------:R-:W-:Y:S01]  /*4bd0*/  @!PT LDS RZ, [RZ] ;  /* 0x00000000fffff984 */ /* 0x000fe20000000800 */
[----:B------:R-:W-:Y:S01]  /*4be0*/  @!PT LDS RZ, [RZ] ;  /* 0x00000000fffff984 */ /* 0x000fe20000000800 */
[----:B------:R-:W-:Y:S01]  /*4bf0*/  @!PT LDS RZ, [RZ] ;  /* 0x00000000fffff984 */ /* 0x000fe20000000800 */
[----:B------:R-:W-:Y:S01]  /*4c00*/  @!PT LDS RZ, [RZ] ;  /* 0x00000000fffff984 */ /* 0x000fe20000000800 */
[----:B------:R2:W-:Y:S06]  /*4c10*/  MEMBAR.ALL.CTA ;  /* 0x0000000000007992 */ /* 0x0005ec0000008000 */
[----:B--2---:R-:W2:Y:S01]  /*4c20*/  FENCE.VIEW.ASYNC.S ;  /* 0x00000000000073c6 */ /* 0x004ea20000000000 */
[----:B------:R-:W-:Y:S04]  /*4c30*/  PRMT R0, RZ, 0x654, R0 ;  /* 0x00000654ff007816 */ /* 0x000fe80000000000 */
[----:B--2---:R2:W-:Y:S01]  /*4c40*/  SYNCS.ARRIVE.TRANS64.RED.A1T0 RZ, [R0+URZ], RZ ;  /* 0x000000ff00ff79a7 */ /* 0x0045e200081004ff */
[----:B----4-:R-:W-:Y:S11]  /*4c50*/  LOP3.LUT P3, RZ, R26, 0x1, RZ, 0xc0, !PT ;  /* 0x000000011aff7812 */ /* 0x010ff6000786c0ff */
[----:B------:R-:W-:Y:S02]  /*4c60*/  @!UPT UIADD3 URZ, UPT, UPT, URZ, URZ, URZ ;  /* 0x000000fffffff290 */ /* 0x000fe4000fffe0ff */
[----:B------:R-:W-:Y:S02]  /*4c70*/  @P3 MOV R13, R24 ;  /* 0x00000018000d3202 */ /* 0x000fe40000000f00 */
[----:B------:R-:W-:Y:S01]  /*4c80*/  @P3 LOP3.LUT R8, R25, 0xffff, RZ, 0xc0, !PT ;  /* 0x0000ffff19083812 */ /* 0x000fe200078ec0ff */
[----:B--2---:R-:W-:Y:S06]  /*4c90*/  @!P0 BRA `(.L_x_102) ;  /* 0x0000000000a48947 */ /* 0x004fec0003800000 */
[----:B-1----:R-:W-:Y:S01]  /*4ca0*/  IMAD.HI.U32 R35, R22, R7, RZ ;  /* 0x0000000716237227 */ /* 0x002fe200078e00ff */
[----:B------:R-:W-:Y:S02]  /*4cb0*/  ISETP.NE.AND P0, PT, R6, 0x1, PT ;  /* 0x000000010600780c */ /* 0x000fe40003f05270 */
[----:B------:R-:W-:Y:S01]  /*4cc0*/  ISETP.NE.AND P2, PT, R72, 0x1, PT ;  /* 0x000000014800780c */ /* 0x000fe20003f45270 */
[----:B---3--:R-:W-:Y:S01]  /*4cd0*/  IMAD.HI.U32 R34, R19, R16, RZ ;  /* 0x0000001013227227 */ /* 0x008fe200078e00ff */
[----:B------:R-:W-:Y:S02]  /*4ce0*/  SHF.R.U32.HI R35, RZ, R18, R35 ;  /* 0x00000012ff237219 */ /* 0x000fe40000011623 */
[----:B------:R-:W-:Y:S01]  /*4cf0*/  ISETP.NE.AND P4, PT, R2, 0x1, PT ;  /* 0x000000010200780c */ /* 0x000fe20003f85270 */
[----:B------:R-:W-:Y:S01]  /*4d00*/  IMAD.HI.U32 R36, R13, R16, RZ ;  /* 0x000000100d247227 */ /* 0x000fe200078e00ff */
[----:B------:R-:W-:Y:S02]  /*4d10*/  SHF.R.U32.HI R34, RZ, R17, R34 ;  /* 0x00000011ff227219 */ /* 0x000fe40000011622 */
[----:B------:R-:W-:Y:S01]  /*4d20*/  SEL R3, R22, R35, !P0 ;  /* 0x0000002316037207 */ /* 0x000fe20004000000 */
[C---:B------:R-:W-:Y:S01]  /*4d30*/  IMAD.HI.U32 R35, R8.reuse, R7, RZ ;  /* 0x0000000708237227 */ /* 0x040fe200078e00ff */
[----:B------:R-:W-:Y:S02]  /*4d40*/  SEL R11, R19, R34, !P4 ;  /* 0x00000022130b7207 */ /* 0x000fe40006000000 */
[----:B------:R-:W-:Y:S01]  /*4d50*/  SHF.R.U32.HI R36, RZ, R17, R36 ;  /* 0x00000011ff247219 */ /* 0x000fe20000011624 */
[----:B------:R-:W-:Y:S01]  /*4d60*/  IMAD.HI.U32 R38, R3, R4, RZ ;  /* 0x0000000403267227 */ /* 0x000fe200078e00ff */
[----:B------:R-:W-:Y:S03]  /*4d70*/  SHF.R.U32.HI R35, RZ, R18, R35 ;  /* 0x00000012ff237219 */ /* 0x000fe60000011623 */
[----:B------:R-:W-:Y:S01]  /*4d80*/  IMAD.HI.U32 R34, R11, R4, RZ ;  /* 0x000000040b227227 */ /* 0x000fe200078e00ff */
[----:B------:R-:W-:Y:S02]  /*4d90*/  @P2 SHF.R.U32.HI R3, RZ, R5, R38 ;  /* 0x00000005ff032219 */ /* 0x000fe40000011626 */
[----:B------:R-:W-:Y:S02]  /*4da0*/  SEL R9, R8, R35, !P0 ;  /* 0x0000002308097207 */ /* 0x000fe40004000000 */
[----:B------:R-:W-:Y:S01]  /*4db0*/  @P2 SHF.R.U32.HI R11, RZ, R5, R34 ;  /* 0x00000005ff0b2219 */ /* 0x000fe20000011622 */
[C---:B------:R-:W-:Y:S01]  /*4dc0*/  IMAD R10, R72.reuse, R3, RZ ;  /* 0x00000003480a7224 */ /* 0x040fe200078e02ff */
[----:B------:R-:W-:Y:S01]  /*4dd0*/  SEL R3, R13, R36, !P4 ;  /* 0x000000240d037207 */ /* 0x000fe20006000000 */
[C---:B------:R-:W-:Y:S03]  /*4de0*/  IMAD.HI.U32 R14, R9.reuse, R4, RZ ;  /* 0x00000004090e7227 */ /* 0x040fe600078e00ff */
[----:B------:R-:W-:Y:S01]  /*4df0*/  ISETP.GE.AND P0, PT, R9, R10, PT ;  /* 0x0000000a0900720c */ /* 0x000fe20003f06270 */
[C---:B------:R-:W-:Y:S01]  /*4e00*/  IMAD R12, R72.reuse, R11, RZ ;  /* 0x0000000b480c7224 */ /* 0x040fe200078e02ff */
[-C--:B------:R-:W-:Y:S04]  /*4e10*/  SHF.R.U32.HI R14, RZ, R5.reuse, R14 ;  /* 0x00000005ff0e7219 */ /* 0x080fe8000001160e */
[----:B------:R-:W-:Y:S02]  /*4e20*/  ISETP.GE.OR P0, PT, R3, R12, P0 ;  /* 0x0000000c0300720c */ /* 0x000fe40000706670 */
[----:B------:R-:W-:Y:S05]  /*4e30*/  SEL R15, R9, R14, !P2 ;  /* 0x0000000e090f7207 */ /* 0x000fea0005000000 */
[----:B------:R-:W-:Y:S04]  /*4e40*/  IMAD.MOV R14, RZ, RZ, -R15 ;  /* 0x000000ffff0e7224 */ /* 0x000fe800078e0a0f */
[----:B------:R-:W-:Y:S02]  /*4e50*/  IMAD R14, R72, R14, R9 ;  /* 0x0000000e480e7224 */ /* 0x000fe400078e0209 */
[C---:B------:R-:W-:Y:S05]  /*4e60*/  @!P0 IMAD.HI.U32 R10, R3.reuse, R4, RZ ;  /* 0x00000004030a8227 */ /* 0x040fea00078e00ff */
[----:B------:R-:W-:Y:S04]  /*4e70*/  @!P0 SHF.R.U32.HI R10, RZ, R5, R10 ;  /* 0x00000005ff0a8219 */ /* 0x000fe8000001160a */
[----:B------:R-:W-:Y:S01]  /*4e80*/  @!P0 SEL R0, R3, R10, !P2 ;  /* 0x0000000a03008207 */ /* 0x000fe20005000000 */
[----:B------:R-:W-:Y:S03]  /*4e90*/  IMAD.MOV R10, RZ, RZ, -R3 ;  /* 0x000000ffff0a7224 */ /* 0x000fe600078e0a03 */
[----:B------:R-:W-:Y:S01]  /*4ea0*/  @!P0 IADD3 R15, PT, PT, R15, -R0, RZ ;  /* 0x800000000f0f8210 */ /* 0x000fe20007ffe0ff */
[----:B------:R-:W-:Y:S01]  /*4eb0*/  @!P0 IMAD R0, R11, R14, R0 ;  /* 0x0000000e0b008224 */ /* 0x000fe200078e0200 */
[----:B------:R-:W-:Y:S01]  /*4ec0*/  IADD3 R11, PT, PT, -R9, RZ, RZ ;  /* 0x000000ff090b7210 */ /* 0x000fe20007ffe1ff */
[----:B------:R-:W-:Y:S02]  /*4ed0*/  IMAD R13, R2, R10, R13 ;  /* 0x0000000a020d7224 */ /* 0x000fe400078e020d */
[----:B------:R-:W-:Y:S02]  /*4ee0*/  @!P0 IMAD R9, R15, R72, R3 ;  /* 0x000000480f098224 */ /* 0x000fe400078e0203 */
[----:B------:R-:W-:Y:S02]  /*4ef0*/  @!P0 IMAD.MOV.U32 R3, RZ, RZ, R0 ;  /* 0x000000ffff038224 */ /* 0x000fe400078e0000 */
[----:B------:R-:W-:Y:S02]  /*4f00*/  IMAD R8, R6, R11, R8 ;  /* 0x0000000b06087224 */ /* 0x000fe400078e0208 */
[----:B------:R-:W-:Y:S02]  /*4f10*/  IMAD R13, R3, R2, R13 ;  /* 0x00000002030d7224 */ /* 0x000fe400078e020d */
[----:B------:R-:W-:Y:S02]  /*4f20*/  IMAD R8, R9, R6, R8 ;  /* 0x0000000609087224 */ /* 0x000fe400078e0208 */
.L_x_102:
[----:B------:R-:W-:Y:S05]  /*4f30*/  BRA.U UP1, `(.L_x_103) ;  /* 0x0000000101107547 */ /* 0x000fea000b800000 */
[----:B------:R-:W-:Y:S04]  /*4f40*/  MOV R0, UR6 ;  /* 0x0000000600007c02 */ /* 0x000fe80008000f00 */
[----:B------:R-:W-:Y:S04]  /*4f50*/  SHF.L.U32 R3, R0, 0x1f, RZ ;  /* 0x0000001f00037819 */ /* 0x000fe800000006ff */
[----:B------:R-:W2:Y:S02]  /*4f60*/  SYNCS.PHASECHK.TRANS64.TRYWAIT P0, [UR7+0x188], R3 ;  /* 0x00018803ff0075a7 */ /* 0x000ea40008001107 */
[----:B--2---:R-:W-:Y:S05]  /*4f70*/  @!P0 BRA `(.L_x_104) ;  /* 0x0000007800e08947 */ /* 0x004fea0003800000 */
.L_x_103:
[----:B------:R-:W-:Y:S02]  /*4f80*/  R2UR UR35, R21 ;  /* 0x00000000152372ca */ /* 0x000fe400000e0000 */
[----:B------:R-:W-:Y:S02]  /*4f90*/  R2UR UR34, R20 ;  /* 0x00000000142272ca */ /* 0x000fe400000e0000 */
[----:B------:R-:W-:Y:S02]  /*4fa0*/  ISETP.NE.U32.AND P2, PT, RZ, UR4, PT ;  /* 0x00000004ff007c0c */ /* 0x000fe4000bf45070 */
[----:B------:R-:W-:Y:S02]  /*4fb0*/  SHF.L.U32 R12, R31, 0x1f, RZ ;  /* 0x0000001f1f0c7819 */ /* 0x000fe400000006ff */
[----:B------:R-:W-:Y:S05]  /*4fc0*/  ISETP.NE.AND.EX P2, PT, RZ, UR5, PT, P2 ;  /* 0x00000005ff007c0c */ /* 0x000fea000bf45320 */
[----:B------:R-:W-:Y:S02]  /*4fd0*/  USHF.L.U32 UR35, UR35, 0x7, URZ ;  /* 0x0000000723237899 */ /* 0x000fe400080006ff */
[----:B------:R-:W-:Y:S01]  /*4fe0*/  USHF.L.U32 UR34, UR34, 0x8, URZ ;  /* 0x0000000822227899 */ /* 0x000fe200080006ff */
[----:B------:R-:W-:Y:S11]  /*4ff0*/  BRA.U !UP3, `(.L_x_105) ;  /* 0x000000010b347547 */ /* 0x000ff6000b800000 */
[----:B------:R-:W-:Y:S01]  /*5000*/  UPLOP3.LUT UP0, UPT, UPT, UPT, UP2, 0x80, 0x8 ;  /* 0x000000000008789c */ /* 0x000fe20003f0f020 */
[----:B--2---:R-:W-:Y:S02]  /*5010*/  HFMA2 R0, -RZ, RZ, 0, 5.9604644775390625e-08 ;  /* 0x00000001ff007431 */ /* 0x004fe400000001ff */
[----:B------:R-:W-:Y:S03]  /*5020*/  IMAD.MOV.U32 R155, RZ, RZ, 0x1 ;  /* 0x00000001ff9b7424 */ /* 0x000fe600078e00ff */
[----:B------:R-:W-:Y:S05]  /*5030*/  PLOP3.LUT P0, PT, PT, PT, UP0, 0x80, 0x8 ;  /* 0x000000000008781c */ /* 0x000fea0003f0f008 */
[----:B------:R-:W2:Y:S01]  /*5040*/  @UP0 LDCU.64 UR10, c[0x0][0x888] ;  /* 0x00011100ff0a07ac */ /* 0x000ea20008000a00 */
[----:B------:R-:W-:Y:S07]  /*5050*/  @UP0 UIMAD UR8, UR36, UR4, URZ ;  /* 0x00000004240802a4 */ /* 0x000fee000f8e02ff */
[----:B------:R-:W-:Y:S01]  /*5060*/  @!P0 PRMT R155, R0, 0x7610, R155 ;  /* 0x00007610009b8816 */ /* 0x000fe2000000009b */
[----:B--2---:R-:W-:Y:S03]  /*5070*/  @UP0 UIMAD.WIDE UR10, UR8, 0x4, UR10 ;  /* 0x00000004080a08a5 */ /* 0x004fe6000f8e020a */
[----:B------:R-:W2:Y:S03]  /*5080*/  @!UP0 LDCU UR8, c[0x0][0x880] ;  /* 0x00011000ff0887ac */ /* 0x000ea60008000800 */
[----:B------:R-:W-:Y:S01]  /*5090*/  IMAD.U32 R10, RZ, RZ, UR10 ;  /* 0x0000000aff0a7e24 */ /* 0x000fe2000f8e00ff */
[----:B------:R-:W-:Y:S05]  /*50a0*/  MOV R11, UR11 ;  /* 0x0000000b000b7c02 */ /* 0x000fea0008000f00 */
[----:B-----5:R4:W5:Y:S02]  /*50b0*/  @P0 LDG.E R81, desc[UR46][R10.64] ;  /* 0x0000002e0a510981 */ /* 0x020964000c1e1900 */
[----:B--2-4-:R-:W-:Y:S07]  /*50c0*/  @!P0 IMAD.U32 R81, RZ, RZ, UR8 ;  /* 0x00000008ff518e24 */ /* 0x014fee000f8e00ff */
.L_x_105:
[----:B-----5:R-:W-:Y:S01]  /*50d0*/  @!P2 FSETP.EQ.AND P0, PT, R81, RZ, PT ;  /* 0x000000ff5100a20b */ /* 0x020fe20003f02000 */
[----:B------:R-:W-:Y:S01]  /*50e0*/  @!UPT UIADD3 URZ, UPT, UPT, URZ, URZ, URZ ;  /* 0x000000fffffff290 */ /* 0x000fe2000fffe0ff */
[----:B------:R-:W-:Y:S11]  /*50f0*/  @!P2 BRA `(.L_x_106) ;  /* 0x000000000014a947 */ /* 0x000ff60003800000 */
[----:B------:R-:W-:Y:S02]  /*5100*/  LOP3.LUT P2, RZ, R155, 0xff, RZ, 0xc0, !PT ;  /* 0x000000ff9bff7812 */ /* 0x000fe4000784c0ff */
[----:B------:R-:W-:Y:S04]  /*5110*/  PLOP3.LUT P0, PT, PT, PT, UP0, 0x80, 0x8 ;  /* 0x000000000008781c */ /* 0x000fe80003f0f008 */
[----:B------:R-:W-:Y:S07]  /*5120*/  PLOP3.LUT P0, PT, P0, PT, PT, 0x8, 0x80 ;  /* 0x000000000080781c */ /* 0x000fee000070e170 */
[----:B------:R-:W-:Y:S11]  /*5130*/  @P2 FSETP.EQ.AND P0, PT, R81, RZ, PT ;  /* 0x000000ff5100220b */ /* 0x000ff60003f02000 */
[----:B------:R-:W-:Y:S02]  /*5140*/  @!UPT UIADD3 URZ, UPT, UPT, URZ, URZ, URZ ;  /* 0x000000fffffff290 */ /* 0x000fe4000fffe0ff */
.L_x_106:
[----:B------:R-:W4:Y:S01]  /*5150*/  SYNCS.PHASECHK.TRANS64.TRYWAIT P2, [UR7+0x160], R12 ;  /* 0x0001600cff0075a7 */ /* 0x000f220008041107 */
[----:B------:R-:W-:Y:S04]  /*5160*/  ELECT P4, URZ, PT ;  /* 0x0000000000ff782f */ /* 0x000fe80003880000 */
[----:B------:R-:W-:Y:S11]  /*5170*/  PLOP3.LUT P4, PT, P0, P4, PT, 0xf2, 0x2f ;  /* 0x00000000002f781c */ /* 0x000ff60000789e72 */
[----:B------:R-:W-:Y:S02]  /*5180*/  @!UPT UIADD3 URZ, UPT, UPT, URZ, URZ, URZ ;  /* 0x000000fffffff290 */ /* 0x000fe4000fffe0ff */
[----:B-1----:R-:W-:Y:S05]  /*5190*/  @!P4 IADD3 R9, P0, PT, R32, 0x580, RZ ;  /* 0x000005802009c810 */ /* 0x002fea0007f1e0ff */
[----:B--2---:R-:W-:Y:S01]  /*51a0*/  @!P4 IMAD.X R0, RZ, RZ, R33, P0 ;  /* 0x000000ffff00c224 */ /* 0x004fe200000e0621 */
[----:B----4-:R-:W-:Y:S07]  /*51b0*/  @!P2 BRA `(.L_x_107) ;  /* 0x000000780068a947 */ /* 0x010fee0003800000 */
.L_x_225:
[----:B------:R-:W-:Y:S01]  /*51c0*/  @!P4 R2UR UR8, R0 ;  /* 0x000000000008c2ca */ /* 0x000fe200000e0000 */
[----:B------:R-:W-:Y:S01]  /*51d0*/  VOTEU.ALL UP1, P4 ;  /* 0x0000000000ff7886 */ /* 0x000fe20002020000 */
[----:B------:R-:W-:Y:S01]  /*51e0*/  @!P4 R2UR UR9, R9 ;  /* 0x000000000909c2ca */ /* 0x000fe200000e0000 */
[----:B------:R-:W-:Y:S01]  /*51f0*/  @!P4 IMAD.MOV.U32 R0, RZ, RZ, 0x4000 ;  /* 0x00004000ff00c424 */ /* 0x000fe200078e00ff */
[----:B------:R-:W-:Y:S01]  /*5200*/  UMOV UR10, 0x0 ;  /* 0x00000000000a7882 */ /* 0x000fe20000000000 */
[----:B------:R-:W-:Y:S01]  /*5210*/  UMOV UR11, 0x10000000 ;  /* 0x10000000000b7882 */ /* 0x000fe20000000000 */
[----:B------:R-:W-:Y:S01]  /*5220*/  @!UP1 UIADD3 UR32, UPT, UPT, UR7, 0x400, URZ ;  /* 0x0000040007209890 */ /* 0x000fe2000fffe0ff */
[----:B------:R-:W-:Y:S01]  /*5230*/  @!P4 IADD3 R9, P0, PT, R32, 0x580, RZ ;  /* 0x000005802009c810 */ /* 0x000fe20007f1e0ff */
[----:B------:R-:W-:Y:S05]  /*5240*/  VOTEU.ALL UP1, P4 ;  /* 0x0000000000ff7886 */ /* 0x000fea0002020000 */
[----:B------:R-:W-:Y:S01]  /*5250*/  IMAD.U32 R11, RZ, RZ, UR8 ;  /* 0x00000008ff0b7e24 */ /* 0x000fe2000f8e00ff */
[----:B------:R-:W-:Y:S01]  /*5260*/  UPRMT UR8, UR37, 0x654, UR33 ;  /* 0x0000065425087896 */ /* 0x000fe20008000021 */
[----:B------:R-:W-:Y:S03]  /*5270*/  IMAD.U32 R10, RZ, RZ, UR9 ;  /* 0x00000009ff0a7e24 */ /* 0x000fe6000f8e00ff */
[----:B------:R-:W-:Y:S02]  /*5280*/  @!P4 R2UR UR15, R11 ;  /* 0x000000000b0fc2ca */ /* 0x000fe400000e0000 */
[----:B------:R-:W-:Y:S11]  /*5290*/  @!P4 R2UR UR14, R10 ;  /* 0x000000000a0ec2ca */ /* 0x000ff600000e0000 */
[----:B------:R-:W-:Y:S02]  /*52a0*/  @!UPT UIADD3 URZ, UPT, UPT, URZ, URZ, URZ ;  /* 0x000000fffffff290 */ /* 0x000fe4000fffe0ff */
[----:B------:R2:W-:Y:S01]  /*52b0*/  @!UP1 UTMALDG.3D [UR32], [UR14], desc[UR10] ;  /* 0x00000a200e0095b4 */ /* 0x0005e20008011000 */
[----:B------:R4:W-:Y:S01]  /*52c0*/  @!P4 SYNCS.ARRIVE.TRANS64.RED.A0TR RZ, [UR7+0x140], R0 ;  /* 0x00014000ffffc9a7 */ /* 0x0009e20008300407 */
[----:B------:R-:W-:Y:S01]  /*52d0*/  SYNCS.ARRIVE.TRANS64.RED.A1T0 RZ, [UR8], RZ ;  /* 0x000000ffffff79a7 */ /* 0x000fe20008100408 */
[----:B----4-:R-:W-:Y:S01]  /*52e0*/  @!P4 IMAD.X R0, RZ, RZ, R33, P0 ;  /* 0x000000ffff00c224 */ /* 0x010fe200000e0621 */
[----:B------:R-:W4:Y:S02]  /*52f0*/  SYNCS.PHASECHK.TRANS64.TRYWAIT P2, [UR7+0x168], R12 ;  /* 0x0001680cff0075a7 */ /* 0x000f240008041107 */
[----:B--2-4-:R-:W-:Y:S05]  /*5300*/  @!P2 BRA `(.L_x_108) ;  /* 0x00000078002ca947 */ /* 0x014fea0003800000 */
.L_x_227:
        /* <DEDUP_REMOVED lines=8> */
[----:B------:R-:W-:Y:S01]  /*5390*/  @!UP1 UIADD3 UR24, UPT, UPT, UR7, 0x4400, URZ ;  /* 0x0000440007189890 */ /* 0x000fe2000fffe0ff */
[----:B------:R-:W-:Y:S01]  /*53a0*/  VOTEU.ALL UP1, P4 ;  /* 0x0000000000ff7886 */ /* 0x000fe20002020000 */
[----:B------:R-:W-:Y:S01]  /*53b0*/  UMOV UR27, UR35 ;  /* 0x00000023001b7c82 */ /* 0x000fe20008000000 */
[----:B------:R-:W-:Y:S02]  /*53c0*/  UMOV UR28, UR36 ;  /* 0x00000024001c7c82 */ /* 0x000fe40008000000 */
[----:B------:R-:W-:Y:S01]  /*53d0*/  IMAD.U32 R11, RZ, RZ, UR8 ;  /* 0x00000008ff0b7e24 */ /* 0x000fe2000f8e00ff */
[----:B------:R-:W-:Y:S01]  /*53e0*/  UPRMT UR8, UR37, 0x654, UR25 ;  /* 0x0000065425087896 */ /* 0x000fe20008000019 */
[----:B------:R-:W-:Y:S02]  /*53f0*/  IMAD.U32 R10, RZ, RZ, UR9 ;  /* 0x00000009ff0a7e24 */ /* 0x000fe4000f8e00ff */
[----:B------:R-:W-:Y:S01]  /*5400*/  @!P4 IMAD.X R20, RZ, RZ, R33, P0 ;  /* 0x000000ffff14c224 */ /* 0x000fe200000e0621 */
[----:B------:R-:W-:Y:S02]  /*5410*/  @!P4 R2UR UR15, R11 ;  /* 0x000000000b0fc2ca */ /* 0x000fe400000e0000 */
[----:B------:R-:W-:Y:S11]  /*5420*/  @!P4 R2UR UR14, R10 ;  /* 0x000000000a0ec2ca */ /* 0x000ff600000e0000 */
[----:B------:R-:W-:Y:S02]  /*5430*/  @!UPT UIADD3 URZ, UPT, UPT, URZ, URZ, URZ ;  /* 0x000000fffffff290 */ /* 0x000fe4000fffe0ff */
[----:B------:R2:W-:Y:S01]  /*5440*/  @!UP1 UTMALDG.3D [UR24], [UR14], desc[UR10] ;  /* 0x00000a180e0095b4 */ /* 0x0005e20008011000 */
[----:B------:R2:W-:Y:S01]  /*5450*/  @!P4 SYNCS.ARRIVE.TRANS64.RED.A0TR RZ, [UR7+0x148], R0 ;  /* 0x00014800ffffc9a7 */ /* 0x0005e20008300407 */
[----:B------:R-:W-:Y:S01]  /*5460*/  SYNCS.ARRIVE.TRANS64.RED.A1T0 RZ, [UR8], RZ ;  /* 0x000000ffffff79a7 */ /* 0x000fe20008100408 */
[----:B------:R-:W4:Y:S02]  /*5470*/  SYNCS.PHASECHK.TRANS64.TRYWAIT P2, [UR7+0x170], R12 ;  /* 0x0001700cff0075a7 */ /* 0x000f240008041107 */
[----:B--2-4-:R-:W-:Y:S05]  /*5480*/  @!P2 BRA `(.L_x_109) ;  /* 0x0000007400e4a947 */ /* 0x014fea0003800000 */
.L_x_229:
[----:B------:R-:W2:Y:S01]  /*5490*/  LDC.64 R14, c[0x0][0xb10] ;  /* 0x0002c400ff0e7b82 */ /* 0x000ea20000000a00 */
[----:B------:R-:W-:Y:S01]  /*54a0*/  @!P4 R2UR UR8, R20 ;  /* 0x000000001408c2ca */ /* 0x000fe200000e0000 */
[----:B------:R-:W-:Y:S01]  /*54b0*/  VOTEU.ALL UP1, P4 ;  /* 0x0000000000ff7886 */ /* 0x000fe20002020000 */
[----:B------:R-:W-:Y:S01]  /*54c0*/  @!P4 R2UR UR9, R21 ;  /* 0x000000001509c2ca */ /* 0x000fe200000e0000 */
[----:B------:R-:W-:Y:S01]  /*54d0*/  UMOV UR10, 0x0 ;  /* 0x00000000000a7882 */ /* 0x000fe20000000000 */
[----:B------:R-:W-:Y:S03]  /*54e0*/  UMOV UR11, 0x10000000 ;  /* 0x10000000000b7882 */ /* 0x000fe60000000000 */
[----:B------:R-:W4:Y:S01]  /*54f0*/  LDC.64 R10, c[0x0][0xb18] ;  /* 0x0002c600ff0a7b82 */ /* 0x000f220000000a00 */
[----:B------:R-:W-:Y:S01]  /*5500*/  @!UP1 UIADD3 UR18, UPT, UPT, UR34, 0x80, URZ ;  /* 0x0000008022129890 */ /* 0x000fe2000fffe0ff */
[----:B------:R-:W-:Y:S01]  /*5510*/  @P3 SHF.R.U32.HI R28, RZ, 0x10, R25 ;  /* 0x00000010ff1c3819 */ /* 0x000fe20000011619 */
[----:B------:R-:W-:Y:S01]  /*5520*/  @!UP1 UIADD3 UR16, UPT, UPT, UR7, 0x8400, URZ ;  /* 0x0000840007109890 */ /* 0x000fe2000fffe0ff */
[----:B------:R-:W-:Y:S01]  /*5530*/  VIADD R30, R30, 0x1 ;  /* 0x000000011e1e7836 */ /* 0x000fe20000000000 */
[----:B------:R-:W-:Y:S03]  /*5540*/  VOTEU.ALL UP1, P4 ;  /* 0x0000000000ff7886 */ /* 0x000fe60002020000 */
[----:B------:R-:W5:Y:S01]  /*5550*/  @!P1 LDC R0, c[0x0][0xb20] ;  /* 0x0002c800ff009b82 */ /* 0x000f620000000800 */
[----:B------:R-:W-:Y:S01]  /*5560*/  UMOV UR19, UR35 ;  /* 0x0000002300137c82 */ /* 0x000fe20008000000 */
[----:B------:R-:W-:Y:S01]  /*5570*/  IMAD.U32 R21, RZ, RZ, UR8 ;  /* 0x00000008ff157e24 */ /* 0x000fe2000f8e00ff */
[----:B------:R-:W-:Y:S05]  /*5580*/  UMOV UR20, UR36 ;  /* 0x0000002400147c82 */ /* 0x000fea0008000000 */
[----:B-1----:R-:W1:Y:S01]  /*5590*/  @!P1 LDC R3, c[0x0][0xb0c] ;  /* 0x0002c300ff039b82 */ /* 0x002e620000000800 */
[----:B------:R-:W-:Y:S01]  /*55a0*/  IMAD.U32 R20, RZ, RZ, UR9 ;  /* 0x00000009ff147e24 */ /* 0x000fe2000f8e00ff */
[----:B------:R-:W-:Y:S01]  /*55b0*/  UPRMT UR8, UR37, 0x654, UR17 ;  /* 0x0000065425087896 */ /* 0x000fe20008000011 */
[----:B------:R-:W-:Y:S03]  /*55c0*/  @!P4 R2UR UR15, R21 ;  /* 0x00000000150fc2ca */ /* 0x000fe600000e0000 */
[----:B------:R-:W-:Y:S01]  /*55d0*/  @!P4 R2UR UR14, R20 ;  /* 0x00000000140ec2ca */ /* 0x000fe200000e0000 */
[----:B------:R-:W-:Y:S11]  /*55e0*/  @!P4 IMAD.MOV.U32 R20, RZ, RZ, 0x4000 ;  /* 0x00004000ff14c424 */ /* 0x000ff600078e00ff */
[----:B------:R-:W-:Y:S01]  /*55f0*/  @!UPT UIADD3 URZ, UPT, UPT, URZ, URZ, URZ ;  /* 0x000000fffffff290 */ /* 0x000fe2000fffe0ff */
[----:B------:R1:W-:Y:S01]  /*5600*/  @!UP1 UTMALDG.3D [UR16], [UR14], desc[UR10] ;  /* 0x00000a100e0095b4 */ /* 0x0003e20008011000 */
[----:B------:R1:W-:Y:S02]  /*5610*/  @!P4 SYNCS.ARRIVE.TRANS64.RED.A0TR RZ, [UR7+0x150], R20 ;  /* 0x00015014ffffc9a7 */ /* 0x0003e40008300407 */
[----:B-1----:R-:W-:Y:S01]  /*5620*/  @!P1 ISETP.NE.AND P2, PT, R3, 0x1, PT ;  /* 0x000000010300980c */ /* 0x002fe20003f45270 */
[C---:B--2---:R-:W-:Y:S01]  /*5630*/  @!P1 IMAD.HI.U32 R14, R13.reuse, R14, RZ ;  /* 0x0000000e0d0e9227 */ /* 0x044fe200078e00ff */
[----:B----4-:R-:W-:Y:S03]  /*5640*/  @!P1 ISETP.NE.AND P0, PT, R10, 0x1, PT ;  /* 0x000000010a00980c */ /* 0x010fe60003f05270 */
[C---:B------:R-:W-:Y:S01]  /*5650*/  @!P1 IMAD.HI.U32 R11, R8.reuse, R11, RZ ;  /* 0x0000000b080b9227 */ /* 0x040fe200078e00ff */
[----:B------:R-:W-:Y:S04]  /*5660*/  @!P1 SHF.R.U32.HI R14, RZ, R15, R14 ;  /* 0x0000000fff0e9219 */ /* 0x000fe8000001160e */
[----:B-----5:R-:W-:Y:S01]  /*5670*/  @!P1 SHF.R.U32.HI R9, RZ, R0, R11 ;  /* 0x00000000ff099219 */ /* 0x020fe2000001160b */
[----:B------:R-:W-:Y:S01]  /*5680*/  SYNCS.ARRIVE.TRANS64.RED.A1T0 RZ, [UR8], RZ ;  /* 0x000000ffffff79a7 */ /* 0x000fe20008100408 */
[----:B------:R-:W-:Y:S02]  /*5690*/  @!P1 SEL R14, R13, R14, !P2 ;  /* 0x0000000e0d0e9207 */ /* 0x000fe40005000000 */
[----:B------:R-:W-:Y:S01]  /*56a0*/  @!P1 SEL R9, R8, R9, !P0 ;  /* 0x0000000908099207 */ /* 0x000fe20004000000 */
[----:B------:R-:W1:Y:S04]  /*56b0*/  SYNCS.PHASECHK.TRANS64.TRYWAIT P5, [UR7+0x178], R12 ;  /* 0x0001780cff0075a7 */ /* 0x000e6800080a1107 */
[----:B------:R-:W-:Y:S02]  /*56c0*/  @!P1 IMAD.IADD R0, R9, 0x1, -R14 ;  /* 0x0000000109009824 */ /* 0x000fe400078e0a0e */
[----:B------:R-:W-:Y:S02]  /*56d0*/  @!P1 IMAD.IADD R9, R14, 0x1, -R9 ;  /* 0x000000010e099824 */ /* 0x000fe400078e0a09 */
[----:B------:R-:W-:Y:S02]  /*56e0*/  @!P1 IMAD R13, R0, R3, R13 ;  /* 0x00000003000d9224 */ /* 0x000fe400078e020d */
[----:B------:R-:W-:Y:S01]  /*56f0*/  @!P1 IMAD R8, R9, R10, R8 ;  /* 0x0000000a09089224 */ /* 0x000fe200078e0208 */
[----:B-1----:R-:W-:Y:S06]  /*5700*/  @!P5 BRA `(.L_x_110) ;  /* 0x00000074005cd947 */ /* 0x002fec0003800000 */
.L_x_231:
[----:B-1----:R-:W-:Y:S01]  /*5710*/  @!P4 IADD3 R3, P0, PT, R32, 0x580, RZ ;  /* 0x000005802003c810 */ /* 0x002fe20007f1e0ff */
[----:B------:R-:W-:Y:S01]  /*5720*/  VOTEU.ALL UP1, P4 ;  /* 0x0000000000ff7886 */ /* 0x000fe20002020000 */
[----:B------:R-:W-:Y:S01]  /*5730*/  UMOV UR18, 0x0 ;  /* 0x0000000000127882 */ /* 0x000fe20000000000 */
[----:B------:R-:W-:Y:S01]  /*5740*/  UMOV UR19, 0x10000000 ;  /* 0x1000000000137882 */ /* 0x000fe20000000000 */
[----:B------:R-:W-:Y:S01]  /*5750*/  @!P4 R2UR UR9, R3 ;  /* 0x000000000309c2ca */ /* 0x000fe200000e0000 */
[----:B------:R-:W-:Y:S01]  /*5760*/  @!P4 IMAD.X R0, RZ, RZ, R33, P0 ;  /* 0x000000ffff00c224 */ /* 0x000fe200000e0621 */
[----:B------:R-:W-:Y:S01]  /*5770*/  @!UP1 UIADD3 UR10, UPT, UPT, UR34, 0xc0, URZ ;  /* 0x000000c0220a9890 */ /* 0x000fe2000fffe0ff */
[----:B------:R-:W-:Y:S01]  /*5780*/  ISETP.NE.AND P0, PT, R30, 0x2, PT ;  /* 0x000000021e00780c */ /* 0x000fe20003f05270 */
[----:B------:R-:W-:Y:S01]  /*5790*/  UMOV UR11, UR35 ;  /* 0x00000023000b7c82 */ /* 0x000fe20008000000 */
[----:B------:R-:W-:Y:S01]  /*57a0*/  UMOV UR12, UR36 ;  /* 0x00000024000c7c82 */ /* 0x000fe20008000000 */
[----:B------:R-:W-:Y:S01]  /*57b0*/  @!P4 R2UR UR8, R0 ;  /* 0x000000000008c2ca */ /* 0x000fe200000e0000 */
[----:B------:R-:W-:Y:S01]  /*57c0*/  IMAD.IADD R20, R8, 0x1, R154 ;  /* 0x0000000108147824 */ /* 0x000fe200078e029a */
[----:B------:R-:W-:Y:S01]  /*57d0*/  @P3 R2UR UR36, R28 ;  /* 0x000000001c2432ca */ /* 0x000fe200000e0000 */
[----:B------:R-:W-:Y:S01]  /*57e0*/  IMAD.IADD R21, R13, 0x1, R156 ;  /* 0x000000010d157824 */ /* 0x000fe200078e029c */
[----:B------:R-:W-:Y:S02]  /*57f0*/  SEL R0, RZ, 0x1, P0 ;  /* 0x00000001ff007807 */ /* 0x000fe40000000000 */
[----:B------:R-:W-:Y:S01]  /*5800*/  LOP3.LUT R31, R31, 0x1, RZ, 0x3c, !PT ;  /* 0x000000011f1f7812 */ /* 0x000fe200078e3cff */
[----:B------:R-:W-:Y:S01]  /*5810*/  IMAD.U32 R10, RZ, RZ, UR9 ;  /* 0x00000009ff0a7e24 */ /* 0x000fe2000f8e00ff */
[----:B------:R-:W-:Y:S01]  /*5820*/  @!UP1 UIADD3 UR9, UPT, UPT, UR7, 0x158, URZ ;  /* 0x0000015807099890 */ /* 0x000fe2000fffe0ff */
[----:B------:R-:W-:Y:S02]  /*5830*/  LOP3.LUT R29, R29, R0, RZ, 0x3c, !PT ;  /* 0x000000001d1d7212 */ /* 0x000fe400078e3cff */
[----:B------:R-:W-:Y:S02]  /*5840*/  SEL R30, R30, RZ, P0 ;  /* 0x000000ff1e1e7207 */ /* 0x000fe40000000000 */
[----:B------:R-:W-:Y:S01]  /*5850*/  IMAD.U32 R11, RZ, RZ, UR8 ;  /* 0x00000008ff0b7e24 */ /* 0x000fe2000f8e00ff */
[----:B------:R-:W-:Y:S01]  /*5860*/  @!P4 R2UR UR14, R10 ;  /* 0x000000000a0ec2ca */ /* 0x000fe200000e0000 */
[----:B------:R-:W-:Y:S01]  /*5870*/  @!UP1 UIADD3 UR8, UPT, UPT, UR7, 0xc400, URZ ;  /* 0x0000c40007089890 */ /* 0x000fe2000fffe0ff */
[----:B------:R-:W-:Y:S02]  /*5880*/  VOTEU.ALL UP1, P4 ;  /* 0x0000000000ff7886 */ /* 0x000fe40002020000 */
[----:B------:R-:W-:Y:S11]  /*5890*/  @!P4 R2UR UR15, R11 ;  /* 0x000000000b0fc2ca */ /* 0x000ff600000e0000 */
[----:B------:R-:W-:Y:S02]  /*58a0*/  @!UPT UIADD3 URZ, UPT, UPT, URZ, URZ, URZ ;  /* 0x000000fffffff290 */ /* 0x000fe4000fffe0ff */
[----:B------:R2:W-:Y:S01]  /*58b0*/  @!UP1 UTMALDG.3D [UR8], [UR14], desc[UR18] ;  /* 0x000012080e0095b4 */ /* 0x0005e20008011000 */
[----:B------:R2:W-:Y:S01]  /*58c0*/  @!P4 SYNCS.ARRIVE.TRANS64.RED.A0TR RZ, [UR7+0x158], R23 ;  /* 0x00015817ffffc9a7 */ /* 0x0005e20008300407 */
[----:B------:R-:W-:Y:S01]  /*58d0*/  UPLOP3.LUT UP1, UPT, UPT, UPT, UPT, 0x80, 0x8 ;  /* 0x000000000008789c */ /* 0x000fe20003f2f070 */
[----:B------:R-:W-:Y:S01]  /*58e0*/  SYNCS.ARRIVE.TRANS64.RED.A1T0 RZ, [UR13], RZ ;  /* 0x000000ffffff79a7 */ /* 0x000fe2000810040d */
[----:B------:R-:W-:Y:S09]  /*58f0*/  @P3 BRA `(.L_x_111) ;  /* 0xfffffff000943947 */ /* 0x000ff2000383ffff */
[----:B------:R-:W-:-:S04]  /*5900*/  SHF.L.U32 R3, R31, 0x1f, RZ ;  /* 0x0000001f1f037819 */ /* 0x000fc800000006ff */
[----:B------:R-:W1:Y:S02]  /*5910*/  SYNCS.PHASECHK.TRANS64.TRYWAIT P0, [UR7+0x160], R3 ;  /* 0x00016003ff0075a7 */ /* 0x000e640008001107 */
[----:B-1----:R-:W-:Y:S05]  /*5920*/  @!P0 BRA `(.L_x_112) ;  /* 0x0000007000ec8947 */ /* 0x002fea0003800000 */
.L_x_233:
[----:B------:R-:W4:Y:S02]  /*5930*/  SYNCS.PHASECHK.TRANS64.TRYWAIT P0, [UR7+0x168], R3 ;  /* 0x00016803ff0075a7 */ /* 0x000f240008001107 */
[----:B----4-:R-:W-:Y:S05]  /*5940*/  @!P0 BRA `(.L_x_113) ;  /* 0x0000007000fc8947 */ /* 0x010fea0003800000 */
.L_x_235:
[----:B------:R-:W4:Y:S02]  /*5950*/  SYNCS.PHASECHK.TRANS64.TRYWAIT P0, [UR7+0x170], R3 ;  /* 0x00017003ff0075a7 */ /* 0x000f240008001107 */
[----:B----4-:R-:W-:Y:S05]  /*5960*/  @!P0 BRA `(.L_x_114) ;  /* 0x00000074000c8947 */ /* 0x010fea0003800000 */
.L_x_237:
[----:B-1----:R-:W-:-:S07]  /*5970*/  MOV R0, UR7 ;  /* 0x0000000700007c02 */ /* 0x002fce0008000f00 */
.L_x_115:
[----:B-1----:R-:W-:-:S04]  /*5980*/  SHF.L.U32 R3, R31, 0x1f, RZ ;  /* 0x0000001f1f037819 */ /* 0x002fc800000006ff */
[----:B------:R1:W4:Y:S03]  /*5990*/  SYNCS.PHASECHK.TRANS64.TRYWAIT P0, [R0+URZ+0x178], R3 ;  /* 0x00017803000075a7 */ /* 0x00032600080011ff */
[----:B----4-:R-:W-:Y:S05]  /*59a0*/  @!P0 NANOSLEEP.SYNCS 0x989680 ;  /* 0x009896800000895d */ /* 0x010fea0003900000 */
[----:B------:R-:W4:Y:S02]  /*59b0*/  @!P0 SYNCS.PHASECHK.TRANS64 P0, [R0+URZ+0x178], R3 ;  /* 0x00017803000085a7 */ /* 0x000f2400080010ff */
[----:B--2-4-:R-:W-:Y:S05]  /*59c0*/  @P0 EXIT ;  /* 0x000000000000094d */ /* 0x014fea0003800000 */
[----:B------:R-:W-:Y:S05]  /*59d0*/  BRA `(.L_x_115) ;  /* 0xfffffffc00e87947 */ /* 0x000fea000383ffff */
.L_x_100:
[----:B------:R-:W-:-:S06]  /*59e0*/  UISETP.GE.AND UP1, UPT, UR10, 0x4, UPT ;  /* 0x000000040a00788c */ /* 0x000fcc000bf26270 */
[----:B------:R-:W-:-:S13]  /*59f0*/  PLOP3.LUT P0, PT, PT, PT, UP1, 0x80, 0x8 ;  /* 0x000000000008781c */ /* 0x000fda0003f0f018 */
[----:B------:R-:W-:Y:S05]  /*5a00*/  @!P0 EXIT ;  /* 0x000000000000894d */ /* 0x000fea0003800000 */
[----:B------:R-:W-:Y:S01]  /*5a10*/  BAR.SYNC.DEFER_BLOCKING 0x6, 0xa0 ;  /* 0x0182800000007b1d */ /* 0x000fe20000010000 */
[C---:B------:R-:W-:Y:S01]  /*5a20*/  IMAD.SHL.U32 R3, R170.reuse, 0x40, RZ ;  /* 0x00000040aa037824 */ /* 0x040fe200078e00ff */
[C---:B------:R-:W-:Y:S01]  /*5a30*/  LOP3.LUT R161, R170.reuse, 0x1, RZ, 0xc0, !PT ;  /* 0x00000001aaa17812 */ /* 0x040fe200078ec0ff */
[C---:B------:R-:W-:Y:S02]  /*5a40*/  IMAD.U32 R79, R170.reuse, 0x10000, RZ ;  /* 0x00010000aa4f7824 */ /* 0x040fe400078e00ff */
[----:B------:R-:W-:Y:S02]  /*5a50*/  HFMA2 R167, -RZ, RZ, 0, 5.9604644775390625e-08 ;  /* 0x00000001ffa77431 */ /* 0x000fe400000001ff */
[C---:B------:R-:W-:Y:S01]  /*5a60*/  IMAD.SHL.U32 R160, R170.reuse, 0x8, RZ ;  /* 0x00000008aaa07824 */ /* 0x040fe200078e00ff */
[----:B------:R-:W-:Y:S01]  /*5a70*/  UMOV UR48, 0x400 ;  /* 0x0000040000307882 */ /* 0x000fe20000000000 */
[----:B------:R-:W1:Y:S01]  /*5a80*/  LDC R159, c[0x0][0x370] ;  /* 0x0000dc00ff9f7b82 */ /* 0x000e620000000800 */
[----:B------:R-:W-:Y:S01]  /*5a90*/  ULEA UR48, UR37, UR48, 0x18 ;  /* 0x0000003025307291 */ /* 0x000fe2000f8ec0ff */
[----:B------:R-:W-:Y:S01]  /*5aa0*/  ISETP.NE.U32.AND P0, PT, R161, 0x1, PT ;  /* 0x00000001a100780c */ /* 0x000fe20003f05070 */
[----:B------:R-:W-:Y:S01]  /*5ab0*/  IMAD.MOV.U32 R169, RZ, RZ, 0x2 ;  /* 0x00000002ffa97424 */ /* 0x000fe200078e00ff */
[----:B------:R-:W-:Y:S01]  /*5ac0*/  LOP3.LUT R5, R3, 0x1c0, RZ, 0xc0, !PT ;  /* 0x000001c003057812 */ /* 0x000fe200078ec0ff */
[----:B------:R-:W-:Y:S01]  /*5ad0*/  UIADD3 UR4, UPT, UPT, UR48, 0x400, URZ ;  /* 0x0000040030047890 */ /* 0x000fe2000fffe0ff */
[----:B------:R-:W-:Y:S01]  /*5ae0*/  LOP3.LUT R79, R79, 0x600000, RZ, 0xc0, !PT ;  /* 0x006000004f4f7812 */ /* 0x000fe200078ec0ff */
[----:B------:R-:W-:Y:S01]  /*5af0*/  IMAD.MOV.U32 R168, RZ, RZ, 0x4 ;  /* 0x00000004ffa87424 */ /* 0x000fe200078e00ff */
[----:B------:R-:W2:Y:S01]  /*5b00*/  LDC R74, c[0x0][0xb0c] ;  /* 0x0002c300ff4a7b82 */ /* 0x000ea20000000800 */
[----:B------:R-:W-:Y:S01]  /*5b10*/  R2P PR, R170, 0x6 ;  /* 0x00000006aa007804 */ /* 0x000fe20000000000 */
[----:B------:R-:W-:Y:S01]  /*5b20*/  IMAD.MOV.U32 R76, RZ, RZ, RZ ;  /* 0x000000ffff4c7224 */ /* 0x000fe200078e00ff */
[----:B------:R-:W-:Y:S01]  /*5b30*/  LOP3.LUT R160, R5, 0x38, R160, 0xf8, !PT ;  /* 0x0000003805a07812 */ /* 0x000fe200078ef8a0 */
[----:B------:R-:W-:Y:S01]  /*5b40*/  IMAD.MOV.U32 R166, RZ, RZ, RZ ;  /* 0x000000ffffa67224 */ /* 0x000fe200078e00ff */
[----:B------:R-:W-:Y:S01]  /*5b50*/  P2R R2, PR, RZ, 0x1 ;  /* 0x00000001ff027803 */ /* 0x000fe20000000000 */
[----:B------:R-:W-:Y:S01]  /*5b60*/  IMAD.MOV.U32 R173, RZ, RZ, RZ ;  /* 0x000000ffffad7224 */ /* 0x000fe200078e00ff */
[----:B------:R-:W-:Y:S01]  /*5b70*/  LOP3.LUT R160, R160, 0x1e00, R3, 0xf8, !PT ;  /* 0x00001e00a0a07812 */ /* 0x000fe200078ef803 */
[----:B------:R-:W3:Y:S01]  /*5b80*/  LDC R157, c[0x0][0xb20] ;  /* 0x0002c800ff9d7b82 */ /* 0x000ee20000000800 */
[----:B------:R-:W4:Y:S01]  /*5b90*/  LDS R0, [UR48+0x220] ;  /* 0x00022030ff007984 */ /* 0x000f220008000800 */
[----:B------:R-:W-:Y:S01]  /*5ba0*/  LOP3.LUT R170, R170, 0x60, RZ, 0xc0, !PT ;  /* 0x00000060aaaa7812 */ /* 0x000fe200078ec0ff */
[----:B------:R-:W-:Y:S01]  /*5bb0*/  IMAD.U32 R163, RZ, RZ, UR4 ;  /* 0x00000004ffa37e24 */ /* 0x000fe2000f8e00ff */
[----:B------:R-:W-:Y:S01]  /*5bc0*/  MOV R165, RZ ;  /* 0x000000ff00a57202 */ /* 0x000fe20000000f00 */
[----:B------:R-:W1:Y:S01]  /*5bd0*/  LDCU.64 UR52, c[0x0][0x348] ;  /* 0x00006900ff3477ac */ /* 0x000e620008000a00 */
[----:B------:R-:W-:-:S02]  /*5be0*/  SEL R169, R169, 0xfffffffe, !P1 ;  /* 0xfffffffea9a97807 */ /* 0x000fc40004800000 */
[----:B------:R-:W1:Y:S01]  /*5bf0*/  LDC R73, c[0x0][0xb30] ;  /* 0x0002cc00ff497b82 */ /* 0x000e620000000800 */
[----:B------:R-:W-:Y:S01]  /*5c00*/  SEL R168, R168, 0xfffffffc, !P2 ;  /* 0xfffffffca8a87807 */ /* 0x000fe20005000000 */
[----:B------:R-:W1:Y:S01]  /*5c10*/  LDCU.64 UR38, c[0x0][0x888] ;  /* 0x00011100ff2677ac */ /* 0x000e620008000a00 */
[----:B------:R-:W1:Y:S05]  /*5c20*/  LDCU.64 UR44, c[0x0][0x890] ;  /* 0x00011200ff2c77ac */ /* 0x000e6a0008000a00 */
[----:B------:R-:W1:Y:S01]  /*5c30*/  LDC.64 R152, c[0x0][0xb10] ;  /* 0x0002c400ff987b82 */ /* 0x000e620000000a00 */
[----:B------:R-:W-:Y:S01]  /*5c40*/  UMOV UR49, URZ ;  /* 0x000000ff00317c82 */ /* 0x000fe20008000000 */
[----:B------:R-:W-:-:S06]  /*5c50*/  UMOV UR51, URZ ;  /* 0x000000ff00337c82 */ /* 0x000fcc0008000000 */
[----:B------:R-:W1:Y:S08]  /*5c60*/  LDC.64 R70, c[0x0][0xb18] ;  /* 0x0002c600ff467b82 */ /* 0x000e700000000a00 */
[----:B------:R-:W1:Y:S08]  /*5c70*/  LDC.64 R68, c[0x0][0xb28] ;  /* 0x0002ca00ff447b82 */ /* 0x000e700000000a00 */
[----:B------:R-:W1:Y:S01]  /*5c80*/  LDC.64 R150, c[0x0][0x8b0] ;  /* 0x00022c00ff967b82 */ /* 0x000e620000000a00 */
[----:B----4-:R-:W-:-:S07]  /*5c90*/  IMAD.IADD R79, R0, 0x1, R79 ;  /* 0x00000001004f7824 */ /* 0x010fce00078e024f */
[----:B------:R-:W4:Y:S08]  /*5ca0*/  LDC.64 R148, c[0x0][0x8a8] ;  /* 0x00022a00ff947b82 */ /* 0x000f300000000a00 */
[----:B--23--:R-:W1:Y:S02]  /*5cb0*/  LDC R158, c[0x0][0x374] ;  /* 0x0000dd00ff9e7b82 */ /* 0x00ce640000000800 */
.L_x_159:
[----:B------:R-:W-:Y:S02]  /*5cc0*/  LEA R0, R173, UR48, 0x3 ;  /* 0x00000030ad007c11 */ /* 0x000fe4000f8e18ff */
[----:B------:R-:W-:Y:S02]  /*5cd0*/  SHF.L.U32 R3, R165, 0x1f, RZ ;  /* 0x0000001fa5037819 */ /* 0x000fe400000006ff */
[----:B-1----:R-:W-:Y:S02]  /*5ce0*/  LEA R16, R173, UR48, 0x4 ;  /* 0x00000030ad107c11 */ /* 0x002fe4000f8e20ff */
[----:B------:R-:W2:Y:S02]  /*5cf0*/  SYNCS.PHASECHK.TRANS64.TRYWAIT P0, [R0+URZ+0x190], R3 ;  /* 0x00019003000075a7 */ /* 0x000ea400080011ff */
[----:B--23--:R-:W-:Y:S05]  /*5d00*/  @!P0 BRA `(.L_x_116) ;  /* 0x00000070003c8947 */ /* 0x00cfea0003800000 */
.L_x_238:
[----:B------:R-:W3:Y:S01]  /*5d10*/  LDC.64 R12, c[0x0][0xb10] ;  /* 0x0002c400ff0c7b82 */ /* 0x000ee20000000a00 */
[----:B------:R-:W4:Y:S01]  /*5d20*/  LDS.128 R16, [R16+0x200] ;  /* 0x0002000010107984 */ /* 0x000f220000000c00 */
[----:B-1----:R-:W-:Y:S01]  /*5d30*/  ISETP.NE.AND P1, PT, R73, 0x1, PT ;  /* 0x000000014900780c */ /* 0x002fe20003f25270 */
[----:B--2---:R-:W-:Y:S01]  /*5d40*/  VIADD R0, R0, 0x1a0 ;  /* 0x000001a000007836 */ /* 0x004fe20000000000 */
[----:B------:R-:W-:Y:S04]  /*5d50*/  ISETP.GE.AND P0, PT, R72, 0x1, PT ;  /* 0x000000014800780c */ /* 0x000fe80003f06270 */
[----:B------:R-:W1:Y:S01]  /*5d60*/  LDC.64 R10, c[0x0][0xb18] ;  /* 0x0002c600ff0a7b82 */ /* 0x000e620000000a00 */
[----:B------:R-:W-:Y:S01]  /*5d70*/  PRMT R0, RZ, 0x654, R0 ;  /* 0x00000654ff007816 */ /* 0x000fe20000000000 */
[----:B------:R-:W-:Y:S01]  /*5d80*/  @!PT LDS RZ, [RZ] ;  /* 0x00000000fffff984 */ /* 0x000fe20000000800 */
[----:B------:R-:W-:Y:S01]  /*5d90*/  @!PT LDS RZ, [RZ] ;  /* 0x00000000fffff984 */ /* 0x000fe20000000800 */
[----:B------:R-:W-:Y:S01]  /*5da0*/  @!PT LDS RZ, [RZ] ;  /* 0x00000000fffff984 */ /* 0x000fe20000000800 */
[----:B------:R-:W-:Y:S01]  /*5db0*/  @!PT LDS RZ, [RZ] ;  /* 0x00000000fffff984 */ /* 0x000fe20000000800 */
[----:B------:R2:W-:Y:S06]  /*5dc0*/  MEMBAR.ALL.CTA ;  /* 0x0000000000007992 */ /* 0x0005ec0000008000 */
[----:B--2---:R-:W2:Y:S01]  /*5dd0*/  FENCE.VIEW.ASYNC.S ;  /* 0x00000000000073c6 */ /* 0x004ea20000000000 */
[----:B------:R-:W1:Y:S08]  /*5de0*/  @!P1 LDC R14, c[0x0][0xb20] ;  /* 0x0002c800ff0e9b82 */ /* 0x000e700000000800 */
[----:B------:R-:W1:Y:S01]  /*5df0*/  @!P1 LDC R9, c[0x0][0xb0c] ;  /* 0x0002c300ff099b82 */ /* 0x000e620000000800 */
[----:B--2---:R2:W-:Y:S01]  /*5e00*/  SYNCS.ARRIVE.TRANS64.RED.A1T0 RZ, [R0+URZ], RZ ;  /* 0x000000ff00ff79a7 */ /* 0x0045e200081004ff */
[----:B----4-:R-:W-:Y:S04]  /*5e10*/  LOP3.LUT P4, RZ, R18, 0x1, RZ, 0xc0, !PT ;  /* 0x0000000112ff7812 */ /* 0x010fe8000788c0ff */
[----:B------:R-:W-:Y:S09]  /*5e20*/  P2R R171, PR, RZ, 0x10 ;  /* 0x00000010ffab7803 */ /* 0x000ff20000000000 */
[----:B------:R-:W-:Y:S02]  /*5e30*/  @P4 MOV R77, R16 ;  /* 0x00000010004d4202 */ /* 0x000fe40000000f00 */
[----:B------:R-:W-:Y:S01]  /*5e40*/  @P4 LOP3.LUT R75, R17, 0xffff, RZ, 0xc0, !PT ;  /* 0x0000ffff114b4812 */ /* 0x000fe200078ec0ff */
[----:B--23--:R-:W-:Y:S06]  /*5e50*/  @!P0 BRA `(.L_x_117) ;  /* 0x0000000000a48947 */ /* 0x00cfec0003800000 */
[----:B------:R-:W-:Y:S01]  /*5e60*/  IMAD.HI.U32 R24, R158, R71, RZ ;  /* 0x000000479e187227 */ /* 0x000fe200078e00ff */
[----:B------:R-:W-:Y:S02]  /*5e70*/  ISETP.NE.AND P0, PT, R70, 0x1, PT ;  /* 0x000000014600780c */ /* 0x000fe40003f05270 */
[----:B------:R-:W-:Y:S01]  /*5e80*/  ISETP.NE.AND P2, PT, R72, 0x1, PT ;  /* 0x000000014800780c */ /* 0x000fe20003f45270 */
[-C--:B------:R-:W-:Y:S01]  /*5e90*/  IMAD.HI.U32 R22, R159, R152.reuse, RZ ;  /* 0x000000989f167227 */ /* 0x080fe200078e00ff */
[----:B------:R-:W-:Y:S02]  /*5ea0*/  SHF.R.U32.HI R23, RZ, R157, R24 ;  /* 0x0000009dff177219 */ /* 0x000fe40000011618 */
[----:B------:R-:W-:Y:S01]  /*5eb0*/  ISETP.NE.AND P3, PT, R74, 0x1, PT ;  /* 0x000000014a00780c */ /* 0x000fe20003f65270 */
[----:B------:R-:W-:Y:S01]  /*5ec0*/  IMAD.HI.U32 R28, R75, R71, RZ ;  /* 0x000000474b1c7227 */ /* 0x000fe200078e00ff */
[----:B------:R-:W-:Y:S02]  /*5ed0*/  SHF.R.U32.HI R22, RZ, R153, R22 ;  /* 0x00000099ff167219 */ /* 0x000fe40000011616 */
[----:B------:R-:W-:Y:S01]  /*5ee0*/  SEL R3, R158, R23, !P0 ;  /* 0x000000179e037207 */ /* 0x000fe20004000000 */
[----:B------:R-:W-:Y:S01]  /*5ef0*/  IMAD.HI.U32 R26, R77, R152, RZ ;  /* 0x000000984d1a7227 */ /* 0x000fe200078e00ff */
[----:B------:R-:W-:Y:S03]  /*5f00*/  SEL R7, R159, R22, !P3 ;  /* 0x000000169f077207 */ /* 0x000fe60005800000 */
[-C--:B------:R-:W-:Y:S01]  /*5f10*/  IMAD.HI.U32 R22, R3, R68.reuse, RZ ;  /* 0x0000004403167227 */ /* 0x080fe200078e00ff */
[----:B------:R-:W-:Y:S03]  /*5f20*/  SHF.R.U32.HI R26, RZ, R153, R26 ;  /* 0x00000099ff1a7219 */ /* 0x000fe6000001161a */
[----:B------:R-:W-:Y:S01]  /*5f30*/  IMAD.HI.U32 R24, R7, R68, RZ ;  /* 0x0000004407187227 */ /* 0x000fe200078e00ff */
[----:B------:R-:W-:Y:S02]  /*5f40*/  @P2 SHF.R.U32.HI R3, RZ, R69, R22 ;  /* 0x00000045ff032219 */ /* 0x000fe40000011616 */
[----:B------:R-:W-:Y:S02]  /*5f50*/  SHF.R.U32.HI R22, RZ, R157, R28 ;  /* 0x0000009dff167219 */ /* 0x000fe4000001161c */
[----:B------:R-:W-:Y:S01]  /*5f60*/  @P2 SHF.R.U32.HI R7, RZ, R69, R24 ;  /* 0x00000045ff072219 */ /* 0x000fe20000011618 */
[C---:B------:R-:W-:Y:S01]  /*5f70*/  IMAD R2, R72.reuse, R3, RZ ;  /* 0x0000000348027224 */ /* 0x040fe200078e02ff */
[----:B------:R-:W-:Y:S02]  /*5f80*/  SEL R5, R75, R22, !P0 ;  /* 0x000000164b057207 */ /* 0x000fe40004000000 */
[----:B------:R-:W-:Y:S01]  /*5f90*/  SEL R3, R77, R26, !P3 ;  /* 0x0000001a4d037207 */ /* 0x000fe20005800000 */
[----:B------:R-:W-:Y:S01]  /*5fa0*/  IMAD R4, R72, R7, RZ ;  /* 0x0000000748047224 */ /* 0x000fe200078e02ff */
[C---:B------:R-:W-:Y:S01]  /*5fb0*/  ISETP.GE.AND P0, PT, R5.reuse, R2, PT ;  /* 0x000000020500720c */ /* 0x040fe20003f06270 */
[----:B------:R-:W-:Y:S03]  /*5fc0*/  IMAD.HI.U32 R6, R5, R68, RZ ;  /* 0x0000004405067227 */ /* 0x000fe600078e00ff */
[----:B------:R-:W-:Y:S01]  /*5fd0*/  ISETP.GE.OR P0, PT, R3, R4, P0 ;  /* 0x000000040300720c */ /* 0x000fe20000706670 */
[----:B------:R-:W-:Y:S01]  /*5fe0*/  IMAD.MOV R4, RZ, RZ, -R3 ;  /* 0x000000ffff047224 */ /* 0x000fe200078e0a03 */
[-C--:B------:R-:W-:Y:S03]  /*5ff0*/  SHF.R.U32.HI R6, RZ, R69.reuse, R6 ;  /* 0x00000045ff067219 */ /* 0x080fe60000011606 */
[----:B------:R-:W-:Y:S01]  /*6000*/  IMAD R77, R74, R4, R77 ;  /* 0x000000044a4d7224 */ /* 0x000fe200078e024d */
[----:B------:R-:W-:Y:S05]  /*6010*/  SEL R15, R5, R6, !P2 ;  /* 0x00000006050f7207 */ /* 0x000fea0005000000 */
[----:B------:R-:W-:Y:S02]  /*6020*/  IMAD.MOV R6, RZ, RZ, -R15 ;  /* 0x000000ffff067224 */ /* 0x000fe400078e0a0f */
[C---:B------:R-:W-:Y:S04]  /*6030*/  @!P0 IMAD.HI.U32 R2, R3.reuse, R68, RZ ;  /* 0x0000004403028227 */ /* 0x040fe800078e00ff */
[----:B------:R-:W-:Y:S01]  /*6040*/  IMAD R6, R72, R6, R5 ;  /* 0x0000000648067224 */ /* 0x000fe200078e0205 */
[----:B------:R-:W-:Y:S04]  /*6050*/  @!P0 SHF.R.U32.HI R2, RZ, R69, R2 ;  /* 0x00000045ff028219 */ /* 0x000fe80000011602 */
[----:B------:R-:W-:Y:S02]  /*6060*/  @!P0 SEL R0, R3, R2, !P2 ;  /* 0x0000000203008207 */ /* 0x000fe40005000000 */
[----:B------:R-:W-:Y:S02]  /*6070*/  IADD3 R2, PT, PT, -R5, RZ, RZ ;  /* 0x000000ff05027210 */ /* 0x000fe40007ffe1ff */
[----:B------:R-:W-:Y:S01]  /*6080*/  @!P0 IADD3 R8, PT, PT, R15, -R0, RZ ;  /* 0x800000000f088210 */ /* 0x000fe20007ffe0ff */
[----:B------:R-:W-:Y:S02]  /*6090*/  @!P0 IMAD R0, R7, R6, R0 ;  /* 0x0000000607008224 */ /* 0x000fe400078e0200 */
[----:B------:R-:W-:Y:S02]  /*60a0*/  IMAD R75, R70, R2, R75 ;  /* 0x00000002464b7224 */ /* 0x000fe400078e024b */
[----:B------:R-:W-:Y:S02]  /*60b0*/  @!P0 IMAD R5, R8, R72, R3 ;  /* 0x0000004808058224 */ /* 0x000fe400078e0203 */
[----:B------:R-:W-:Y:S04]  /*60c0*/  @!P0 IMAD.MOV.U32 R3, RZ, RZ, R0 ;  /* 0x000000ffff038224 */ /* 0x000fe800078e0000 */
[----:B------:R-:W-:Y:S02]  /*60d0*/  IMAD R77, R3, R74, R77 ;  /* 0x0000004a034d7224 */ /* 0x000fe400078e024d */
[----:B------:R-:W-:Y:S07]  /*60e0*/  IMAD R75, R5, R70, R75 ;  /* 0x00000046054b7224 */ /* 0x000fee00078e024b */
.L_x_117:
[----:B-1----:R-:W-:Y:S01]  /*60f0*/  @!P1 ISETP.NE.AND P0, PT, R10, 0x1, PT ;  /* 0x000000010a00980c */ /* 0x002fe20003f05270 */
[----:B------:R-:W-:Y:S01]  /*6100*/  @!P1 IMAD.HI.U32 R3, R75, R11, RZ ;  /* 0x0000000b4b039227 */ /* 0x000fe200078e00ff */
[----:B------:R-:W-:Y:S01]  /*6110*/  R2UR UR42, R21 ;  /* 0x00000000152a72ca */ /* 0x000fe200000e0000 */
[----:B------:R-:W-:Y:S01]  /*6120*/  BSSY.RECONVERGENT B6, `(.L_x_118) ;  /* 0x0000031000067945 */ /* 0x000fe20003800200 */
[----:B------:R-:W-:Y:S01]  /*6130*/  R2UR UR41, R20 ;  /* 0x00000000142972ca */ /* 0x000fe200000e0000 */
[----:B------:R-:W-:Y:S01]  /*6140*/  @!P1 IMAD.HI.U32 R0, R77, R12, RZ ;  /* 0x0000000c4d009227 */ /* 0x000fe200078e00ff */
[----:B------:R-:W-:Y:S02]  /*6150*/  @!P1 SHF.R.U32.HI R2, RZ, R14, R3 ;  /* 0x0000000eff029219 */ /* 0x000fe40000011603 */
[----:B------:R-:W-:Y:S01]  /*6160*/  @!P1 ISETP.NE.AND P2, PT, R9, 0x1, PT ;  /* 0x000000010900980c */ /* 0x000fe20003f45270 */
[----:B------:R-:W-:Y:S01]  /*6170*/  VIADD R173, R173, 0x1 ;  /* 0x00000001adad7836 */ /* 0x000fe20000000000 */
[----:B------:R-:W-:Y:S02]  /*6180*/  @!P1 SEL R2, R75, R2, !P0 ;  /* 0x000000024b029207 */ /* 0x000fe40004000000 */
[----:B------:R-:W-:Y:S02]  /*6190*/  @!P1 SHF.R.U32.HI R0, RZ, R13, R0 ;  /* 0x0000000dff009219 */ /* 0x000fe40000011600 */
[----:B------:R-:W-:Y:S01]  /*61a0*/  LOP3.LUT P0, RZ, R163, 0x3f0, RZ, 0xc0, !PT ;  /* 0x000003f0a3ff7812 */ /* 0x000fe2000780c0ff */
[----:B------:R-:W-:Y:S01]  /*61b0*/  USHF.L.U32 UR42, UR42, 0x7, URZ ;  /* 0x000000072a2a7899 */ /* 0x000fe200080006ff */
[----:B------:R-:W-:Y:S01]  /*61c0*/  @!P1 SEL R3, R77, R0, !P2 ;  /* 0x000000004d039207 */ /* 0x000fe20005000000 */
[----:B------:R-:W-:Y:S01]  /*61d0*/  USHF.L.U32 UR41, UR41, 0x8, URZ ;  /* 0x0000000829297899 */ /* 0x000fe200080006ff */
[----:B------:R-:W-:Y:S03]  /*61e0*/  @P4 SHF.R.U32.HI R164, RZ, 0x10, R17 ;  /* 0x00000010ffa44819 */ /* 0x000fe60000011611 */
[----:B------:R-:W-:Y:S02]  /*61f0*/  @!P1 IMAD.IADD R0, R2, 0x1, -R3 ;  /* 0x0000000102009824 */ /* 0x000fe400078e0a03 */
[----:B------:R-:W-:Y:S02]  /*6200*/  @!P1 IMAD.IADD R2, R3, 0x1, -R2 ;  /* 0x0000000103029824 */ /* 0x000fe400078e0a02 */
[----:B------:R-:W-:Y:S02]  /*6210*/  @!P1 IMAD R77, R0, R9, R77 ;  /* 0x00000009004d9224 */ /* 0x000fe400078e024d */
[----:B------:R-:W-:Y:S01]  /*6220*/  @!P1 IMAD R75, R2, R10, R75 ;  /* 0x0000000a024b9224 */ /* 0x000fe200078e024b */
[----:B------:R-:W-:Y:S06]  /*6230*/  @!P0 BRA `(.L_x_119) ;  /* 0x00000000007c8947 */ /* 0x000fec0003800000 */
[----:B------:R-:W1:Y:S01]  /*6240*/  LDCU.64 UR8, c[0x4][0x80] ;  /* 0x01001000ff0877ac */ /* 0x000e620008000a00 */
[----:B------:R-:W-:Y:S01]  /*6250*/  MOV R2, 0x0 ;  /* 0x0000000000027802 */ /* 0x000fe20000000f00 */
[----:B------:R-:W-:Y:S02]  /*6260*/  HFMA2 R12, -RZ, RZ, 0, 5.9604644775390625e-08 ;  /* 0x00000001ff0c7431 */ /* 0x000fe400000001ff */
[----:B------:R-:W-:Y:S01]  /*6270*/  IMAD.MOV.U32 R8, RZ, RZ, 0x70 ;  /* 0x00000070ff087424 */ /* 0x000fe200078e00ff */
[----:B------:R2:W3:Y:S01]  /*6280*/  LDC.64 R14, c[0x4][R2] ;  /* 0x01000000020e7b82 */ /* 0x0004e20000000a00 */
[----:B------:R-:W4:Y:S01]  /*6290*/  LDCU.64 UR6, c[0x4][0x88] ;  /* 0x01001100ff0677ac */ /* 0x000f220008000a00 */
[----:B------:R-:W-:Y:S01]  /*62a0*/  IMAD.MOV.U32 R13, RZ, RZ, RZ ;  /* 0x000000ffff0d7224 */ /* 0x000fe200078e00ff */
[----:B------:R-:W2:Y:S01]  /*62b0*/  LDCU.64 UR4, c[0x4][0x8] ;  /* 0x01000100ff0477ac */ /* 0x000ea20008000a00 */
[----:B-1----:R-:W-:Y:S01]  /*62c0*/  MOV R5, UR9 ;  /* 0x0000000900057c02 */ /* 0x002fe20008000f00 */
[----:B------:R-:W-:Y:S01]  /*62d0*/  IMAD.U32 R4, RZ, RZ, UR8 ;  /* 0x00000008ff047e24 */ /* 0x000fe2000f8e00ff */
[----:B----4-:R-:W-:Y:S01]  /*62e0*/  MOV R7, UR7 ;  /* 0x0000000700077c02 */ /* 0x010fe20008000f00 */
[----:B------:R-:W-:Y:S01]  /*62f0*/  IMAD.U32 R6, RZ, RZ, UR6 ;  /* 0x00000006ff067e24 */ /* 0x000fe2000f8e00ff */
[----:B--2---:R-:W-:Y:S01]  /*6300*/  MOV R11, UR5 ;  /* 0x00000005000b7c02 */ /* 0x004fe20008000f00 */
[----:B------:R-:W-:Y:S02]  /*6310*/  IMAD.U32 R10, RZ, RZ, UR4 ;  /* 0x00000004ff0a7e24 */ /* 0x000fe4000f8e00ff */
[----:B------:R-:W-:Y:S07]  /*6320*/  LEPC R20, `(.L_x_120) ;  /* 0x000000001014794e */ /* 0x000fee0000000000 */
[----:B---3-5:R-:W-:Y:S05]  /*6330*/  CALL.ABS.NOINC R14 ;  /* 0x000000000e007343 */ /* 0x028fea0003c00000 */
.L_x_120:
[----:B------:R-:W1:Y:S01]  /*6340*/  LDCU.64 UR8, c[0x4][0x80] ;  /* 0x01001000ff0877ac */ /* 0x000e620008000a00 */
[----:B------:R-:W2:Y:S01]  /*6350*/  LDC.64 R2, c[0x4][R2] ;  /* 0x0100000002027b82 */ /* 0x000ea20000000a00 */
[----:B------:R-:W-:Y:S02]  /*6360*/  HFMA2 R12, -RZ, RZ, 0, 5.9604644775390625e-08 ;  /* 0x00000001ff0c7431 */ /* 0x000fe400000001ff */
[----:B------:R-:W-:Y:S02]  /*6370*/  IMAD.MOV.U32 R8, RZ, RZ, 0x70 ;  /* 0x00000070ff087424 */ /* 0x000fe400078e00ff */
[----:B------:R-:W-:Y:S01]  /*6380*/  IMAD.MOV.U32 R13, RZ, RZ, RZ ;  /* 0x000000ffff0d7224 */ /* 0x000fe200078e00ff */
[----:B------:R-:W3:Y:S01]  /*6390*/  LDCU.64 UR6, c[0x4][0x88] ;  /* 0x01001100ff0677ac */ /* 0x000ee20008000a00 */
[----:B------:R-:W4:Y:S01]  /*63a0*/  LDCU.64 UR4, c[0x4][0x8] ;  /* 0x01000100ff0477ac */ /* 0x000f220008000a00 */
[----:B-1----:R-:W-:Y:S02]  /*63b0*/  MOV R4, UR8 ;  /* 0x0000000800047c02 */ /* 0x002fe40008000f00 */
[----:B------:R-:W-:Y:S02]  /*63c0*/  MOV R5, UR9 ;  /* 0x0000000900057c02 */ /* 0x000fe40008000f00 */
[----:B---3--:R-:W-:Y:S01]  /*63d0*/  MOV R7, UR7 ;  /* 0x0000000700077c02 */ /* 0x008fe20008000f00 */
[----:B------:R-:W-:Y:S01]  /*63e0*/  IMAD.U32 R6, RZ, RZ, UR6 ;  /* 0x00000006ff067e24 */ /* 0x000fe2000f8e00ff */
[----:B----4-:R-:W-:Y:S01]  /*63f0*/  MOV R11, UR5 ;  /* 0x00000005000b7c02 */ /* 0x010fe20008000f00 */
[----:B------:R-:W-:Y:S02]  /*6400*/  IMAD.U32 R10, RZ, RZ, UR4 ;  /* 0x00000004ff0a7e24 */ /* 0x000fe4000f8e00ff */
[----:B------:R-:W-:Y:S07]  /*6410*/  LEPC R20, `(.L_x_119) ;  /* 0x000000001014794e */ /* 0x000fee0000000000 */
[----:B--2---:R-:W-:Y:S05]  /*6420*/  CALL.ABS.NOINC R2 ;  /* 0x0000000002007343 */ /* 0x004fea0003c00000 */
.L_x_119:
[----:B------:R-:W-:Y:S05]  /*6430*/  BSYNC.RECONVERGENT B6 ;  /* 0x0000000000067941 */ /* 0x000fea0003800200 */
.L_x_118:
[----:B------:R-:W-:Y:S01]  /*6440*/  ISETP.NE.U32.AND P4, PT, R150, RZ, PT ;  /* 0x000000ff9600720c */ /* 0x000fe20003f85070 */
[----:B------:R-:W-:Y:S01]  /*6450*/  UISETP.NE.AND UP2, UPT, UR50, URZ, UPT ;  /* 0x000000ff3200728c */ /* 0x000fe2000bf45270 */
[----:B------:R-:W-:Y:S01]  /*6460*/  ISETP.NE.U32.AND P2, PT, RZ, UR38, PT ;  /* 0x00000026ff007c0c */ /* 0x000fe2000bf45070 */
[----:B------:R-:W-:Y:S01]  /*6470*/  UISETP.NE.U32.AND UP1, UPT, UR44, URZ, UPT ;  /* 0x000000ff2c00728c */ /* 0x000fe2000bf25070 */
[----:B------:R-:W-:Y:S01]  /*6480*/  ISETP.NE.AND.EX P4, PT, R151, RZ, PT, P4 ;  /* 0x000000ff9700720c */ /* 0x000fe20003f85340 */
[----:B------:R-:W-:Y:S01]  /*6490*/  UPLOP3.LUT UP0, UPT, UPT, UPT, UPT, 0x40, 0x4 ;  /* 0x000000000004789c */ /* 0x000fe20003f0e870 */
[----:B------:R-:W-:Y:S01]  /*64a0*/  ISETP.NE.AND.EX P2, PT, RZ, UR39, PT, P2 ;  /* 0x00000027ff007c0c */ /* 0x000fe2000bf45320 */
[----:B------:R-:W-:Y:S01]  /*64b0*/  UISETP.NE.AND.EX UP1, UPT, UR45, URZ, UPT, UP1 ;  /* 0x000000ff2d00728c */ /* 0x000fe2000bf25310 */
[----:B------:R-:W-:Y:S04]  /*64c0*/  PLOP3.LUT P1, PT, PT, PT, UP2, 0x80, 0x8 ;  /* 0x000000000008781c */ /* 0x000fe80003f2f028 */
[----:B------:R-:W-:Y:S06]  /*64d0*/  @UP2 UPLOP3.LUT UP0, UPT, UPT, UPT, UP1, 0x80, 0x8 ;  /* 0x000000000008289c */ /* 0x000fec0003f0f010 */
[----:B------:R-:W-:Y:S01]  /*64e0*/  PLOP3.LUT P0, PT, PT, PT, UP0, 0x80, 0x8 ;  /* 0x000000000008781c */ /* 0x000fe20003f0f008 */
[----:B------:R-:W-:Y:S01]  /*64f0*/  @!UPT UIADD3 URZ, UPT, UPT, URZ, URZ, URZ ;  /* 0x000000fffffff290 */ /* 0x000fe2000fffe0ff */
[----:B------:R-:W-:Y:S11]  /*6500*/  BRA.U !UP1, `(.L_x_121) ;  /* 0x0000000109387547 */ /* 0x000ff6000b800000 */
[----:B------:R-:W-:Y:S01]  /*6510*/  UISETP.NE.U32.AND UP0, UPT, UR38, URZ, UPT ;  /* 0x000000ff2600728c */ /* 0x000fe2000bf05070 */
[----:B------:R-:W-:Y:S02]  /*6520*/  HFMA2 R0, -RZ, RZ, 0, 5.9604644775390625e-08 ;  /* 0x00000001ff007431 */ /* 0x000fe400000001ff */
[----:B------:R-:W-:Y:S01]  /*6530*/  IMAD.MOV.U32 R155, RZ, RZ, 0x1 ;  /* 0x00000001ff9b7424 */ /* 0x000fe200078e00ff */
[----:B------:R-:W-:Y:S06]  /*6540*/  UISETP.NE.AND.EX UP0, UPT, UR39, URZ, UPT, UP0 ;  /* 0x000000ff2700728c */ /* 0x000fec000bf05300 */
[----:B------:R-:W-:Y:S05]  /*6550*/  PLOP3.LUT P3, PT, PT, PT, UP0, 0x80, 0x8 ;  /* 0x000000000008781c */ /* 0x000fea0003f6f008 */
[----:B------:R-:W1:Y:S01]  /*6560*/  @UP0 LDCU.64 UR6, c[0x0][0x888] ;  /* 0x00011100ff0607ac */ /* 0x000e620008000a00 */
[----:B------:R-:W-:Y:S07]  /*6570*/  @UP0 UIMAD UR4, UR36, UR44, URZ ;  /* 0x0000002c240402a4 */ /* 0x000fee000f8e02ff */
[----:B------:R-:W-:Y:S01]  /*6580*/  @!P3 PRMT R155, R0, 0x7610, R155 ;  /* 0x00007610009bb816 */ /* 0x000fe2000000009b */
[----:B-1----:R-:W-:Y:S03]  /*6590*/  @UP0 UIMAD.WIDE UR6, UR4, 0x4, UR6 ;  /* 0x00000004040608a5 */ /* 0x002fe6000f8e0206 */
[----:B------:R-:W1:Y:S03]  /*65a0*/  @!UP0 LDCU UR4, c[0x0][0x880] ;  /* 0x00011000ff0487ac */ /* 0x000e660008000800 */
[----:B------:R-:W-:Y:S01]  /*65b0*/  IMAD.U32 R2, RZ, RZ, UR6 ;  /* 0x00000006ff027e24 */ /* 0x000fe2000f8e00ff */
[----:B------:R-:W-:Y:S05]  /*65c0*/  MOV R3, UR7 ;  /* 0x0000000700037c02 */ /* 0x000fea0008000f00 */
[----:B-----5:R2:W5:Y:S02]  /*65d0*/  @P3 LDG.E R81, desc[UR46][R2.64] ;  /* 0x0000002e02513981 */ /* 0x020564000c1e1900 */
[----:B-12---:R-:W-:Y:S02]  /*65e0*/  @!P3 IMAD.U32 R81, RZ, RZ, UR4 ;  /* 0x00000004ff51be24 */ /* 0x006fe4000f8e00ff */
.L_x_121:
[----:B------:R-:W-:Y:S05]  /*65f0*/  @!P4 BRA `(.L_x_122) ;  /* 0x000000000020c947 */ /* 0x000fea0003800000 */
[----:B------:R-:W-:Y:S04]  /*6600*/  ISETP.NE.U32.AND P3, PT, R148, RZ, PT ;  /* 0x000000ff9400720c */ /* 0x000fe80003f65070 */
[----:B------:R-:W-:Y:S11]  /*6610*/  ISETP.NE.AND.EX P3, PT, R149, RZ, PT, P3 ;  /* 0x000000ff9500720c */ /* 0x000ff60003f65330 */
[----:B------:R-:W-:Y:S02]  /*6620*/  @!UPT UIADD3 URZ, UPT, UPT, URZ, URZ, URZ ;  /* 0x000000fffffff290 */ /* 0x000fe4000fffe0ff */
[----:B------:R-:W1:Y:S01]  /*6630*/  @P3 LDC.64 R2, c[0x0][0x8a8] ;  /* 0x00022a00ff023b82 */ /* 0x000e620000000a00 */
[----:B------:R-:W-:Y:S04]  /*6640*/  @P3 IMAD R0, R150, UR36, RZ ;  /* 0x0000002496003c24 */ /* 0x000fe8000f8e02ff */
[----:B-1----:R-:W-:Y:S05]  /*6650*/  @P3 IMAD.WIDE R2, R0, 0x4, R2 ;  /* 0x0000000400023825 */ /* 0x002fea00078e0202 */
[----:B-----5:R1:W5:Y:S02]  /*6660*/  @P3 LDG.E R78, desc[UR46][R2.64] ;  /* 0x0000002e024e3981 */ /* 0x020364000c1e1900 */
[----:B-1----:R-:W2:Y:S02]  /*6670*/  @!P3 LDC R78, c[0x0][0x8a0] ;  /* 0x00022800ff4ebb82 */ /* 0x002ea40000000800 */
.L_x_122:
[----:B-----5:R-:W-:Y:S01]  /*6680*/  FSETP.NEU.AND P3, PT, R81, RZ, PT ;  /* 0x000000ff5100720b */ /* 0x020fe20003f6d000 */
[----:B------:R-:W-:Y:S01]  /*6690*/  IMAD.SHL.U32 R182, R160, 0x2, RZ ;  /* 0x00000002a0b67824 */ /* 0x000fe200078e00ff */
[----:B------:R-:W-:Y:S01]  /*66a0*/  SEL R3, RZ, 0xffffffff, P2 ;  /* 0xffffffffff037807 */ /* 0x000fe20001000000 */
[----:B------:R-:W-:Y:S01]  /*66b0*/  IMAD.SHL.U32 R100, R168, 0x10, RZ ;  /* 0x00000010a8647824 */ /* 0x000fe200078e00ff */
[----:B------:R-:W-:Y:S01]  /*66c0*/  @P1 LOP3.LUT P2, RZ, R155, 0xff, RZ, 0xc0, !PT ;  /* 0x000000ff9bff1812 */ /* 0x000fe2000784c0ff */
[----:B------:R-:W-:Y:S01]  /*66d0*/  VIADD R181, R182, UR48 ;  /* 0x00000030b6b57c36 */ /* 0x000fe20008000000 */
[----:B------:R-:W-:Y:S01]  /*66e0*/  @P1 SEL R2, RZ, 0xffffffff, P3 ;  /* 0xffffffffff021807 */ /* 0x000fe20001800000 */
[----:B------:R-:W-:Y:S01]  /*66f0*/  IMAD.MOV.U32 R108, RZ, RZ, -0x10 ;  /* 0xfffffff0ff6c7424 */ /* 0x000fe200078e00ff */
[----:B------:R-:W-:Y:S01]  /*6700*/  LOP3.LUT R167, R167, 0x1, RZ, 0x3c, !PT ;  /* 0x00000001a7a77812 */ /* 0x000fe200078e3cff */
[----:B------:R-:W-:Y:S01]  /*6710*/  IMAD.SHL.U32 R102, R169, 0x10, RZ ;  /* 0x00000010a9667824 */ /* 0x000fe200078e00ff */
[----:B------:R-:W-:Y:S01]  /*6720*/  @P0 SEL R2, R3, R2, !P2 ;  /* 0x0000000203020207 */ /* 0x000fe20005000000 */
[C---:B------:R-:W-:Y:S01]  /*6730*/  IMAD.IADD R177, R181.reuse, 0x1, R100 ;  /* 0x00000001b5b17824 */ /* 0x040fe200078e0264 */
[----:B------:R-:W-:Y:S01]  /*6740*/  LEA R183, R76, UR48, 0x3 ;  /* 0x000000304cb77c11 */ /* 0x000fe2000f8e18ff */
[----:B------:R-:W-:Y:S01]  /*6750*/  IMAD.IADD R180, R181, 0x1, R102 ;  /* 0x00000001b5b47824 */ /* 0x000fe200078e0266 */
[----:B------:R-:W-:Y:S01]  /*6760*/  @P1 LOP3.LUT R2, R2, 0x1, RZ, 0xc0, !PT ;  /* 0x0000000102021812 */ /* 0x000fe200078ec0ff */
[----:B------:R-:W-:Y:S01]  /*6770*/  IMAD.IADD R175, R102, 0x1, R177 ;  /* 0x0000000166af7824 */ /* 0x000fe200078e02b1 */
[----:B------:R-:W-:Y:S01]  /*6780*/  SHF.L.U32 R0, R166, 0x1f, RZ ;  /* 0x0000001fa6007819 */ /* 0x000fe200000006ff */
[----:B------:R-:W-:Y:S01]  /*6790*/  BSSY B1, `(.L_x_123) ;  /* 0x000004a000017945 */ /* 0x000fe20003800000 */
[----:B------:R-:W-:Y:S01]  /*67a0*/  ISETP.NE.U32.OR P4, PT, R2, 0x1, !P1 ;  /* 0x000000010200780c */ /* 0x000fe20004f85470 */
[----:B------:R-:W-:Y:S01]  /*67b0*/  IMAD.MOV.U32 R101, RZ, RZ, 0x1 ;  /* 0x00000001ff657424 */ /* 0x000fe200078e00ff */
[----:B------:R-:W-:Y:S01]  /*67c0*/  PLOP3.LUT P2, PT, PT, PT, UP1, 0x80, 0x8 ;  /* 0x000000000008781c */ /* 0x000fe20003f4f018 */
[----:B------:R-:W-:Y:S01]  /*67d0*/  IMAD R80, R76, 0x100, R79 ;  /* 0x000001004c507824 */ /* 0x000fe200078e024f */
[----:B------:R-:W-:Y:S01]  /*67e0*/  SEL R2, RZ, 0xffffffff, P3 ;  /* 0xffffffffff027807 */ /* 0x000fe20001800000 */
[----:B------:R-:W-:Y:S01]  /*67f0*/  IMAD.MOV.U32 R87, RZ, RZ, RZ ;  /* 0x000000ffff577224 */ /* 0x000fe200078e00ff */
[----:B------:R-:W-:Y:S02]  /*6800*/  LOP3.LUT P3, R172, R155, 0xff, RZ, 0xc0, !PT ;  /* 0x000000ff9bac7812 */ /* 0x000fe4000786c0ff */
[----:B------:R-:W-:Y:S02]  /*6810*/  CS2R R146, SRZ ;  /* 0x0000000000927805 */ /* 0x000fe4000001ff00 */
[----:B------:R-:W-:Y:S02]  /*6820*/  P2R R179, PR, RZ, 0x10 ;  /* 0x00000010ffb37803 */ /* 0x000fe40000000000 */
[----:B------:R-:W-:Y:S02]  /*6830*/  CS2R R144, SRZ ;  /* 0x0000000000907805 */ /* 0x000fe4000001ff00 */
[----:B------:R-:W-:Y:S02]  /*6840*/  CS2R R138, SRZ ;  /* 0x00000000008a7805 */ /* 0x000fe4000001ff00 */
[----:B------:R-:W-:Y:S02]  /*6850*/  CS2R R136, SRZ ;  /* 0x0000000000887805 */ /* 0x000fe4000001ff00 */
[----:B------:R-:W-:Y:S02]  /*6860*/  CS2R R130, SRZ ;  /* 0x0000000000827805 */ /* 0x000fe4000001ff00 */
[----:B------:R-:W-:Y:S02]  /*6870*/  @P4 SHF.L.U32 R4, R167, 0x1f, RZ ;  /* 0x0000001fa7044819 */ /* 0x000fe400000006ff */
[----:B------:R-:W-:Y:S02]  /*6880*/  CS2R R128, SRZ ;  /* 0x0000000000807805 */ /* 0x000fe4000001ff00 */
[----:B------:R-:W-:Y:S02]  /*6890*/  @P2 SEL R2, R3, R2, !P3 ;  /* 0x0000000203022207 */ /* 0x000fe40005800000 */
[----:B------:R-:W-:Y:S01]  /*68a0*/  CS2R R122, SRZ ;  /* 0x00000000007a7805 */ /* 0x000fe2000001ff00 */
[----:B------:R-:W1:Y:S01]  /*68b0*/  @P4 SYNCS.PHASECHK.TRANS64.TRYWAIT P1, [UR48+0x140], R4 ;  /* 0x00014004ff0045a7 */ /* 0x000e620008021130 */
[----:B------:R-:W-:Y:S02]  /*68c0*/  CS2R R120, SRZ ;  /* 0x0000000000787805 */ /* 0x000fe4000001ff00 */
[----:B------:R-:W-:Y:S02]  /*68d0*/  LOP3.LUT R2, R2, 0x1, RZ, 0xc0, !PT ;  /* 0x0000000102027812 */ /* 0x000fe400078ec0ff */
[----:B------:R-:W-:Y:S02]  /*68e0*/  CS2R R114, SRZ ;  /* 0x0000000000727805 */ /* 0x000fe4000001ff00 */
[----:B------:R-:W-:Y:S02]  /*68f0*/  CS2R R112, SRZ ;  /* 0x0000000000707805 */ /* 0x000fe4000001ff00 */
[----:B------:R-:W-:Y:S02]  /*6900*/  CS2R R106, SRZ ;  /* 0x00000000006a7805 */ /* 0x000fe4000001ff00 */
[----:B------:R-:W-:Y:S02]  /*6910*/  ISETP.NE.U32.AND P2, PT, R2, 0x1, PT ;  /* 0x000000010200780c */ /* 0x000fe40003f45070 */
[----:B------:R-:W-:Y:S02]  /*6920*/  CS2R R104, SRZ ;  /* 0x0000000000687805 */ /* 0x000fe4000001ff00 */
[----:B------:R-:W-:Y:S02]  /*6930*/  CS2R R98, SRZ ;  /* 0x0000000000627805 */ /* 0x000fe4000001ff00 */
[----:B------:R-:W-:Y:S02]  /*6940*/  CS2R R96, SRZ ;  /* 0x0000000000607805 */ /* 0x000fe4000001ff00 */
[----:B------:R-:W-:Y:S02]  /*6950*/  P2R R103, PR, RZ, 0x4 ;  /* 0x00000004ff677803 */ /* 0x000fe40000000000 */
[----:B------:R-:W-:Y:S02]  /*6960*/  CS2R R90, SRZ ;  /* 0x00000000005a7805 */ /* 0x000fe4000001ff00 */
[----:B------:R-:W-:Y:S02]  /*6970*/  ISETP.NE.U32.AND P2, PT, R161, 0x1, PT ;  /* 0x00000001a100780c */ /* 0x000fe40003f45070 */
[----:B------:R-:W-:Y:S01]  /*6980*/  CS2R R88, SRZ ;  /* 0x0000000000587805 */ /* 0x000fe2000001ff00 */
[----:B------:R3:W4:Y:S01]  /*6990*/  SYNCS.PHASECHK.TRANS64.TRYWAIT P0, [R183+URZ+0x1b0], R0 ;  /* 0x0001b000b70075a7 */ /* 0x00072200080011ff */
[----:B------:R-:W-:Y:S05]  /*69a0*/  SEL R108, R108, 0x10, !P2 ;  /* 0x000000106c6c7807 */ /* 0x000fea0005000000 */
[----:B------:R-:W-:Y:S02]  /*69b0*/  IMAD.IADD R181, R181, 0x1, R108 ;  /* 0x00000001b5b57824 */ /* 0x000fe400078e026c */
[C---:B------:R-:W-:Y:S02]  /*69c0*/  IMAD.IADD R178, R108.reuse, 0x1, R180 ;  /* 0x000000016cb27824 */ /* 0x040fe400078e02b4 */
[C---:B------:R-:W-:Y:S02]  /*69d0*/  IMAD.IADD R176, R108.reuse, 0x1, R177 ;  /* 0x000000016cb07824 */ /* 0x040fe400078e02b1 */
[----:B------:R-:W-:Y:S01]  /*69e0*/  IMAD.IADD R174, R108, 0x1, R175 ;  /* 0x000000016cae7824 */ /* 0x000fe200078e02af */
[----:B-1----:R-:W-:Y:S01]  /*69f0*/  @P4 SEL R101, RZ, 0x1, !P1 ;  /* 0x00000001ff654807 */ /* 0x002fe20004800000 */
[----:B---3--:R-:W-:Y:S06]  /*6a00*/  @!P4 BRA `(.L_x_124) ;  /* 0x000000000088c947 */ /* 0x008fec0003800000 */
[----:B------:R-:W-:Y:S01]  /*6a10*/  IMAD.MOV.U32 R147, RZ, RZ, RZ ;  /* 0x000000ffff937224 */ /* 0x000fe200078e00ff */
[----:B------:R-:W-:Y:S01]  /*6a20*/  ISETP.NE.AND P1, PT, R101, RZ, PT ;  /* 0x000000ff6500720c */ /* 0x000fe20003f25270 */
[----:B------:R-:W-:Y:S01]  /*6a30*/  BSSY B0, `(.L_x_125) ;  /* 0x0000014000007945 */ /* 0x000fe20003800000 */
[----:B------:R-:W-:Y:S02]  /*6a40*/  CS2R R90, SRZ ;  /* 0x00000000005a7805 */ /* 0x000fe4000001ff00 */
        /* <DEDUP_REMOVED lines=13> */
[----:B------:R-:W-:Y:S01]  /*6b20*/  CS2R R144, SRZ ;  /* 0x0000000000907805 */ /* 0x000fe2000001ff00 */
[----:B------:R-:W-:Y:S06]  /*6b30*/  @P1 BRA `(.L_x_126) ;  /* 0x00000000000c1947 */ /* 0x000fec0003800000 */
[----:B------:R-:W-:Y:S04]  /*6b40*/  SHF.L.U32 R3, R167, 0x1f, RZ ;  /* 0x0000001fa7037819 */ /* 0x000fe800000006ff */
[----:B------:R-:W1:Y:S02]  /*6b50*/  SYNCS.PHASECHK.TRANS64.TRYWAIT P1, [UR48+0x140], R3 ;  /* 0x00014003ff0075a7 */ /* 0x000e640008021130 */
[----:B-1----:R-:W-:Y:S05]  /*6b60*/  @!P1 BRA `(.L_x_127) ;  /* 0x0000006000b89947 */ /* 0x002fea0003800000 */
.L_x_126:
[----:B------:R-:W-:Y:S05]  /*6b70*/  BSYNC B0 ;  /* 0x0000000000007941 */ /* 0x000fea0003800000 */
.L_x_125:
[----:B------:R-:W-:Y:S01]  /*6b80*/  ISETP.NE.AND P1, PT, R103, RZ, PT ;  /* 0x000000ff6700720c */ /* 0x000fe20003f25270 */
[----:B------:R-:W-:Y:S11]  /*6b90*/  HFMA2 R87, -RZ, RZ, 0, 5.9604644775390625e-08 ;  /* 0x00000001ff577431 */ /* 0x000ff600000001ff */
[----:B------:R-:W-:Y:S01]  /*6ba0*/  @!UPT UIADD3 URZ, UPT, UPT, URZ, URZ, URZ ;  /* 0x000000fffffff290 */ /* 0x000fe2000fffe0ff */
[----:B------:R3:W1:Y:S04]  /*6bb0*/  @P1 LDS.128 R88, [R182+UR48+0x400] ;  /* 0x00040030b6581984 */ /* 0x0006680008000c00 */
[----:B------:R3:W1:Y:S04]  /*6bc0*/  @P1 LDS.128 R96, [R181+0x400] ;  /* 0x00040000b5601984 */ /* 0x0006680000000c00 */
[----:B------:R3:W1:Y:S04]  /*6bd0*/  @P1 LDS.128 R104, [R180+0x400] ;  /* 0x00040000b4681984 */ /* 0x0006680000000c00 */
[----:B------:R3:W1:Y:S04]  /*6be0*/  @P1 LDS.128 R112, [R178+0x400] ;  /* 0x00040000b2701984 */ /* 0x0006680000000c00 */
[----:B------:R3:W1:Y:S04]  /*6bf0*/  @P1 LDS.128 R120, [R177+0x400] ;  /* 0x00040000b1781984 */ /* 0x0006680000000c00 */
[----:B------:R3:W1:Y:S04]  /*6c00*/  @P1 LDS.128 R128, [R176+0x400] ;  /* 0x00040000b0801984 */ /* 0x0006680000000c00 */
[----:B------:R3:W1:Y:S04]  /*6c10*/  @P1 LDS.128 R136, [R175+0x400] ;  /* 0x00040000af881984 */ /* 0x0006680000000c00 */
[----:B------:R3:W1:Y:S02]  /*6c20*/  @P1 LDS.128 R144, [R174+0x400] ;  /* 0x00040000ae901984 */ /* 0x0006640000000c00 */
.L_x_124:
[----:B------:R-:W-:Y:S05]  /*6c30*/  BSYNC B1 ;  /* 0x0000000000017941 */ /* 0x000fea0003800000 */
.L_x_123:
[----:B-1----:R-:W-:Y:S04]  /*6c40*/  SHF.R.U32.HI R3, RZ, 0x15, R80 ;  /* 0x00000015ff037819 */ /* 0x002fe80000011650 */
[----:B------:R-:W-:Y:S01]  /*6c50*/  LOP3.LUT P1, RZ, R3, 0x3, R162, 0x48, !PT ;  /* 0x0000000303ff7812 */ /* 0x000fe200078248a2 */
[----:B------:R-:W-:Y:S01]  /*6c60*/  @!UPT UIADD3 URZ, UPT, UPT, URZ, URZ, URZ ;  /* 0x000000fffffff290 */ /* 0x000fe2000fffe0ff */
[----:B----4-:R-:W-:Y:S11]  /*6c70*/  @P0 BRA `(.L_x_128) ;  /* 0x0000000000080947 */ /* 0x010ff60003800000 */
[----:B------:R-:W1:Y:S02]  /*6c80*/  SYNCS.PHASECHK.TRANS64.TRYWAIT P0, [R183+URZ+0x1b0], R0 ;  /* 0x0001b000b70075a7 */ /* 0x000e6400080011ff */
[----:B-1----:R-:W-:Y:S05]  /*6c90*/  @!P0 BRA `(.L_x_129) ;  /* 0x0000006000848947 */ /* 0x002fea0003800000 */
.L_x_128:
[----:B------:R-:W-:Y:S05]  /*6ca0*/  @!P1 BRA `(.L_x_130) ;  /* 0x0000000000409947 */ /* 0x000fea0003800000 */
[----:B------:R-:W4:Y:S01]  /*6cb0*/  LDCU.64 UR8, c[0x4][0x70] ;  /* 0x01000e00ff0877ac */ /* 0x000f220008000a00 */
[----:B------:R-:W-:Y:S01]  /*6cc0*/  MOV R3, 0x0 ;  /* 0x0000000000037802 */ /* 0x000fe20000000f00 */
[----:B------:R-:W-:Y:S02]  /*6cd0*/  HFMA2 R12, -RZ, RZ, 0, 5.9604644775390625e-08 ;  /* 0x00000001ff0c7431 */ /* 0x000fe400000001ff */
[----:B------:R-:W-:Y:S02]  /*6ce0*/  IMAD.MOV.U32 R8, RZ, RZ, 0x192 ;  /* 0x00000192ff087424 */ /* 0x000fe400078e00ff */
[----:B------:R-:W-:Y:S01]  /*6cf0*/  IMAD.MOV.U32 R13, RZ, RZ, RZ ;  /* 0x000000ffff0d7224 */ /* 0x000fe200078e00ff */
[----:B------:R-:W5:Y:S01]  /*6d00*/  LDCU.64 UR6, c[0x4][0x78] ;  /* 0x01000f00ff0677ac */ /* 0x000f620008000a00 */
[----:B------:R-:W1:Y:S01]  /*6d10*/  LDC.64 R2, c[0x4][R3] ;  /* 0x0100000003027b82 */ /* 0x000e620000000a00 */
[----:B------:R-:W2:Y:S01]  /*6d20*/  LDCU.64 UR4, c[0x4][0x10] ;  /* 0x01000200ff0477ac */ /* 0x000ea20008000a00 */
[----:B----4-:R-:W-:Y:S01]  /*6d30*/  MOV R5, UR9 ;  /* 0x0000000900057c02 */ /* 0x010fe20008000f00 */
[----:B------:R-:W-:Y:S01]  /*6d40*/  IMAD.U32 R4, RZ, RZ, UR8 ;  /* 0x00000008ff047e24 */ /* 0x000fe2000f8e00ff */
[----:B-----5:R-:W-:Y:S01]  /*6d50*/  MOV R7, UR7 ;  /* 0x0000000700077c02 */ /* 0x020fe20008000f00 */
[----:B------:R-:W-:Y:S01]  /*6d60*/  IMAD.U32 R6, RZ, RZ, UR6 ;  /* 0x00000006ff067e24 */ /* 0x000fe2000f8e00ff */
[----:B--2---:R-:W-:Y:S01]  /*6d70*/  MOV R11, UR5 ;  /* 0x00000005000b7c02 */ /* 0x004fe20008000f00 */
[----:B------:R-:W-:Y:S02]  /*6d80*/  IMAD.U32 R10, RZ, RZ, UR4 ;  /* 0x00000004ff0a7e24 */ /* 0x000fe4000f8e00ff */
[----:B------:R-:W-:Y:S07]  /*6d90*/  LEPC R20, `(.L_x_130) ;  /* 0x000000001014794e */ /* 0x000fee0000000000 */
[----:B-1-3--:R-:W-:Y:S05]  /*6da0*/  CALL.ABS.NOINC R2 ;  /* 0x0000000002007343 */ /* 0x00afea0003c00000 */
.L_x_130:
[----:B------:R-:W-:Y:S01]  /*6db0*/  SHF.L.U32 R82, R88, 0x10, RZ ;  /* 0x0000001058527819 */ /* 0x000fe200000006ff */
[----:B------:R-:W-:Y:S05]  /*6dc0*/  WARPSYNC.ALL ;  /* 0x0000000000007948 */ /* 0x000fea0003800000 */
[----:B------:R-:W-:Y:S01]  /*6dd0*/  R2UR UR4, R80 ;  /* 0x00000000500472ca */ /* 0x000fe200000e0000 */
[----:B------:R-:W-:Y:S01]  /*6de0*/  BSSY.RECONVERGENT B0, `(.L_x_131) ;  /* 0x00000fc000007945 */ /* 0x000fe20003800200 */
[----:B------:R-:W-:Y:S02]  /*6df0*/  LOP3.LUT R83, R88, 0xffff0000, RZ, 0xc0, !PT ;  /* 0xffff000058537812 */ /* 0x000fe400078ec0ff */
[----:B------:R-:W-:Y:S02]  /*6e00*/  LOP3.LUT R84, R89, 0xffff0000, RZ, 0xc0, !PT ;  /* 0xffff000059547812 */ /* 0x000fe400078ec0ff */
[C---:B------:R-:W-:Y:S02]  /*6e10*/  SHF.L.U32 R85, R107.reuse, 0x10, RZ ;  /* 0x000000106b557819 */ /* 0x040fe400000006ff */
[----:B------:R-:W-:Y:S02]  /*6e20*/  LOP3.LUT R86, R107, 0xffff0000, RZ, 0xc0, !PT ;  /* 0xffff00006b567812 */ /* 0x000fe400078ec0ff */
[----:B------:R-:W-:Y:S03]  /*6e30*/  ISETP.NE.AND P0, PT, R170, RZ, PT ;  /* 0x000000ffaa00720c */ /* 0x000fe60003f05270 */
[----:B------:R-:W1:Y:S02]  /*6e40*/  LDTM.x64 R4, tmem[UR4] ;  /* 0x00000004000479ee */ /* 0x000e640008340000 */
[C---:B-12---:R-:W-:Y:S01]  /*6e50*/  FMUL R0, R78.reuse, R4 ;  /* 0x000000044e007220 */ /* 0x046fe20000400000 */
[C---:B------:R-:W-:Y:S01]  /*6e60*/  FMUL R2, R78.reuse, R5 ;  /* 0x000000054e027220 */ /* 0x040fe20000400000 */
[C---:B------:R-:W-:Y:S01]  /*6e70*/  FMUL R3, R78.reuse, R6 ;  /* 0x000000064e037220 */ /* 0x040fe20000400000 */
[----:B------:R-:W-:Y:S01]  /*6e80*/  FMUL R7, R78, R7 ;  /* 0x000000074e077220 */ /* 0x000fe20000400000 */
[----:B------:R-:W-:Y:S01]  /*6e90*/  FFMA R0, R81, R82, R0 ;  /* 0x0000005251007223 */ /* 0x000fe20000000000 */
[----:B------:R-:W-:Y:S01]  /*6ea0*/  SHF.L.U32 R82, R89, 0x10, RZ ;  /* 0x0000001059527819 */ /* 0x000fe200000006ff */
[C---:B------:R-:W-:Y:S01]  /*6eb0*/  FFMA R2, R81.reuse, R83, R2 ;  /* 0x0000005351027223 */ /* 0x040fe20000000002 */
[----:B------:R-:W-:Y:S01]  /*6ec0*/  SHF.L.U32 R83, R90, 0x10, RZ ;  /* 0x000000105a537819 */ /* 0x000fe200000006ff */
[C---:B------:R-:W-:Y:S01]  /*6ed0*/  FMUL R4, R78.reuse, R8 ;  /* 0x000000084e047220 */ /* 0x040fe20000400000 */
[----:B------:R-:W-:Y:S01]  /*6ee0*/  FMUL R5, R78, R9 ;  /* 0x000000094e057220 */ /* 0x000fe20000400000 */
[C---:B------:R-:W-:Y:S01]  /*6ef0*/  FFMA R3, R81.reuse, R82, R3 ;  /* 0x0000005251037223 */ /* 0x040fe20000000003 */
[----:B------:R-:W-:Y:S01]  /*6f00*/  LOP3.LUT R82, R90, 0xffff0000, RZ, 0xc0, !PT ;  /* 0xffff00005a527812 */ /* 0x000fe200078ec0ff */
[----:B------:R-:W-:Y:S01]  /*6f10*/  FFMA R7, R81, R84, R7 ;  /* 0x0000005451077223 */ /* 0x000fe20000000007 */
[----:B------:R-:W-:Y:S01]  /*6f20*/  LOP3.LUT R84, R91, 0xffff0000, RZ, 0xc0, !PT ;  /* 0xffff00005b547812 */ /* 0x000fe200078ec0ff */
[----:B------:R-:W-:Y:S01]  /*6f30*/  FFMA R4, R81, R83, R4 ;  /* 0x0000005351047223 */ /* 0x000fe20000000004 */
[----:B------:R-:W-:Y:S01]  /*6f40*/  SHF.L.U32 R83, R91, 0x10, RZ ;  /* 0x000000105b537819 */ /* 0x000fe200000006ff */
[----:B------:R-:W-:Y:S01]  /*6f50*/  FMUL R6, R78, R10 ;  /* 0x0000000a4e067220 */ /* 0x000fe20000400000 */
[----:B------:R-:W-:Y:S01]  /*6f60*/  F2FP.BF16.F32.PACK_AB R92, R2, R0 ;  /* 0x00000000025c723e */ /* 0x000fe200000010ff */
[----:B------:R-:W-:Y:S01]  /*6f70*/  FMUL R11, R78, R11 ;  /* 0x0000000b4e0b7220 */ /* 0x000fe20000400000 */
[----:B------:R-:W-:Y:S01]  /*6f80*/  F2FP.BF16.F32.PACK_AB R93, R7, R3 ;  /* 0x00000003075d723e */ /* 0x000fe200000010ff */
[C---:B------:R-:W-:Y:S01]  /*6f90*/  FFMA R5, R81.reuse, R82, R5 ;  /* 0x0000005251057223 */ /* 0x040fe20000000005 */
[----:B------:R-:W-:Y:S01]  /*6fa0*/  SHF.L.U32 R82, R96, 0x10, RZ ;  /* 0x0000001060527819 */ /* 0x000fe200000006ff */
[----:B------:R-:W-:Y:S01]  /*6fb0*/  FFMA R6, R81, R83, R6 ;  /* 0x0000005351067223 */ /* 0x000fe20000000006 */
[----:B------:R-:W-:Y:S01]  /*6fc0*/  SHF.L.U32 R83, R98, 0x10, RZ ;  /* 0x0000001062537819 */ /* 0x000fe200000006ff */
[----:B------:R-:W-:Y:S01]  /*6fd0*/  FMUL R8, R78, R12 ;  /* 0x0000000c4e087220 */ /* 0x000fe20000400000 */
[----:B------:R-:W-:Y:S01]  /*6fe0*/  F2FP.BF16.F32.PACK_AB R94, R5, R4 ;  /* 0x00000004055e723e */ /* 0x000fe200000010ff */
[C---:B------:R-:W-:Y:S01]  /*6ff0*/  FFMA R11, R81.reuse, R84, R11 ;  /* 0x00000054510b7223 */ /* 0x040fe2000000000b */
[----:B------:R-:W-:Y:S01]  /*7000*/  LOP3.LUT R84, R96, 0xffff0000, RZ, 0xc0, !PT ;  /* 0xffff000060547812 */ /* 0x000fe200078ec0ff */
[C---:B------:R-:W-:Y:S01]  /*7010*/  FMUL R9, R78.reuse, R13 ;  /* 0x0000000d4e097220 */ /* 0x040fe20000400000 */
[----:B------:R-:W-:Y:S01]  /*7020*/  FFMA R8, R81, R82, R8 ;  /* 0x0000005251087223 */ /* 0x000fe20000000008 */
[----:B------:R-:W-:Y:S01]  /*7030*/  SHF.L.U32 R82, R97, 0x10, RZ ;  /* 0x0000001061527819 */ /* 0x000fe200000006ff */
[C---:B------:R-:W-:Y:S01]  /*7040*/  FMUL R10, R78.reuse, R14 ;  /* 0x0000000e4e0a7220 */ /* 0x040fe20000400000 */
[----:B------:R-:W-:Y:S01]  /*7050*/  F2FP.BF16.F32.PACK_AB R95, R11, R6 ;  /* 0x000000060b5f723e */ /* 0x000fe200000010ff */
[----:B------:R-:W-:Y:S01]  /*7060*/  FFMA R9, R81, R84, R9 ;  /* 0x0000005451097223 */ /* 0x000fe20000000009 */
[----:B------:R-:W-:Y:S01]  /*7070*/  LOP3.LUT R84, R97, 0xffff0000, RZ, 0xc0, !PT ;  /* 0xffff000061547812 */ /* 0x000fe200078ec0ff */
[----:B------:R-:W-:Y:S01]  /*7080*/  FMUL R15, R78, R15 ;  /* 0x0000000f4e0f7220 */ /* 0x000fe20000400000 */
[----:B------:R-:W-:Y:S01]  /*7090*/  FFMA R10, R81, R82, R10 ;  /* 0x00000052510a7223 */ /* 0x000fe2000000000a */
[----:B------:R-:W-:Y:S01]  /*70a0*/  LOP3.LUT R82, R98, 0xffff0000, RZ, 0xc0, !PT ;  /* 0xffff000062527812 */ /* 0x000fe200078ec0ff */
[C---:B------:R-:W-:Y:S01]  /*70b0*/  FMUL R12, R78.reuse, R16 ;  /* 0x000000104e0c7220 */ /* 0x040fe20000400000 */
[----:B------:R-:W-:Y:S01]  /*70c0*/  F2FP.BF16.F32.PACK_AB R116, R9, R8 ;  /* 0x000000080974723e */ /* 0x000fe200000010ff */
[----:B------:R-:W-:Y:S01]  /*70d0*/  FMUL R13, R78, R17 ;  /* 0x000000114e0d7220 */ /* 0x000fe20000400000 */
[----:B------:R-:W-:Y:S01]  /*70e0*/  FFMA R15, R81, R84, R15 ;  /* 0x00000054510f7223 */ /* 0x000fe2000000000f */
[----:B------:R-:W-:Y:S01]  /*70f0*/  LOP3.LUT R84, R99, 0xffff0000, RZ, 0xc0, !PT ;  /* 0xffff000063547812 */ /* 0x000fe200078ec0ff */
[----:B------:R-:W-:Y:S01]  /*7100*/  FFMA R12, R81, R83, R12 ;  /* 0x00000053510c7223 */ /* 0x000fe2000000000c */
[----:B------:R-:W-:Y:S01]  /*7110*/  SHF.L.U32 R83, R99, 0x10, RZ ;  /* 0x0000001063537819 */ /* 0x000fe200000006ff */
[----:B------:R-:W-:Y:S01]  /*7120*/  FFMA R13, R81, R82, R13 ;  /* 0x00000052510d7223 */ /* 0x000fe2000000000d */
[----:B------:R-:W-:Y:S01]  /*7130*/  SHF.L.U32 R82, R104, 0x10, RZ ;  /* 0x0000001068527819 */ /* 0x000fe200000006ff */
[C---:B------:R-:W-:Y:S01]  /*7140*/  FMUL R14, R78.reuse, R18 ;  /* 0x000000124e0e7220 */ /* 0x040fe20000400000 */
[----:B------:R-:W-:Y:S01]  /*7150*/  F2FP.BF16.F32.PACK_AB R117, R15, R10 ;  /* 0x0000000a0f75723e */ /* 0x000fe200000010ff */
[C---:B------:R-:W-:Y:S01]  /*7160*/  FMUL R19, R78.reuse, R19 ;  /* 0x000000134e137220 */ /* 0x040fe20000400000 */
[----:B------:R-:W-:Y:S01]  /*7170*/  F2FP.BF16.F32.PACK_AB R118, R13, R12 ;  /* 0x0000000c0d76723e */ /* 0x000fe200000010ff */
[----:B------:R-:W-:Y:S01]  /*7180*/  FMUL R16, R78, R20 ;  /* 0x000000144e107220 */ /* 0x000fe20000400000 */
[C---:B------:R-:W-:Y:S01]  /*7190*/  FFMA R14, R81.reuse, R83, R14 ;  /* 0x00000053510e7223 */ /* 0x040fe2000000000e */
[----:B------:R-:W-:Y:S01]  /*71a0*/  SHF.L.U32 R83, R106, 0x10, RZ ;  /* 0x000000106a537819 */ /* 0x000fe200000006ff */
[C---:B------:R-:W-:Y:S01]  /*71b0*/  FFMA R19, R81.reuse, R84, R19 ;  /* 0x0000005451137223 */ /* 0x040fe20000000013 */
[----:B------:R-:W-:Y:S01]  /*71c0*/  LOP3.LUT R84, R104, 0xffff0000, RZ, 0xc0, !PT ;  /* 0xffff000068547812 */ /* 0x000fe200078ec0ff */
[----:B------:R-:W-:Y:S01]  /*71d0*/  FFMA R16, R81, R82, R16 ;  /* 0x0000005251107223 */ /* 0x000fe20000000010 */
[----:B------:R-:W-:Y:S01]  /*71e0*/  SHF.L.U32 R82, R105, 0x10, RZ ;  /* 0x0000001069527819 */ /* 0x000fe200000006ff */
[C---:B------:R-:W-:Y:S01]  /*71f0*/  FMUL R17, R78.reuse, R21 ;  /* 0x000000154e117220 */ /* 0x040fe20000400000 */
[----:B------:R-:W-:Y:S01]  /*7200*/  F2FP.BF16.F32.PACK_AB R119, R19, R14 ;  /* 0x0000000e1377723e */ /* 0x000fe200000010ff */
[C---:B------:R-:W-:Y:S01]  /*7210*/  FMUL R18, R78.reuse, R22 ;  /* 0x000000164e127220 */ /* 0x040fe20000400000 */
[----:B------:R-:W-:Y:S01]  /*7220*/  FMUL R23, R78, R23 ;  /* 0x000000174e177220 */ /* 0x000fe20000400000 */
[C---:B------:R-:W-:Y:S01]  /*7230*/  FFMA R17, R81.reuse, R84, R17 ;  /* 0x0000005451117223 */ /* 0x040fe20000000011 */
[----:B------:R-:W-:Y:S01]  /*7240*/  LOP3.LUT R84, R106, 0xffff0000, RZ, 0xc0, !PT ;  /* 0xffff00006a547812 */ /* 0x000fe200078ec0ff */
[----:B------:R-:W-:Y:S01]  /*7250*/  FFMA R18, R81, R82, R18 ;  /* 0x0000005251127223 */ /* 0x000fe20000000012 */
[----:B------:R-:W-:Y:S01]  /*7260*/  LOP3.LUT R82, R105, 0xffff0000, RZ, 0xc0, !PT ;  /* 0xffff000069527812 */ /* 0x000fe200078ec0ff */
[C---:B------:R-:W-:Y:S01]  /*7270*/  FMUL R20, R78.reuse, R24 ;  /* 0x000000184e147220 */ /* 0x040fe20000400000 */
[----:B------:R-:W-:Y:S01]  /*7280*/  F2FP.BF16.F32.PACK_AB R124, R17, R16 ;  /* 0x00000010117c723e */ /* 0x000fe200000010ff */
[C---:B------:R-:W-:Y:S01]  /*7290*/  FMUL R21, R78.reuse, R25 ;  /* 0x000000194e157220 */ /* 0x040fe20000400000 */
[----:B------:R-:W-:Y:S01]  /*72a0*/  FMUL R22, R78, R26 ;  /* 0x0000001a4e167220 */ /* 0x000fe20000400000 */
[C---:B------:R-:W-:Y:S01]  /*72b0*/  FFMA R23, R81.reuse, R82, R23 ;  /* 0x0000005251177223 */ /* 0x040fe20000000017 */
[----:B------:R-:W-:Y:S01]  /*72c0*/  SHF.L.U32 R82, R112, 0x10, RZ ;  /* 0x0000001070527819 */ /* 0x000fe200000006ff */
[C---:B------:R-:W-:Y:S01]  /*72d0*/  FMUL R27, R78.reuse, R27 ;  /* 0x0000001b4e1b7220 */ /* 0x040fe20000400000 */
[----:B------:R-:W-:Y:S01]  /*72e0*/  FFMA R20, R81, R83, R20 ;  /* 0x0000005351147223 */ /* 0x000fe20000000014 */
[----:B------:R-:W-:Y:S01]  /*72f0*/  SHF.L.U32 R83, R113, 0x10, RZ ;  /* 0x0000001071537819 */ /* 0x000fe200000006ff */
[----:B------:R-:W-:Y:S01]  /*7300*/  FMUL R24, R78, R28 ;  /* 0x0000001c4e187220 */ /* 0x000fe20000400000 */
[----:B------:R-:W-:Y:S01]  /*7310*/  F2FP.BF16.F32.PACK_AB R125, R23, R18 ;  /* 0x00000012177d723e */ /* 0x000fe200000010ff */
[C---:B------:R-:W-:Y:S01]  /*7320*/  FFMA R21, R81.reuse, R84, R21 ;  /* 0x0000005451157223 */ /* 0x040fe20000000015 */
[----:B------:R-:W-:Y:S01]  /*7330*/  LOP3.LUT R84, R112, 0xffff0000, RZ, 0xc0, !PT ;  /* 0xffff000070547812 */ /* 0x000fe200078ec0ff */
[----:B------:R-:W-:Y:S01]  /*7340*/  FFMA R22, R81, R85, R22 ;  /* 0x0000005551167223 */ /* 0x000fe20000000016 */
[----:B------:R-:W-:Y:S01]  /*7350*/  SHF.L.U32 R85, R115, 0x10, RZ ;  /* 0x0000001073557819 */ /* 0x000fe200000006ff */
[----:B------:R-:W-:Y:S01]  /*7360*/  FFMA R27, R81, R86, R27 ;  /* 0x00000056511b7223 */ /* 0x000fe2000000001b */
[----:B------:R-:W-:Y:S01]  /*7370*/  F2FP.BF16.F32.PACK_AB R126, R21, R20 ;  /* 0x00000014157e723e */ /* 0x000fe200000010ff */
[----:B------:R-:W-:Y:S01]  /*7380*/  FFMA R24, R81, R82, R24 ;  /* 0x0000005251187223 */ /* 0x000fe20000000018 */
[----:B------:R-:W-:Y:S01]  /*7390*/  LOP3.LUT R82, R113, 0xffff0000, RZ, 0xc0, !PT ;  /* 0xffff000071527812 */ /* 0x000fe200078ec0ff */
[C---:B------:R-:W-:Y:S01]  /*73a0*/  FMUL R25, R78.reuse, R29 ;  /* 0x0000001d4e197220 */ /* 0x040fe20000400000 */
[----:B------:R-:W-:Y:S01]  /*73b0*/  F2FP.BF16.F32.PACK_AB R127, R27, R22 ;  /* 0x000000161b7f723e */ /* 0x000fe200000010ff */
[C---:B------:R-:W-:Y:S01]  /*73c0*/  FMUL R26, R78.reuse, R30 ;  /* 0x0000001e4e1a7220 */ /* 0x040fe20000400000 */
[----:B------:R-:W-:Y:S01]  /*73d0*/  LOP3.LUT R86, R147, 0xffff0000, RZ, 0xc0, !PT ;  /* 0xffff000093567812 */ /* 0x000fe200078ec0ff */
[----:B------:R-:W-:Y:S01]  /*73e0*/  FMUL R31, R78, R31 ;  /* 0x0000001f4e1f7220 */ /* 0x000fe20000400000 */
[----:B------:R-:W-:Y:S01]  /*73f0*/  FFMA R25, R81, R84, R25 ;  /* 0x0000005451197223 */ /* 0x000fe20000000019 */
[----:B------:R-:W-:Y:S01]  /*7400*/  LOP3.LUT R84, R115, 0xffff0000, RZ, 0xc0, !PT ;  /* 0xffff000073547812 */ /* 0x000fe200078ec0ff */
[C---:B------:R-:W-:Y:S01]  /*7410*/  FFMA R26, R81.reuse, R83, R26 ;  /* 0x00000053511a7223 */ /* 0x040fe2000000001a */
[C---:B------:R-:W-:Y:S01]  /*7420*/  SHF.L.U32 R83, R114.reuse, 0x10, RZ ;  /* 0x0000001072537819 */ /* 0x040fe200000006ff */
[C---:B------:R-:W-:Y:S01]  /*7430*/  FFMA R31, R81.reuse, R82, R31 ;  /* 0x00000052511f7223 */ /* 0x040fe2000000001f */
[----:B------:R-:W-:Y:S01]  /*7440*/  LOP3.LUT R82, R114, 0xffff0000, RZ, 0xc0, !PT ;  /* 0xffff000072527812 */ /* 0x000fe200078ec0ff */
[C---:B------:R-:W-:Y:S01]  /*7450*/  FMUL R28, R78.reuse, R32 ;  /* 0x000000204e1c7220 */ /* 0x040fe20000400000 */
[C---:B------:R-:W-:Y:S01]  /*7460*/  FMUL R29, R78.reuse, R33 ;  /* 0x000000214e1d7220 */ /* 0x040fe20000400000 */
[C---:B------:R-:W-:Y:S01]  /*7470*/  FMUL R30, R78.reuse, R34 ;  /* 0x000000224e1e7220 */ /* 0x040fe20000400000 */
[----:B------:R-:W-:Y:S01]  /*7480*/  FMUL R35, R78, R35 ;  /* 0x000000234e237220 */ /* 0x000fe20000400000 */
[----:B------:R-:W-:Y:S01]  /*7490*/  FFMA R28, R81, R83, R28 ;  /* 0x00000053511c7223 */ /* 0x000fe2000000001c */
[----:B------:R-:W-:Y:S01]  /*74a0*/  SHF.L.U32 R83, R121, 0x10, RZ ;  /* 0x0000001079537819 */ /* 0x000fe200000006ff */
[C---:B------:R-:W-:Y:S01]  /*74b0*/  FFMA R29, R81.reuse, R82, R29 ;  /* 0x00000052511d7223 */ /* 0x040fe2000000001d */
[C---:B------:R-:W-:Y:S01]  /*74c0*/  SHF.L.U32 R82, R120.reuse, 0x10, RZ ;  /* 0x0000001078527819 */ /* 0x040fe200000006ff */
[----:B------:R-:W-:Y:S01]  /*74d0*/  FFMA R30, R81, R85, R30 ;  /* 0x00000055511e7223 */ /* 0x000fe2000000001e */
[----:B------:R-:W-:Y:S01]  /*74e0*/  SHF.L.U32 R85, R123, 0x10, RZ ;  /* 0x000000107b557819 */ /* 0x000fe200000006ff */
[C---:B------:R-:W-:Y:S01]  /*74f0*/  FFMA R35, R81.reuse, R84, R35 ;  /* 0x0000005451237223 */ /* 0x040fe20000000023 */
[----:B------:R-:W-:Y:S01]  /*7500*/  LOP3.LUT R84, R120, 0xffff0000, RZ, 0xc0, !PT ;  /* 0xffff000078547812 */ /* 0x000fe200078ec0ff */
[C---:B------:R-:W-:Y:S01]  /*7510*/  FMUL R32, R78.reuse, R36 ;  /* 0x000000244e207220 */ /* 0x040fe20000400000 */
[C---:B------:R-:W-:Y:S01]  /*7520*/  FMUL R33, R78.reuse, R37 ;  /* 0x000000254e217220 */ /* 0x040fe20000400000 */
[----:B------:R-:W-:Y:S01]  /*7530*/  FMUL R34, R78, R38 ;  /* 0x000000264e227220 */ /* 0x000fe20000400000 */
[----:B------:R1:W-:Y:S01]  /*7540*/  STS.128 [R182+UR48+0x400], R92 ;  /* 0x0004005cb6007988 */ /* 0x0003e20008000c30 */
[----:B------:R-:W-:Y:S01]  /*7550*/  FFMA R32, R81, R82, R32 ;  /* 0x0000005251207223 */ /* 0x000fe20000000020 */
[----:B------:R-:W-:Y:S01]  /*7560*/  LOP3.LUT R82, R121, 0xffff0000, RZ, 0xc0, !PT ;  /* 0xffff000079527812 */ /* 0x000fe200078ec0ff */
[C---:B------:R-:W-:Y:S01]  /*7570*/  FFMA R33, R81.reuse, R84, R33 ;  /* 0x0000005451217223 */ /* 0x040fe20000000021 */
[----:B------:R-:W-:Y:S01]  /*7580*/  LOP3.LUT R84, R122, 0xffff0000, RZ, 0xc0, !PT ;  /* 0xffff00007a547812 */ /* 0x000fe200078ec0ff */
[----:B------:R-:W-:Y:S01]  /*7590*/  FMUL R39, R78, R39 ;  /* 0x000000274e277220 */ /* 0x000fe20000400000 */
[C---:B------:R-:W-:Y:S01]  /*75a0*/  FFMA R34, R81.reuse, R83, R34 ;  /* 0x0000005351227223 */ /* 0x040fe20000000022 */
[----:B------:R-:W-:Y:S01]  /*75b0*/  SHF.L.U32 R83, R122, 0x10, RZ ;  /* 0x000000107a537819 */ /* 0x000fe200000006ff */
[C---:B------:R-:W-:Y:S01]  /*75c0*/  FMUL R36, R78.reuse, R40 ;  /* 0x000000284e247220 */ /* 0x040fe20000400000 */
[----:B------:R-:W-:Y:S01]  /*75d0*/  FFMA R39, R81, R82, R39 ;  /* 0x0000005251277223 */ /* 0x000fe20000000027 */
[----:B------:R-:W-:Y:S01]  /*75e0*/  LOP3.LUT R82, R123, 0xffff0000, RZ, 0xc0, !PT ;  /* 0xffff00007b527812 */ /* 0x000fe200078ec0ff */
[C---:B------:R-:W-:Y:S01]  /*75f0*/  FMUL R37, R78.reuse, R41 ;  /* 0x000000294e257220 */ /* 0x040fe20000400000 */
[C---:B------:R-:W-:Y:S01]  /*7600*/  FMUL R38, R78.reuse, R42 ;  /* 0x0000002a4e267220 */ /* 0x040fe20000400000 */
[----:B------:R-:W-:Y:S01]  /*7610*/  FMUL R43, R78, R43 ;  /* 0x0000002b4e2b7220 */ /* 0x000fe20000400000 */
[C---:B------:R-:W-:Y:S01]  /*7620*/  FFMA R36, R81.reuse, R83, R36 ;  /* 0x0000005351247223 */ /* 0x040fe20000000024 */
[C---:B------:R-:W-:Y:S01]  /*7630*/  SHF.L.U32 R83, R128.reuse, 0x10, RZ ;  /* 0x0000001080537819 */ /* 0x040fe200000006ff */
[----:B------:R2:W-:Y:S01]  /*7640*/  STS.128 [R181+0x400], R116 ;  /* 0x00040074b5007388 */ /* 0x0005e20000000c00 */
[----:B------:R-:W-:Y:S01]  /*7650*/  FFMA R37, R81, R84, R37 ;  /* 0x0000005451257223 */ /* 0x000fe20000000025 */
[----:B------:R-:W-:Y:S01]  /*7660*/  LOP3.LUT R84, R129, 0xffff0000, RZ, 0xc0, !PT ;  /* 0xffff000081547812 */ /* 0x000fe200078ec0ff */
[----:B------:R-:W-:Y:S01]  /*7670*/  FFMA R38, R81, R85, R38 ;  /* 0x0000005551267223 */ /* 0x000fe20000000026 */
[----:B------:R-:W-:Y:S01]  /*7680*/  SHF.L.U32 R85, R129, 0x10, RZ ;  /* 0x0000001081557819 */ /* 0x000fe200000006ff */
        /* <DEDUP_REMOVED lines=8> */
[----:B------:R4:W-:Y:S01]  /*7710*/  STS.128 [R180+0x400], R124 ;  /* 0x0004007cb4007388 */ /* 0x0009e20000000c00 */
[C---:B------:R-:W-:Y:S01]  /*7720*/  FFMA R41, R81.reuse, R82, R41 ;  /* 0x0000005251297223 */ /* 0x040fe20000000029 */
[C---:B------:R-:W-:Y:S01]  /*7730*/  SHF.L.U32 R82, R130.reuse, 0x10, RZ ;  /* 0x0000001082527819 */ /* 0x040fe200000006ff */
[----:B------:R-:W-:Y:S01]  /*7740*/  FFMA R42, R81, R85, R42 ;  /* 0x00000055512a7223 */ /* 0x000fe2000000002a */
[----:B------:R-:W-:Y:S01]  /*7750*/  SHF.L.U32 R85, R137, 0x10, RZ ;  /* 0x0000001089557819 */ /* 0x000fe200000006ff */
[----:B------:R-:W-:Y:S01]  /*7760*/  FFMA R47, R81, R84, R47 ;  /* 0x00000054512f7223 */ /* 0x000fe2000000002f */
[----:B------:R-:W-:Y:S01]  /*7770*/  LOP3.LUT R84, R130, 0xffff0000, RZ, 0xc0, !PT ;  /* 0xffff000082547812 */ /* 0x000fe200078ec0ff */
[C---:B------:R-:W-:Y:S01]  /*7780*/  FMUL R44, R78.reuse, R48 ;  /* 0x000000304e2c7220 */ /* 0x040fe20000400000 */
[----:B-1----:R-:W-:Y:S01]  /*7790*/  F2FP.BF16.F32.PACK_AB R92, R25, R24 ;  /* 0x00000018195c723e */ /* 0x002fe200000010ff */
[C---:B------:R-:W-:Y:S01]  /*77a0*/  FMUL R45, R78.reuse, R49 ;  /* 0x000000314e2d7220 */ /* 0x040fe20000400000 */
[----:B------:R-:W-:Y:S01]  /*77b0*/  F2FP.BF16.F32.PACK_AB R93, R31, R26 ;  /* 0x0000001a1f5d723e */ /* 0x000fe200000010ff */
[----:B------:R-:W-:Y:S01]  /*77c0*/  FMUL R46, R78, R50 ;  /* 0x000000324e2e7220 */ /* 0x000fe20000400000 */
[----:B------:R-:W-:Y:S01]  /*77d0*/  F2FP.BF16.F32.PACK_AB R94, R29, R28 ;  /* 0x0000001c1d5e723e */ /* 0x000fe200000010ff */
[----:B------:R-:W-:Y:S01]  /*77e0*/  FFMA R44, R81, R82, R44 ;  /* 0x00000052512c7223 */ /* 0x000fe2000000002c */
[----:B------:R-:W-:Y:S01]  /*77f0*/  LOP3.LUT R82, R131, 0xffff0000, RZ, 0xc0, !PT ;  /* 0xffff000083527812 */ /* 0x000fe200078ec0ff */
[----:B------:R-:W-:Y:S01]  /*7800*/  FFMA R45, R81, R84, R45 ;  /* 0x00000054512d7223 */ /* 0x000fe2000000002d */
[----:B------:R-:W-:Y:S01]  /*7810*/  LOP3.LUT R84, R136, 0xffff0000, RZ, 0xc0, !PT ;  /* 0xffff000088547812 */ /* 0x000fe200078ec0ff */
[----:B------:R-:W-:Y:S01]  /*7820*/  FMUL R51, R78, R51 ;  /* 0x000000334e337220 */ /* 0x000fe20000400000 */
[----:B------:R-:W-:Y:S01]  /*7830*/  F2FP.BF16.F32.PACK_AB R95, R35, R30 ;  /* 0x0000001e235f723e */ /* 0x000fe200000010ff */
[----:B------:R-:W-:Y:S01]  /*7840*/  FFMA R46, R81, R83, R46 ;  /* 0x00000053512e7223 */ /* 0x000fe2000000002e */
[----:B------:R-:W-:Y:S01]  /*7850*/  SHF.L.U32 R83, R136, 0x10, RZ ;  /* 0x0000001088537819 */ /* 0x000fe200000006ff */
[C---:B------:R-:W-:Y:S01]  /*7860*/  FMUL R48, R78.reuse, R52 ;  /* 0x000000344e307220 */ /* 0x040fe20000400000 */
[----:B--2---:R-:W-:Y:S01]  /*7870*/  F2FP.BF16.F32.PACK_AB R116, R33, R32 ;  /* 0x000000202174723e */ /* 0x004fe200000010ff */
[----:B------:R-:W-:Y:S01]  /*7880*/  FFMA R51, R81, R82, R51 ;  /* 0x0000005251337223 */ /* 0x000fe20000000033 */
[----:B------:R-:W-:Y:S01]  /*7890*/  LOP3.LUT R82, R137, 0xffff0000, RZ, 0xc0, !PT ;  /* 0xffff000089527812 */ /* 0x000fe200078ec0ff */
[----:B------:R1:W-:Y:S01]  /*78a0*/  STS.128 [R178+0x400], R92 ;  /* 0x0004005cb2007388 */ /* 0x0003e20000000c00 */
[----:B------:R-:W-:Y:S01]  /*78b0*/  F2FP.BF16.F32.PACK_AB R117, R39, R34 ;  /* 0x000000222775723e */ /* 0x000fe200000010ff */
[C---:B------:R-:W-:Y:S01]  /*78c0*/  FMUL R49, R78.reuse, R53 ;  /* 0x000000354e317220 */ /* 0x040fe20000400000 */
[----:B------:R-:W-:Y:S01]  /*78d0*/  F2FP.BF16.F32.PACK_AB R118, R37, R36 ;  /* 0x000000242576723e */ /* 0x000fe200000010ff */
[C---:B------:R-:W-:Y:S01]  /*78e0*/  FMUL R50, R78.reuse, R54 ;  /* 0x000000364e327220 */ /* 0x040fe20000400000 */
[----:B------:R-:W-:Y:S01]  /*78f0*/  F2FP.BF16.F32.PACK_AB R119, R43, R38 ;  /* 0x000000262b77723e */ /* 0x000fe200000010ff */
[----:B------:R-:W-:Y:S01]  /*7900*/  FMUL R55, R78, R55 ;  /* 0x000000374e377220 */ /* 0x000fe20000400000 */
[----:B----4-:R-:W-:Y:S01]  /*7910*/  F2FP.BF16.F32.PACK_AB R124, R41, R40 ;  /* 0x00000028297c723e */ /* 0x010fe200000010ff */
[C---:B------:R-:W-:Y:S01]  /*7920*/  FFMA R48, R81.reuse, R83, R48 ;  /* 0x0000005351307223 */ /* 0x040fe20000000030 */
[C---:B------:R-:W-:Y:S01]  /*7930*/  FFMA R49, R81.reuse, R84, R49 ;  /* 0x0000005451317223 */ /* 0x040fe20000000031 */
[----:B------:R1:W-:Y:S01]  /*7940*/  STS.128 [R177+0x400], R116 ;  /* 0x00040074b1007388 */ /* 0x0003e20000000c00 */
[C---:B------:R-:W-:Y:S01]  /*7950*/  SHF.L.U32 R83, R138.reuse, 0x10, RZ ;  /* 0x000000108a537819 */ /* 0x040fe200000006ff */
[----:B------:R-:W-:Y:S01]  /*7960*/  FFMA R50, R81, R85, R50 ;  /* 0x0000005551327223 */ /* 0x000fe20000000032 */
[----:B------:R-:W-:Y:S01]  /*7970*/  SHF.L.U32 R85, R139, 0x10, RZ ;  /* 0x000000108b557819 */ /* 0x000fe200000006ff */
[----:B------:R-:W-:Y:S01]  /*7980*/  FFMA R55, R81, R82, R55 ;  /* 0x0000005251377223 */ /* 0x000fe20000000037 */
[----:B------:R-:W-:Y:S01]  /*7990*/  LOP3.LUT R82, R138, 0xffff0000, RZ, 0xc0, !PT ;  /* 0xffff00008a527812 */ /* 0x000fe200078ec0ff */
[C---:B------:R-:W-:Y:S01]  /*79a0*/  FMUL R52, R78.reuse, R56 ;  /* 0x000000384e347220 */ /* 0x040fe20000400000 */
[----:B------:R-:W-:Y:S01]  /*79b0*/  LOP3.LUT R84, R139, 0xffff0000, RZ, 0xc0, !PT ;  /* 0xffff00008b547812 */ /* 0x000fe200078ec0ff */
[C---:B------:R-:W-:Y:S01]  /*79c0*/  FMUL R53, R78.reuse, R57 ;  /* 0x000000394e357220 */ /* 0x040fe20000400000 */
[C---:B------:R-:W-:Y:S01]  /*79d0*/  FMUL R54, R78.reuse, R58 ;  /* 0x0000003a4e367220 */ /* 0x040fe20000400000 */
[----:B------:R-:W-:Y:S01]  /*79e0*/  FMUL R59, R78, R59 ;  /* 0x0000003b4e3b7220 */ /* 0x000fe20000400000 */
[C---:B------:R-:W-:Y:S01]  /*79f0*/  FFMA R52, R81.reuse, R83, R52 ;  /* 0x0000005351347223 */ /* 0x040fe20000000034 */
[C---:B------:R-:W-:Y:S01]  /*7a00*/  FFMA R53, R81.reuse, R82, R53 ;  /* 0x0000005251357223 */ /* 0x040fe20000000035 */
[C---:B------:R-:W-:Y:S01]  /*7a10*/  FFMA R54, R81.reuse, R85, R54 ;  /* 0x0000005551367223 */ /* 0x040fe20000000036 */
[----:B------:R-:W-:Y:S01]  /*7a20*/  FFMA R59, R81, R84, R59 ;  /* 0x00000054513b7223 */ /* 0x000fe2000000003b */
[----:B------:R-:W-:Y:S01]  /*7a30*/  SHF.L.U32 R82, R144, 0x10, RZ ;  /* 0x0000001090527819 */ /* 0x000fe200000006ff */
[----:B------:R-:W-:Y:S01]  /*7a40*/  FMUL R56, R78, R60 ;  /* 0x0000003c4e387220 */ /* 0x000fe20000400000 */
[----:B------:R-:W-:Y:S01]  /*7a50*/  LOP3.LUT R84, R144, 0xffff0000, RZ, 0xc0, !PT ;  /* 0xffff000090547812 */ /* 0x000fe200078ec0ff */
[C---:B------:R-:W-:Y:S01]  /*7a60*/  FMUL R57, R78.reuse, R61 ;  /* 0x0000003d4e397220 */ /* 0x040fe20000400000 */
[----:B------:R-:W-:Y:S01]  /*7a70*/  SHF.L.U32 R83, R145, 0x10, RZ ;  /* 0x0000001091537819 */ /* 0x000fe200000006ff */
[C---:B------:R-:W-:Y:S01]  /*7a80*/  FMUL R58, R78.reuse, R62 ;  /* 0x0000003e4e3a7220 */ /* 0x040fe20000400000 */
[----:B------:R-:W-:Y:S01]  /*7a90*/  F2FP.BF16.F32.PACK_AB R125, R47, R42 ;  /* 0x0000002a2f7d723e */ /* 0x000fe200000010ff */
[----:B------:R-:W-:Y:S01]  /*7aa0*/  FFMA R56, R81, R82, R56 ;  /* 0x0000005251387223 */ /* 0x000fe20000000038 */
[----:B------:R-:W-:Y:S01]  /*7ab0*/  F2FP.BF16.F32.PACK_AB R126, R45, R44 ;  /* 0x0000002c2d7e723e */ /* 0x000fe200000010ff */
[----:B------:R-:W-:Y:S01]  /*7ac0*/  FFMA R57, R81, R84, R57 ;  /* 0x0000005451397223 */ /* 0x000fe20000000039 */
[----:B------:R-:W-:Y:S01]  /*7ad0*/  F2FP.BF16.F32.PACK_AB R127, R51, R46 ;  /* 0x0000002e337f723e */ /* 0x000fe200000010ff */
[----:B------:R-:W-:Y:S01]  /*7ae0*/  FFMA R58, R81, R83, R58 ;  /* 0x00000053513a7223 */ /* 0x000fe2000000003a */
[----:B------:R-:W-:Y:S01]  /*7af0*/  LOP3.LUT R82, R145, 0xffff0000, RZ, 0xc0, !PT ;  /* 0xffff000091527812 */ /* 0x000fe200078ec0ff */
[----:B------:R-:W-:Y:S01]  /*7b00*/  FMUL R63, R78, R63 ;  /* 0x0000003f4e3f7220 */ /* 0x000fe20000400000 */
[----:B------:R-:W-:Y:S01]  /*7b10*/  SHF.L.U32 R83, R146, 0x10, RZ ;  /* 0x0000001092537819 */ /* 0x000fe200000006ff */
[----:B------:R1:W-:Y:S01]  /*7b20*/  STS.128 [R176+0x400], R124 ;  /* 0x0004007cb0007388 */ /* 0x0003e20000000c00 */
[----:B------:R-:W-:Y:S01]  /*7b30*/  FMUL R60, R78, R64 ;  /* 0x000000404e3c7220 */ /* 0x000fe20000400000 */
[----:B------:R-:W-:Y:S01]  /*7b40*/  LOP3.LUT R84, R146, 0xffff0000, RZ, 0xc0, !PT ;  /* 0xffff000092547812 */ /* 0x000fe200078ec0ff */
[C---:B------:R-:W-:Y:S01]  /*7b50*/  FMUL R61, R78.reuse, R65 ;  /* 0x000000414e3d7220 */ /* 0x040fe20000400000 */
[----:B------:R-:W-:Y:S01]  /*7b60*/  SHF.L.U32 R85, R147, 0x10, RZ ;  /* 0x0000001093557819 */ /* 0x000fe200000006ff */
[C---:B------:R-:W-:Y:S01]  /*7b70*/  FMUL R62, R78.reuse, R66 ;  /* 0x000000424e3e7220 */ /* 0x040fe20000400000 */
[----:B------:R-:W-:Y:S01]  /*7b80*/  FFMA R63, R81, R82, R63 ;  /* 0x00000052513f7223 */ /* 0x000fe2000000003f */
[----:B------:R-:W-:Y:S01]  /*7b90*/  FMUL R67, R78, R67 ;  /* 0x000000434e437220 */ /* 0x000fe20000400000 */
[----:B------:R-:W-:Y:S01]  /*7ba0*/  F2FP.BF16.F32.PACK_AB R132, R49, R48 ;  /* 0x000000303184723e */ /* 0x000fe200000010ff */
[----:B------:R-:W-:Y:S01]  /*7bb0*/  FFMA R60, R81, R83, R60 ;  /* 0x00000053513c7223 */ /* 0x000fe2000000003c */
[----:B------:R-:W-:Y:S01]  /*7bc0*/  F2FP.BF16.F32.PACK_AB R133, R55, R50 ;  /* 0x000000323785723e */ /* 0x000fe200000010ff */
[----:B------:R-:W-:Y:S01]  /*7bd0*/  FFMA R61, R81, R84, R61 ;  /* 0x00000054513d7223 */ /* 0x000fe2000000003d */
[----:B------:R-:W-:Y:S01]  /*7be0*/  F2FP.BF16.F32.PACK_AB R134, R53, R52 ;  /* 0x000000343586723e */ /* 0x000fe200000010ff */
[----:B------:R-:W-:Y:S01]  /*7bf0*/  FFMA R62, R81, R85, R62 ;  /* 0x00000055513e7223 */ /* 0x000fe2000000003e */
[----:B------:R-:W-:Y:S01]  /*7c00*/  F2FP.BF16.F32.PACK_AB R135, R59, R54 ;  /* 0x000000363b87723e */ /* 0x000fe200000010ff */
[----:B------:R-:W-:Y:S01]  /*7c10*/  FFMA R67, R81, R86, R67 ;  /* 0x0000005651437223 */ /* 0x000fe20000000043 */
[----:B------:R-:W-:Y:S02]  /*7c20*/  F2FP.BF16.F32.PACK_AB R140, R57, R56 ;  /* 0x00000038398c723e */ /* 0x000fe400000010ff */
[----:B------:R-:W-:Y:S01]  /*7c30*/  F2FP.BF16.F32.PACK_AB R141, R63, R58 ;  /* 0x0000003a3f8d723e */ /* 0x000fe200000010ff */
[----:B------:R1:W-:Y:S01]  /*7c40*/  STS.128 [R175+0x400], R132 ;  /* 0x00040084af007388 */ /* 0x0003e20000000c00 */
[----:B------:R-:W-:Y:S02]  /*7c50*/  F2FP.BF16.F32.PACK_AB R142, R61, R60 ;  /* 0x0000003c3d8e723e */ /* 0x000fe400000010ff */
[----:B------:R-:W-:Y:S05]  /*7c60*/  F2FP.BF16.F32.PACK_AB R143, R67, R62 ;  /* 0x0000003e438f723e */ /* 0x000fea00000010ff */
[----:B------:R1:W-:Y:S01]  /*7c70*/  STS.128 [R174+0x400], R140 ;  /* 0x0004008cae007388 */ /* 0x0003e20000000c00 */
[----:B------:R-:W-:Y:S01]  /*7c80*/  @!PT LDS RZ, [RZ] ;  /* 0x00000000fffff984 */ /* 0x000fe20000000800 */
[----:B------:R-:W-:Y:S01]  /*7c90*/  @!PT LDS RZ, [RZ] ;  /* 0x00000000fffff984 */ /* 0x000fe20000000800 */
[----:B------:R-:W-:Y:S01]  /*7ca0*/  @!PT LDS RZ, [RZ] ;  /* 0x00000000fffff984 */ /* 0x000fe20000000800 */
[----:B------:R-:W-:Y:S01]  /*7cb0*/  @!PT LDS RZ, [RZ] ;  /* 0x00000000fffff984 */ /* 0x000fe20000000800 */
[----:B------:R2:W-:Y:S07]  /*7cc0*/  MEMBAR.ALL.CTA ;  /* 0x0000000000007992 */ /* 0x0005ee0000008000 */
[----:B--2---:R-:W2:Y:S02]  /*7cd0*/  FENCE.VIEW.ASYNC.S ;  /* 0x00000000000073c6 */ /* 0x004ea40000000000 */
[----:B--2---:R-:W-:Y:S06]  /*7ce0*/  BAR.SYNC.DEFER_BLOCKING 0x1, 0x80 ;  /* 0x0042000000007b1d */ /* 0x004fec0000010000 */
[----:B------:R-:W-:Y:S05]  /*7cf0*/  @P0 BRA `(.L_x_132) ;  /* 0x0000000000280947 */ /* 0x000fea0003800000 */
[----:B------:R-:W-:Y:S02]  /*7d00*/  UIADD3 UR4, UPT, UPT, UR48, 0x400, URZ ;  /* 0x0000040030047890 */ /* 0x000fe4000fffe0ff */
[----:B------:R-:W-:Y:S01]  /*7d10*/  UIADD3 UR6, UP0, UPT, UR52, 0x680, URZ ;  /* 0x0000068034067890 */ /* 0x000fe2000ff1e0ff */
[----:B------:R-:W-:Y:S03]  /*7d20*/  UMOV UR43, UR36 ;  /* 0x00000024002b7c82 */ /* 0x000fe60008000000 */
[----:B------:R-:W-:Y:S01]  /*7d30*/  MOV R163, UR4 ;  /* 0x0000000400a37c02 */ /* 0x000fe20008000f00 */
[----:B------:R-:W-:Y:S03]  /*7d40*/  UIADD3.X UR7, UPT, UPT, URZ, UR53, URZ, UP0, !UPT ;  /* 0x00000035ff077290 */ /* 0x000fe600087fe4ff */
[----:B------:R-:W-:Y:S11]  /*7d50*/  R2UR UR40, R163 ;  /* 0x00000000a32872ca */ /* 0x000ff600000e0000 */
[----:B------:R-:W-:Y:S02]  /*7d60*/  @!UPT UIADD3 URZ, UPT, UPT, URZ, URZ, URZ ;  /* 0x000000fffffff290 */ /* 0x000fe4000fffe0ff */
[----:B------:R2:W-:Y:S01]  /*7d70*/  UTMASTG.3D [UR40], [UR6] ;  /* 0x00000028060073b5 */ /* 0x0005e20008010000 */
[----:B------:R0:W-:Y:S01]  /*7d80*/  UTMACMDFLUSH ;  /* 0x00000000000079b7 */ /* 0x0001e20000000000 */
[----:B--2---:R-:W-:Y:S04]  /*7d90*/  DEPBAR.LE SB0, 0x1 ;  /* 0x000080400000791a */ /* 0x004fe80000000000 */
.L_x_132:
[----:B------:R-:W-:Y:S05]  /*7da0*/  BSYNC.RECONVERGENT B0 ;  /* 0x0000000000007941 */ /* 0x000fea0003800200 */
.L_x_131:
[----:B------:R-:W-:Y:S01]  /*7db0*/  BAR.SYNC.DEFER_BLOCKING 0x1, 0x80 ;  /* 0x0042000000007b1d */ /* 0x000fe20000010000 */
[----:B------:R-:W-:Y:S01]  /*7dc0*/  ISETP.NE.AND P1, PT, R179, RZ, PT ;  /* 0x000000ffb300720c */ /* 0x000fe20003f25270 */
[----:B------:R-:W-:Y:S01]  /*7dd0*/  UISETP.NE.AND UP0, UPT, UR49, URZ, UPT ;  /* 0x000000ff3100728c */ /* 0x000fe2000bf05270 */
[----:B------:R-:W-:Y:S11]  /*7de0*/  LEA R3, R87, UR48, 0x3 ;  /* 0x0000003057037c11 */ /* 0x000ff6000f8e18ff */
[----:B------:R-:W-:Y:S01]  /*7df0*/  @P1 SHF.L.U32 R2, R167, 0x1f, RZ ;  /* 0x0000001fa7021819 */ /* 0x000fe200000006ff */
[----:B------:R-:W-:Y:S06]  /*7e00*/  BRA.U !UP0, `(.L_x_133) ;  /* 0x0000000108247547 */ /* 0x000fec000b800000 */
[----:B------:R-:W-:Y:S01]  /*7e10*/  IMAD.U32 R5, RZ, RZ, UR51 ;  /* 0x00000033ff057e24 */ /* 0x000fe2000f8e00ff */
[----:B------:R-:W-:Y:S01]  /*7e20*/  MOV R0, UR37 ;  /* 0x0000002500007c02 */ /* 0x000fe20008000f00 */
[----:B------:R-:W-:Y:S03]  /*7e30*/  UIADD3 UR51, UPT, UPT, UR51, 0x1, URZ ;  /* 0x0000000133337890 */ /* 0x000fe6000fffe0ff */
[----:B------:R-:W-:Y:S01]  /*7e40*/  @P1 LEA R5, R5, UR48, 0x3 ;  /* 0x0000003005051c11 */ /* 0x000fe2000f8e18ff */
[----:B------:R-:W-:Y:S04]  /*7e50*/  UISETP.NE.AND UP0, UPT, UR51, 0x4, UPT ;  /* 0x000000043300788c */ /* 0x000fe8000bf05270 */
[----:B------:R-:W-:Y:S01]  /*7e60*/  @P1 VIADD R5, R5, 0x160 ;  /* 0x0000016005051836 */ /* 0x000fe20000000000 */
[----:B------:R-:W-:Y:S04]  /*7e70*/  USEL UR51, UR51, URZ, UP0 ;  /* 0x000000ff33337287 */ /* 0x000fe80008000000 */
[----:B------:R-:W-:Y:S04]  /*7e80*/  @P1 PRMT R0, R0, 0x654, R5 ;  /* 0x0000065400001816 */ /* 0x000fe80000000005 */
[----:B------:R2:W-:Y:S04]  /*7e90*/  @P1 SYNCS.ARRIVE.TRANS64.RED.A1T0 RZ, [R0+URZ], RZ ;  /* 0x000000ff00ff19a7 */ /* 0x0005e800081004ff */
.L_x_133:
[----:B------:R-:W4:Y:S01]  /*7ea0*/  @P1 SYNCS.PHASECHK.TRANS64.TRYWAIT P0, [R3+URZ+0x140], R2 ;  /* 0x00014002030015a7 */ /* 0x000f2200080011ff */
[----:B------:R-:W-:Y:S01]  /*7eb0*/  BSSY B1, `(.L_x_134) ;  /* 0x000001f000017945 */ /* 0x000fe20003800000 */
[----:B----4-:R-:W-:Y:S03]  /*7ec0*/  @P1 SEL R101, RZ, 0x1, !P0 ;  /* 0x00000001ff651807 */ /* 0x010fe60004000000 */
[----:B------:R-:W-:Y:S05]  /*7ed0*/  @!P1 BRA `(.L_x_135) ;  /* 0x0000000000709947 */ /* 0x000fea0003800000 */
[----:B------:R-:W-:Y:S01]  /*7ee0*/  ISETP.NE.AND P1, PT, R103, RZ, PT ;  /* 0x000000ff6700720c */ /* 0x000fe20003f25270 */
[----:B------:R-:W-:Y:S01]  /*7ef0*/  BSSY B0, `(.L_x_136) ;  /* 0x000000b000007945 */ /* 0x000fe20003800000 */
[----:B------:R-:W-:Y:S11]  /*7f00*/  ISETP.NE.AND P0, PT, R101, RZ, PT ;  /* 0x000000ff6500720c */ /* 0x000ff60003f05270 */
[----:B------:R-:W-:Y:S05]  /*7f10*/  @P1 IMAD R4, R87, 0x4000, R182 ;  /* 0x0000400057041824 */ /* 0x000fea00078e02b6 */
[----:B------:R-:W-:Y:S04]  /*7f20*/  @P1 IADD3 R9, PT, PT, R4, UR48, RZ ;  /* 0x0000003004091c10 */ /* 0x000fe8000fffe0ff */
[----:B------:R-:W-:Y:S01]  /*7f30*/  @P1 IADD3 R7, PT, PT, R102, R9, RZ ;  /* 0x0000000966071210 */ /* 0x000fe20007ffe0ff */
[--C-:B------:R-:W-:Y:S02]  /*7f40*/  @P1 IMAD.IADD R5, R100, 0x1, R9.reuse ;  /* 0x0000000164051824 */ /* 0x100fe400078e0209 */
[----:B------:R-:W-:Y:S01]  /*7f50*/  @P1 IMAD.IADD R2, R108, 0x1, R9 ;  /* 0x000000016c021824 */ /* 0x000fe200078e0209 */
[----:B------:R-:W-:Y:S06]  /*7f60*/  @P0 BRA `(.L_x_137) ;  /* 0x00000000000c0947 */ /* 0x000fec0003800000 */
[----:B--2---:R-:W-:Y:S04]  /*7f70*/  SHF.L.U32 R0, R167, 0x1f, RZ ;  /* 0x0000001fa7007819 */ /* 0x004fe800000006ff */
[----:B------:R-:W2:Y:S02]  /*7f80*/  SYNCS.PHASECHK.TRANS64.TRYWAIT P0, [R3+URZ+0x140], R0 ;  /* 0x00014000030075a7 */ /* 0x000ea400080011ff */
[----:B--2---:R-:W-:Y:S05]  /*7f90*/  @!P0 BRA `(.L_x_138) ;  /* 0x0000004c00d88947 */ /* 0x004fea0003800000 */
.L_x_137:
[----:B------:R-:W-:Y:S05]  /*7fa0*/  BSYNC B0 ;  /* 0x0000000000007941 */ /* 0x000fea0003800000 */
.L_x_136:
[----:B------:R-:W-:Y:S01]  /*7fb0*/  ISETP.NE.AND P0, PT, R103, RZ, PT ;  /* 0x000000ff6700720c */ /* 0x000fe20003f05270 */
[----:B------:R-:W-:Y:S11]  /*7fc0*/  VIADD R87, R87, 0x1 ;  /* 0x0000000157577836 */ /* 0x000ff60000000000 */
[----:B------:R-:W-:Y:S01]  /*7fd0*/  @!UPT UIADD3 URZ, UPT, UPT, URZ, URZ, URZ ;  /* 0x000000fffffff290 */ /* 0x000fe2000fffe0ff */
[----:B------:R4:W1:Y:S01]  /*7fe0*/  @P0 LDS.128 R88, [R4+UR48+0x400] ;  /* 0x0004003004580984 */ /* 0x0008620008000c00 */
[--C-:B--2---:R-:W-:Y:S01]  /*7ff0*/  @P0 IMAD.IADD R3, R102, 0x1, R5.reuse ;  /* 0x0000000166030824 */ /* 0x104fe200078e0205 */
[C---:B------:R-:W-:Y:S01]  /*8000*/  @P0 IADD3 R0, PT, PT, R108.reuse, R7, RZ ;  /* 0x000000076c000210 */ /* 0x040fe20007ffe0ff */
[C---:B------:R-:W-:Y:S01]  /*8010*/  @P0 IMAD.IADD R6, R108.reuse, 0x1, R5 ;  /* 0x000000016c060824 */ /* 0x040fe200078e0205 */
[----:B------:R4:W2:Y:S02]  /*8020*/  @P0 LDS.128 R96, [R2+0x400] ;  /* 0x0004000002600984 */ /* 0x0008a40000000c00 */
[----:B------:R-:W-:Y:S02]  /*8030*/  @P0 IADD3 R8, PT, PT, R108, R3, RZ ;  /* 0x000000036c080210 */ /* 0x000fe40007ffe0ff */
[----:B------:R4:W1:Y:S04]  /*8040*/  @P0 LDS.128 R104, [R7+0x400] ;  /* 0x0004000007680984 */ /* 0x0008680000000c00 */
[----:B------:R4:W1:Y:S04]  /*8050*/  @P0 LDS.128 R112, [R0+0x400] ;  /* 0x0004000000700984 */ /* 0x0008680000000c00 */
[----:B------:R4:W1:Y:S04]  /*8060*/  @P0 LDS.128 R120, [R5+0x400] ;  /* 0x0004000005780984 */ /* 0x0008680000000c00 */
[----:B------:R4:W1:Y:S04]  /*8070*/  @P0 LDS.128 R128, [R6+0x400] ;  /* 0x0004000006800984 */ /* 0x0008680000000c00 */
[----:B------:R4:W1:Y:S04]  /*8080*/  @P0 LDS.128 R136, [R3+0x400] ;  /* 0x0004000003880984 */ /* 0x0008680000000c00 */
[----:B------:R4:W1:Y:S02]  /*8090*/  @P0 LDS.128 R144, [R8+0x400] ;  /* 0x0004000008900984 */ /* 0x0008640000000c00 */
.L_x_135:
[----:B------:R-:W-:Y:S05]  /*80a0*/  BSYNC B1 ;  /* 0x0000000000017941 */ /* 0x000fea0003800000 */
.L_x_134:
[----:B----4-:R-:W-:Y:S05]  /*80b0*/  VIADD R3, R80, 0x40 ;  /* 0x0000004050037836 */ /* 0x010fea0000000000 */
[----:B------:R-:W-:Y:S04]  /*80c0*/  SHF.R.U32.HI R3, RZ, 0x15, R3 ;  /* 0x00000015ff037819 */ /* 0x000fe80000011603 */
[----:B------:R-:W-:Y:S11]  /*80d0*/  LOP3.LUT P0, RZ, R3, 0x3, R162, 0x48, !PT ;  /* 0x0000000303ff7812 */ /* 0x000ff600078048a2 */
[----:B------:R-:W-:Y:S02]  /*80e0*/  @!UPT UIADD3 URZ, UPT, UPT, URZ, URZ, URZ ;  /* 0x000000fffffff290 */ /* 0x000fe4000fffe0ff */
        /* <DEDUP_REMOVED lines=17> */
.L_x_139:
[----:B------:R-:W-:Y:S01]  /*8200*/  ISETP.NE.AND P6, PT, R179, RZ, PT ;  /* 0x000000ffb300720c */ /* 0x000fe20003fc5270 */
[----:B------:R-:W-:Y:S05]  /*8210*/  WARPSYNC.ALL ;  /* 0x0000000000007948 */ /* 0x000fea0003800000 */
[----:B------:R-:W-:Y:S01]  /*8220*/  R2UR UR4, R80 ;  /* 0x00000000500472ca */ /* 0x000fe200000e0000 */
[----:B------:R-:W-:Y:S01]  /*8230*/  BSSY.RECONVERGENT B0, `(.L_x_140) ;  /* 0x0000103000007945 */ /* 0x000fe20003800200 */
[----:B--2---:R-:W-:Y:S02]  /*8240*/  MOV R0, UR51 ;  /* 0x0000003300007c02 */ /* 0x004fe40008000f00 */
[----:B------:R-:W-:Y:S02]  /*8250*/  MOV R85, UR37 ;  /* 0x0000002500557c02 */ /* 0x000fe40008000f00 */
[----:B-1----:R-:W-:Y:S02]  /*8260*/  SHF.L.U32 R82, R88, 0x10, RZ ;  /* 0x0000001058527819 */ /* 0x002fe400000006ff */
[----:B------:R-:W-:Y:S02]  /*8270*/  @P6 LEA R0, R0, UR48, 0x3 ;  /* 0x0000003000006c11 */ /* 0x000fe4000f8e18ff */
[----:B------:R-:W-:Y:S02]  /*8280*/  LOP3.LUT R83, R88, 0xffff0000, RZ, 0xc0, !PT ;  /* 0xffff000058537812 */ /* 0x000fe400078ec0ff */
[----:B------:R-:W-:Y:S01]  /*8290*/  @P6 IADD3 R0, PT, PT, R0, 0x160, RZ ;  /* 0x0000016000006810 */ /* 0x000fe20007ffe0ff */
[----:B------:R-:W1:Y:S01]  /*82a0*/  LDTM.x64 R4, tmem[UR4+0x40] ;  /* 0x00004004000479ee */ /* 0x000e620008340000 */
[----:B------:R-:W-:Y:S02]  /*82b0*/  SHF.L.U32 R84, R89, 0x10, RZ ;  /* 0x0000001059547819 */ /* 0x000fe400000006ff */
[----:B------:R-:W-:Y:S02]  /*82c0*/  @P6 PRMT R85, R85, 0x654, R0 ;  /* 0x0000065455556816 */ /* 0x000fe40000000000 */
[----:B------:R-:W-:Y:S02]  /*82d0*/  LOP3.LUT R86, R89, 0xffff0000, RZ, 0xc0, !PT ;  /* 0xffff000059567812 */ /* 0x000fe400078ec0ff */
[----:B------:R-:W-:Y:S01]  /*82e0*/  ISETP.NE.AND P0, PT, R170, RZ, PT ;  /* 0x000000ffaa00720c */ /* 0x000fe20003f05270 */
[C---:B-1----:R-:W-:Y:S01]  /*82f0*/  FMUL R0, R78.reuse, R4 ;  /* 0x000000044e007220 */ /* 0x042fe20000400000 */
[C---:B------:R-:W-:Y:S01]  /*8300*/  FMUL R2, R78.reuse, R5 ;  /* 0x000000054e027220 */ /* 0x040fe20000400000 */
[C---:B------:R-:W-:Y:S01]  /*8310*/  FMUL R3, R78.reuse, R6 ;  /* 0x000000064e037220 */ /* 0x040fe20000400000 */
[----:B------:R-:W-:Y:S01]  /*8320*/  FMUL R7, R78, R7 ;  /* 0x000000074e077220 */ /* 0x000fe20000400000 */
[C---:B------:R-:W-:Y:S01]  /*8330*/  FFMA R0, R81.reuse, R82, R0 ;  /* 0x0000005251007223 */ /* 0x040fe20000000000 */
[C---:B------:R-:W-:Y:S01]  /*8340*/  LOP3.LUT R82, R90.reuse, 0xffff0000, RZ, 0xc0, !PT ;  /* 0xffff00005a527812 */ /* 0x040fe200078ec0ff */
[C---:B------:R-:W-:Y:S01]  /*8350*/  FFMA R2, R81.reuse, R83, R2 ;  /* 0x0000005351027223 */ /* 0x040fe20000000002 */
[----:B------:R-:W-:Y:S01]  /*8360*/  SHF.L.U32 R83, R90, 0x10, RZ ;  /* 0x000000105a537819 */ /* 0x000fe200000006ff */
[C---:B------:R-:W-:Y:S01]  /*8370*/  FFMA R3, R81.reuse, R84, R3 ;  /* 0x0000005451037223 */ /* 0x040fe20000000003 */
[----:B------:R-:W-:Y:S01]  /*8380*/  FMUL R4, R78, R8 ;  /* 0x000000084e047220 */ /* 0x000fe20000400000 */
[----:B------:R-:W-:Y:S01]  /*8390*/  FFMA R7, R81, R86, R7 ;  /* 0x0000005651077223 */ /* 0x000fe20000000007 */
[----:B------:R-:W-:Y:S01]  /*83a0*/  F2FP.BF16.F32.PACK_AB R92, R2, R0 ;  /* 0x00000000025c723e */ /* 0x000fe200000010ff */
[C---:B------:R-:W-:Y:S01]  /*83b0*/  FMUL R5, R78.reuse, R9 ;  /* 0x000000094e057220 */ /* 0x040fe20000400000 */
[----:B------:R-:W-:Y:S01]  /*83c0*/  LOP3.LUT R0, R91, 0xffff0000, RZ, 0xc0, !PT ;  /* 0xffff00005b007812 */ /* 0x000fe200078ec0ff */
[----:B------:R-:W-:Y:S01]  /*83d0*/  FFMA R4, R81, R83, R4 ;  /* 0x0000005351047223 */ /* 0x000fe20000000004 */
[----:B------:R-:W-:Y:S01]  /*83e0*/  SHF.L.U32 R83, R91, 0x10, RZ ;  /* 0x000000105b537819 */ /* 0x000fe200000006ff */
[----:B------:R-:W-:Y:S01]  /*83f0*/  FFMA R5, R81, R82, R5 ;  /* 0x0000005251057223 */ /* 0x000fe20000000005 */
[----:B------:R-:W-:Y:S01]  /*8400*/  F2FP.BF16.F32.PACK_AB R93, R7, R3 ;  /* 0x00000003075d723e */ /* 0x000fe200000010ff */
[----:B------:R-:W-:Y:S01]  /*8410*/  FMUL R6, R78, R10 ;  /* 0x0000000a4e067220 */ /* 0x000fe20000400000 */
[----:B------:R-:W-:Y:S01]  /*8420*/  SHF.L.U32 R3, R96, 0x10, RZ ;  /* 0x0000001060037819 */ /* 0x000fe200000006ff */
[----:B------:R-:W-:Y:S01]  /*8430*/  FMUL R11, R78, R11 ;  /* 0x0000000b4e0b7220 */ /* 0x000fe20000400000 */
[----:B------:R-:W-:Y:S01]  /*8440*/  LOP3.LUT R2, R96, 0xffff0000, RZ, 0xc0, !PT ;  /* 0xffff000060027812 */ /* 0x000fe200078ec0ff */
[C---:B------:R-:W-:Y:S01]  /*8450*/  FMUL R8, R78.reuse, R12 ;  /* 0x0000000c4e087220 */ /* 0x040fe20000400000 */
[----:B------:R-:W-:Y:S01]  /*8460*/  LOP3.LUT R82, R107, 0xffff0000, RZ, 0xc0, !PT ;  /* 0xffff00006b527812 */ /* 0x000fe200078ec0ff */
[----:B------:R-:W-:Y:S01]  /*8470*/  FMUL R9, R78, R13 ;  /* 0x0000000d4e097220 */ /* 0x000fe20000400000 */
[----:B------:R-:W-:Y:S01]  /*8480*/  F2FP.BF16.F32.PACK_AB R94, R5, R4 ;  /* 0x00000004055e723e */ /* 0x000fe200000010ff */
[C---:B------:R-:W-:Y:S01]  /*8490*/  FFMA R6, R81.reuse, R83, R6 ;  /* 0x0000005351067223 */ /* 0x040fe20000000006 */
[----:B------:R-:W-:Y:S01]  /*84a0*/  SHF.L.U32 R83, R104, 0x10, RZ ;  /* 0x0000001068537819 */ /* 0x000fe200000006ff */
[----:B------:R-:W-:Y:S01]  /*84b0*/  FFMA R11, R81, R0, R11 ;  /* 0x00000000510b7223 */ /* 0x000fe2000000000b */
[----:B------:R-:W-:Y:S01]  /*84c0*/  SHF.L.U32 R0, R97, 0x10, RZ ;  /* 0x0000001061007819 */ /* 0x000fe200000006ff */
[C---:B------:R-:W-:Y:S01]  /*84d0*/  FFMA R8, R81.reuse, R3, R8 ;  /* 0x0000000351087223 */ /* 0x040fe20000000008 */
[----:B------:R-:W-:Y:S01]  /*84e0*/  SHF.L.U32 R3, R98, 0x10, RZ ;  /* 0x0000001062037819 */ /* 0x000fe200000006ff */
[----:B------:R-:W-:Y:S01]  /*84f0*/  FFMA R9, R81, R2, R9 ;  /* 0x0000000251097223 */ /* 0x000fe20000000009 */
[----:B------:R-:W-:Y:S01]  /*8500*/  LOP3.LUT R2, R97, 0xffff0000, RZ, 0xc0, !PT ;  /* 0xffff000061027812 */ /* 0x000fe200078ec0ff */
[C---:B------:R-:W-:Y:S01]  /*8510*/  FMUL R10, R78.reuse, R14 ;  /* 0x0000000e4e0a7220 */ /* 0x040fe20000400000 */
[----:B------:R-:W-:Y:S01]  /*8520*/  F2FP.BF16.F32.PACK_AB R95, R11, R6 ;  /* 0x000000060b5f723e */ /* 0x000fe200000010ff */
[C---:B------:R-:W-:Y:S01]  /*8530*/  FMUL R15, R78.reuse, R15 ;  /* 0x0000000f4e0f7220 */ /* 0x040fe20000400000 */
[----:B------:R-:W-:Y:S01]  /*8540*/  F2FP.BF16.F32.PACK_AB R116, R9, R8 ;  /* 0x000000080974723e */ /* 0x000fe200000010ff */
[----:B------:R-:W-:Y:S01]  /*8550*/  FMUL R12, R78, R16 ;  /* 0x000000104e0c7220 */ /* 0x000fe20000400000 */
[C---:B------:R-:W-:Y:S01]  /*8560*/  FFMA R10, R81.reuse, R0, R10 ;  /* 0x00000000510a7223 */ /* 0x040fe2000000000a */
[----:B------:R-:W-:Y:S01]  /*8570*/  LOP3.LUT R0, R98, 0xffff0000, RZ, 0xc0, !PT ;  /* 0xffff000062007812 */ /* 0x000fe200078ec0ff */
[----:B------:R-:W-:Y:S01]  /*8580*/  FFMA R15, R81, R2, R15 ;  /* 0x00000002510f7223 */ /* 0x000fe2000000000f */
        /* <DEDUP_REMOVED lines=9> */
[----:B------:R-:W-:Y:S01]  /*8620*/  FMUL R16, R78, R20 ;  /* 0x000000144e107220 */ /* 0x000fe20000400000 */
[----:B------:R-:W-:Y:S01]  /*8630*/  FFMA R14, R81, R3, R14 ;  /* 0x00000003510e7223 */ /* 0x000fe2000000000e */
[----:B------:R-:W-:Y:S01]  /*8640*/  SHF.L.U32 R3, R106, 0x10, RZ ;  /* 0x000000106a037819 */ /* 0x000fe200000006ff */
[C---:B------:R-:W-:Y:S01]  /*8650*/  FMUL R17, R78.reuse, R21 ;  /* 0x000000154e117220 */ /* 0x040fe20000400000 */
[----:B------:R-:W-:Y:S01]  /*8660*/  F2FP.BF16.F32.PACK_AB R118, R13, R12 ;  /* 0x0000000c0d76723e */ /* 0x000fe200000010ff */
[----:B------:R-:W-:Y:S01]  /*8670*/  FFMA R19, R81, R2, R19 ;  /* 0x0000000251137223 */ /* 0x000fe20000000013 */
[----:B------:R-:W-:Y:S01]  /*8680*/  SHF.L.U32 R2, R105, 0x10, RZ ;  /* 0x0000001069027819 */ /* 0x000fe200000006ff */
        /* <DEDUP_REMOVED lines=12> */
[C---:B------:R-:W-:Y:S01]  /*8750*/  FFMA R23, R81.reuse, R0, R23 ;  /* 0x0000000051177223 */ /* 0x040fe20000000017 */
[----:B------:R-:W-:Y:S01]  /*8760*/  SHF.L.U32 R0, R112, 0x10, RZ ;  /* 0x0000001070007819 */ /* 0x000fe200000006ff */
[C---:B------:R-:W-:Y:S01]  /*8770*/  FMUL R22, R78.reuse, R26 ;  /* 0x0000001a4e167220 */ /* 0x040fe20000400000 */
[----:B------:R-:W-:Y:S01]  /*8780*/  FMUL R27, R78, R27 ;  /* 0x0000001b4e1b7220 */ /* 0x000fe20000400000 */
        /* <DEDUP_REMOVED lines=9> */
[----:B------:R-:W-:Y:S01]  /*8820*/  LOP3.LUT R82, R115, 0xffff0000, RZ, 0xc0, !PT ;  /* 0xffff000073527812 */ /* 0x000fe200078ec0ff */
[----:B------:R-:W-:Y:S01]  /*8830*/  FFMA R24, R81, R0, R24 ;  /* 0x0000000051187223 */ /* 0x000fe20000000018 */
[----:B------:R-:W-:Y:S01]  /*8840*/  SHF.L.U32 R0, R113, 0x10, RZ ;  /* 0x0000001071007819 */ /* 0x000fe200000006ff */
[C---:B------:R-:W-:Y:S01]  /*8850*/  FMUL R25, R78.reuse, R29 ;  /* 0x0000001d4e197220 */ /* 0x040fe20000400000 */
[----:B------:R-:W-:Y:S01]  /*8860*/  F2FP.BF16.F32.PACK_AB R126, R21, R20 ;  /* 0x00000014157e723e */ /* 0x000fe200000010ff */
[----:B------:R-:W-:Y:S01]  /*8870*/  FMUL R26, R78, R30 ;  /* 0x0000001e4e1a7220 */ /* 0x000fe20000400000 */
[----:B------:R-:W-:Y:S01]  /*8880*/  F2FP.BF16.F32.PACK_AB R127, R27, R22 ;  /* 0x000000161b7f723e */ /* 0x000fe200000010ff */
        /* <DEDUP_REMOVED lines=38> */
[----:B------:R1:W-:Y:S01]  /*8af0*/  STS.128 [R182+UR48+0x4400], R92 ;  /* 0x0044005cb6007988 */ /* 0x0003e20008000c30 */
        /* <DEDUP_REMOVED lines=12> */
[----:B------:R2:W-:Y:S01]  /*8bc0*/  STS.128 [R181+0x4400], R116 ;  /* 0x00440074b5007388 */ /* 0x0005e20000000c00 */
        /* <DEDUP_REMOVED lines=12> */
[----:B------:R4:W-:Y:S01]  /*8c90*/  STS.128 [R180+0x4400], R124 ;  /* 0x0044007cb4007388 */ /* 0x0009e20000000c00 */
[----:B------:R-:W-:Y:S01]  /*8ca0*/  FMUL R51, R78, R51 ;  /* 0x000000334e337220 */ /* 0x000fe20000400000 */
[C---:B------:R-:W-:Y:S01]  /*8cb0*/  FFMA R44, R81.reuse, R3, R44 ;  /* 0x00000003512c7223 */ /* 0x040fe2000000002c */
[C---:B------:R-:W-:Y:S01]  /*8cc0*/  SHF.L.U32 R3, R136.reuse, 0x10, RZ ;  /* 0x0000001088037819 */ /* 0x040fe200000006ff */
[----:B------:R-:W-:Y:S01]  /*8cd0*/  FFMA R45, R81, R2, R45 ;  /* 0x00000002512d7223 */ /* 0x000fe2000000002d */
[----:B------:R-:W-:Y:S01]  /*8ce0*/  LOP3.LUT R2, R137, 0xffff0000, RZ, 0xc0, !PT ;  /* 0xffff000089027812 */ /* 0x000fe200078ec0ff */
        /* <DEDUP_REMOVED lines=8> */
[C---:B------:R-:W-:Y:S01]  /*8d70*/  FMUL R50, R78.reuse, R54 ;  /* 0x000000364e327220 */ /* 0x040fe20000400000 */
[----:B------:R-:W-:Y:S01]  /*8d80*/  F2FP.BF16.F32.PACK_AB R94, R37, R36 ;  /* 0x00000024255e723e */ /* 0x000fe200000010ff */
[----:B------:R1:W-:Y:S01]  /*8d90*/  STS.128 [R178+0x4400], R132 ;  /* 0x00440084b2007388 */ /* 0x0003e20000000c00 */
[----:B------:R-:W-:Y:S01]  /*8da0*/  F2FP.BF16.F32.PACK_AB R95, R43, R38 ;  /* 0x000000262b5f723e */ /* 0x000fe200000010ff */
[----:B------:R-:W-:Y:S01]  /*8db0*/  FMUL R55, R78, R55 ;  /* 0x000000374e377220 */ /* 0x000fe20000400000 */
[----:B--2---:R-:W-:Y:S01]  /*8dc0*/  F2FP.BF16.F32.PACK_AB R116, R41, R40 ;  /* 0x000000282974723e */ /* 0x004fe200000010ff */
[----:B------:R-:W-:Y:S01]  /*8dd0*/  FFMA R48, R81, R3, R48 ;  /* 0x0000000351307223 */ /* 0x000fe20000000030 */
[----:B------:R-:W-:Y:S01]  /*8de0*/  SHF.L.U32 R3, R139, 0x10, RZ ;  /* 0x000000108b037819 */ /* 0x000fe200000006ff */
[----:B------:R-:W-:Y:S01]  /*8df0*/  FFMA R49, R81, R0, R49 ;  /* 0x0000000051317223 */ /* 0x000fe20000000031 */
[C---:B------:R-:W-:Y:S01]  /*8e00*/  SHF.L.U32 R0, R138.reuse, 0x10, RZ ;  /* 0x000000108a007819 */ /* 0x040fe200000006ff */
[----:B------:R2:W-:Y:S01]  /*8e10*/  STS.128 [R177+0x4400], R92 ;  /* 0x0044005cb1007388 */ /* 0x0005e20000000c00 */
[----:B------:R-:W-:Y:S01]  /*8e20*/  F2FP.BF16.F32.PACK_AB R117, R47, R42 ;  /* 0x0000002a2f75723e */ /* 0x000fe200000010ff */
[----:B------:R-:W-:Y:S01]  /*8e30*/  FFMA R50, R81, R83, R50 ;  /* 0x0000005351327223 */ /* 0x000fe20000000032 */
[----:B------:R-:W-:Y:S01]  /*8e40*/  SHF.L.U32 R83, R145, 0x10, RZ ;  /* 0x0000001091537819 */ /* 0x000fe200000006ff */
[----:B------:R-:W-:Y:S01]  /*8e50*/  FFMA R55, R81, R2, R55 ;  /* 0x0000000251377223 */ /* 0x000fe20000000037 */
[----:B------:R-:W-:Y:S01]  /*8e60*/  LOP3.LUT R2, R138, 0xffff0000, RZ, 0xc0, !PT ;  /* 0xffff00008a027812 */ /* 0x000fe200078ec0ff */
[C---:B------:R-:W-:Y:S01]  /*8e70*/  FMUL R52, R78.reuse, R56 ;  /* 0x000000384e347220 */ /* 0x040fe20000400000 */
[----:B------:R-:W-:Y:S01]  /*8e80*/  F2FP.BF16.F32.PACK_AB R118, R45, R44 ;  /* 0x0000002c2d76723e */ /* 0x000fe200000010ff */
[C---:B------:R-:W-:Y:S01]  /*8e90*/  FMUL R53, R78.reuse, R57 ;  /* 0x000000394e357220 */ /* 0x040fe20000400000 */
[C---:B------:R-:W-:Y:S01]  /*8ea0*/  FMUL R54, R78.reuse, R58 ;  /* 0x0000003a4e367220 */ /* 0x040fe20000400000 */
[----:B------:R-:W-:Y:S01]  /*8eb0*/  FFMA R52, R81, R0, R52 ;  /* 0x0000000051347223 */ /* 0x000fe20000000034 */
[----:B------:R-:W-:Y:S01]  /*8ec0*/  LOP3.LUT R0, R139, 0xffff0000, RZ, 0xc0, !PT ;  /* 0xffff00008b007812 */ /* 0x000fe200078ec0ff */
[C---:B------:R-:W-:Y:S01]  /*8ed0*/  FFMA R53, R81.reuse, R2, R53 ;  /* 0x0000000251357223 */ /* 0x040fe20000000035 */
[----:B------:R-:W-:Y:S01]  /*8ee0*/  FFMA R54, R81, R3, R54 ;  /* 0x0000000351367223 */ /* 0x000fe20000000036 */
[----:B------:R-:W-:Y:S01]  /*8ef0*/  FMUL R59, R78, R59 ;  /* 0x0000003b4e3b7220 */ /* 0x000fe20000400000 */
[----:B------:R-:W-:Y:S01]  /*8f00*/  SHF.L.U32 R3, R144, 0x10, RZ ;  /* 0x0000001090037819 */ /* 0x000fe200000006ff */
[----:B------:R-:W-:Y:S01]  /*8f10*/  FMUL R56, R78, R60 ;  /* 0x0000003c4e387220 */ /* 0x000fe20000400000 */
[----:B------:R-:W-:Y:S01]  /*8f20*/  LOP3.LUT R2, R144, 0xffff0000, RZ, 0xc0, !PT ;  /* 0xffff000090027812 */ /* 0x000fe200078ec0ff */
[C---:B------:R-:W-:Y:S01]  /*8f30*/  FMUL R57, R78.reuse, R61 ;  /* 0x0000003d4e397220 */ /* 0x040fe20000400000 */
[----:B------:R-:W-:Y:S01]  /*8f40*/  F2FP.BF16.F32.PACK_AB R119, R51, R46 ;  /* 0x0000002e3377723e */ /* 0x000fe200000010ff */
[C---:B------:R-:W-:Y:S01]  /*8f50*/  FMUL R58, R78.reuse, R62 ;  /* 0x0000003e4e3a7220 */ /* 0x040fe20000400000 */
[C---:B------:R-:W-:Y:S01]  /*8f60*/  FFMA R59, R81.reuse, R0, R59 ;  /* 0x00000000513b7223 */ /* 0x040fe2000000003b */
[----:B------:R-:W-:Y:S01]  /*8f70*/  FFMA R56, R81, R3, R56 ;  /* 0x0000000351387223 */ /* 0x000fe20000000038 */
[----:B------:R-:W-:Y:S01]  /*8f80*/  LOP3.LUT R0, R145, 0xffff0000, RZ, 0xc0, !PT ;  /* 0xffff000091007812 */ /* 0x000fe200078ec0ff */
[----:B------:R2:W-:Y:S01]  /*8f90*/  STS.128 [R176+0x4400], R116 ;  /* 0x00440074b0007388 */ /* 0x0005e20000000c00 */
[C---:B------:R-:W-:Y:S01]  /*8fa0*/  FFMA R57, R81.reuse, R2, R57 ;  /* 0x0000000251397223 */ /* 0x040fe20000000039 */
[----:B------:R-:W-:Y:S01]  /*8fb0*/  FMUL R63, R78, R63 ;  /* 0x0000003f4e3f7220 */ /* 0x000fe20000400000 */
[----:B------:R-:W-:Y:S01]  /*8fc0*/  SHF.L.U32 R3, R146, 0x10, RZ ;  /* 0x0000001092037819 */ /* 0x000fe200000006ff */
[----:B------:R-:W-:Y:S01]  /*8fd0*/  FFMA R58, R81, R83, R58 ;  /* 0x00000053513a7223 */ /* 0x000fe2000000003a */
[----:B------:R-:W-:Y:S01]  /*8fe0*/  FMUL R60, R78, R64 ;  /* 0x000000404e3c7220 */ /* 0x000fe20000400000 */
[----:B------:R-:W-:Y:S01]  /*8ff0*/  LOP3.LUT R2, R146, 0xffff0000, RZ, 0xc0, !PT ;  /* 0xffff000092027812 */ /* 0x000fe200078ec0ff */
[C---:B------:R-:W-:Y:S01]  /*9000*/  FMUL R61, R78.reuse, R65 ;  /* 0x000000414e3d7220 */ /* 0x040fe20000400000 */
[----:B------:R-:W-:Y:S01]  /*9010*/  SHF.L.U32 R83, R147, 0x10, RZ ;  /* 0x0000001093537819 */ /* 0x000fe200000006ff */
[C---:B------:R-:W-:Y:S01]  /*9020*/  FMUL R62, R78.reuse, R66 ;  /* 0x000000424e3e7220 */ /* 0x040fe20000400000 */
[----:B------:R-:W-:Y:S01]  /*9030*/  FFMA R63, R81, R0, R63 ;  /* 0x00000000513f7223 */ /* 0x000fe2000000003f */
[----:B------:R-:W-:Y:S01]  /*9040*/  FMUL R67, R78, R67 ;  /* 0x000000434e437220 */ /* 0x000fe20000400000 */
[----:B----4-:R-:W-:Y:S01]  /*9050*/  F2FP.BF16.F32.PACK_AB R124, R49, R48 ;  /* 0x00000030317c723e */ /* 0x010fe200000010ff */
[----:B------:R-:W-:Y:S01]  /*9060*/  FFMA R60, R81, R3, R60 ;  /* 0x00000003513c7223 */ /* 0x000fe2000000003c */
[----:B------:R-:W-:Y:S01]  /*9070*/  F2FP.BF16.F32.PACK_AB R125, R55, R50 ;  /* 0x00000032377d723e */ /* 0x000fe200000010ff */
[----:B------:R-:W-:Y:S01]  /*9080*/  FFMA R61, R81, R2, R61 ;  /* 0x00000002513d7223 */ /* 0x000fe2000000003d */
[----:B------:R-:W-:Y:S01]  /*9090*/  F2FP.BF16.F32.PACK_AB R126, R53, R52 ;  /* 0x00000034357e723e */ /* 0x000fe200000010ff */
[----:B------:R-:W-:Y:S01]  /*90a0*/  FFMA R62, R81, R83, R62 ;  /* 0x00000053513e7223 */ /* 0x000fe2000000003e */
[----:B------:R-:W-:Y:S01]  /*90b0*/  F2FP.BF16.F32.PACK_AB R127, R59, R54 ;  /* 0x000000363b7f723e */ /* 0x000fe200000010ff */
[----:B------:R-:W-:Y:S01]  /*90c0*/  FFMA R67, R81, R82, R67 ;  /* 0x0000005251437223 */ /* 0x000fe20000000043 */
[----:B-1----:R-:W-:Y:S02]  /*90d0*/  F2FP.BF16.F32.PACK_AB R132, R57, R56 ;  /* 0x000000383984723e */ /* 0x002fe400000010ff */
[----:B------:R-:W-:Y:S01]  /*90e0*/  F2FP.BF16.F32.PACK_AB R133, R63, R58 ;  /* 0x0000003a3f85723e */ /* 0x000fe200000010ff */
[----:B------:R2:W-:Y:S01]  /*90f0*/  STS.128 [R175+0x4400], R124 ;  /* 0x0044007caf007388 */ /* 0x0005e20000000c00 */
[----:B------:R-:W-:Y:S02]  /*9100*/  F2FP.BF16.F32.PACK_AB R134, R61, R60 ;  /* 0x0000003c3d86723e */ /* 0x000fe400000010ff */
[----:B------:R-:W-:Y:S02]  /*9110*/  F2FP.BF16.F32.PACK_AB R135, R67, R62 ;  /* 0x0000003e4387723e */ /* 0x000fe400000010ff */
[----:B------:R-:W-:Y:S02]  /*9120*/  LEA R0, R87, UR48, 0x3 ;  /* 0x0000003057007c11 */ /* 0x000fe4000f8e18ff */
[----:B------:R-:W-:Y:S01]  /*9130*/  @P6 SHF.L.U32 R3, R167, 0x1f, RZ ;  /* 0x0000001fa7036819 */ /* 0x000fe200000006ff */
[----:B------:R2:W-:Y:S01]  /*9140*/  STS.128 [R174+0x4400], R132 ;  /* 0x00440084ae007388 */ /* 0x0005e20000000c00 */
[----:B------:R-:W-:Y:S01]  /*9150*/  @!PT LDS RZ, [RZ] ;  /* 0x00000000fffff984 */ /* 0x000fe20000000800 */
[----:B------:R-:W-:Y:S01]  /*9160*/  @!PT LDS RZ, [RZ] ;  /* 0x00000000fffff984 */ /* 0x000fe20000000800 */
[----:B------:R-:W-:Y:S01]  /*9170*/  @!PT LDS RZ, [RZ] ;  /* 0x00000000fffff984 */ /* 0x000fe20000000800 */
[----:B------:R-:W-:Y:S01]  /*9180*/  @!PT LDS RZ, [RZ] ;  /* 0x00000000fffff984 */ /* 0x000fe20000000800 */
[----:B------:R1:W-:Y:S07]  /*9190*/  MEMBAR.ALL.CTA ;  /* 0x0000000000007992 */ /* 0x0003ee0000008000 */
[----:B-1----:R-:W1:Y:S02]  /*91a0*/  FENCE.VIEW.ASYNC.S ;  /* 0x00000000000073c6 */ /* 0x002e640000000000 */
[----:B-1----:R-:W-:Y:S06]  /*91b0*/  BAR.SYNC.DEFER_BLOCKING 0x1, 0x80 ;  /* 0x0042000000007b1d */ /* 0x002fec0000010000 */
[----:B------:R-:W-:Y:S05]  /*91c0*/  @P0 BRA `(.L_x_141) ;  /* 0x0000000000240947 */ /* 0x000fea0003800000 */
[----:B------:R-:W-:Y:S02]  /*91d0*/  UIADD3 UR8, UP0, UPT, UR52, 0x680, URZ ;  /* 0x0000068034087890 */ /* 0x000fe4000ff1e0ff */
[----:B------:R-:W-:Y:S02]  /*91e0*/  UIADD3 UR5, UPT, UPT, UR41, 0x40, URZ ;  /* 0x0000004029057890 */ /* 0x000fe4000fffe0ff */
[----:B------:R-:W-:Y:S02]  /*91f0*/  UIADD3 UR4, UPT, UPT, UR48, 0x4400, URZ ;  /* 0x0000440030047890 */ /* 0x000fe4000fffe0ff */
[----:B------:R-:W-:Y:S01]  /*9200*/  UIADD3.X UR9, UPT, UPT, URZ, UR53, URZ, UP0, !UPT ;  /* 0x00000035ff097290 */ /* 0x000fe200087fe4ff */
[----:B------:R-:W-:Y:S01]  /*9210*/  UMOV UR6, UR42 ;  /* 0x0000002a00067c82 */ /* 0x000fe20008000000 */
[----:B------:R-:W-:Y:S07]  /*9220*/  UMOV UR7, UR36 ;  /* 0x0000002400077c82 */ /* 0x000fee0008000000 */
[----:B------:R1:W-:Y:S01]  /*9230*/  UTMASTG.3D [UR4], [UR8] ;  /* 0x00000004080073b5 */ /* 0x0003e20008010000 */
[----:B------:R0:W-:Y:S01]  /*9240*/  UTMACMDFLUSH ;  /* 0x00000000000079b7 */ /* 0x0001e20000000000 */
[----:B-1----:R-:W-:Y:S04]  /*9250*/  DEPBAR.LE SB0, 0x1 ;  /* 0x000080400000791a */ /* 0x002fe80000000000 */
.L_x_141:
[----:B------:R-:W-:Y:S05]  /*9260*/  BSYNC.RECONVERGENT B0 ;  /* 0x0000000000007941 */ /* 0x000fea0003800200 */
.L_x_140:
[----:B------:R-:W-:Y:S01]  /*9270*/  BAR.SYNC.DEFER_BLOCKING 0x1, 0x80 ;  /* 0x0042000000007b1d */ /* 0x000fe20000010000 */
[----:B------:R-:W-:Y:S04]  /*9280*/  UIADD3 UR40, UPT, UPT, UR51, 0x1, URZ ;  /* 0x0000000133287890 */ /* 0x000fe8000fffe0ff */
[----:B------:R-:W-:Y:S04]  /*9290*/  UISETP.NE.AND UP0, UPT, UR40, 0x4, UPT ;  /* 0x000000042800788c */ /* 0x000fe8000bf05270 */
[----:B------:R-:W-:Y:S01]  /*92a0*/  USEL UR40, UR40, URZ, UP0 ;  /* 0x000000ff28287287 */ /* 0x000fe20008000000 */
[----:B------:R1:W-:Y:S01]  /*92b0*/  @P6 SYNCS.ARRIVE.TRANS64.RED.A1T0 RZ, [R85+URZ], RZ ;  /* 0x000000ff55ff69a7 */ /* 0x0003e200081004ff */
[----:B------:R-:W-:Y:S01]  /*92c0*/  BSSY B1, `(.L_x_142) ;  /* 0x0000020000017945 */ /* 0x000fe20003800000 */
[----:B------:R-:W4:Y:S02]  /*92d0*/  @P6 SYNCS.PHASECHK.TRANS64.TRYWAIT P0, [R0+URZ+0x140], R3 ;  /* 0x00014003000065a7 */ /* 0x000f2400080011ff */
[----:B----4-:R-:W-:Y:S01]  /*92e0*/  @P6 SEL R101, RZ, 0x1, !P0 ;  /* 0x00000001ff656807 */ /* 0x010fe20004000000 */
[----:B-1----:R-:W-:Y:S06]  /*92f0*/  @!P6 BRA `(.L_x_143) ;  /* 0x000000000070e947 */ /* 0x002fec0003800000 */
        /* <DEDUP_REMOVED lines=9> */
[----:B------:R-:W-:Y:S04]  /*9390*/  SHF.L.U32 R7, R167, 0x1f, RZ ;  /* 0x0000001fa7077819 */ /* 0x000fe800000006ff */
[----:B------:R-:W1:Y:S02]  /*93a0*/  SYNCS.PHASECHK.TRANS64.TRYWAIT P0, [R0+URZ+0x140], R7 ;  /* 0x00014007000075a7 */ /* 0x000e6400080011ff */
[----:B-1----:R-:W-:Y:S05]  /*93b0*/  @!P0 BRA `(.L_x_146) ;  /* 0x0000003800e48947 */ /* 0x002fea0003800000 */
.L_x_145:
[----:B------:R-:W-:Y:S05]  /*93c0*/  BSYNC B0 ;  /* 0x0000000000007941 */ /* 0x000fea0003800000 */
.L_x_144:
[----:B------:R-:W-:Y:S01]  /*93d0*/  ISETP.NE.AND P0, PT, R103, RZ, PT ;  /* 0x000000ff6700720c */ /* 0x000fe20003f05270 */
[----:B------:R-:W-:Y:S11]  /*93e0*/  VIADD R87, R87, 0x1 ;  /* 0x0000000157577836 */ /* 0x000ff60000000000 */
[----:B------:R-:W-:Y:S01]  /*93f0*/  @!UPT UIADD3 URZ, UPT, UPT, URZ, URZ, URZ ;  /* 0x000000fffffff290 */ /* 0x000fe2000fffe0ff */
[----:B------:R4:W2:Y:S01]  /*9400*/  @P0 LDS.128 R88, [R4+UR48+0x400] ;  /* 0x0004003004580984 */ /* 0x0008a20008000c00 */
[--C-:B-1----:R-:W-:Y:S01]  /*9410*/  @P0 IMAD.IADD R7, R102, 0x1, R3.reuse ;  /* 0x0000000166070824 */ /* 0x102fe200078e0203 */
[C---:B------:R-:W-:Y:S01]  /*9420*/  @P0 IADD3 R0, PT, PT, R108.reuse, R5, RZ ;  /* 0x000000056c000210 */ /* 0x040fe20007ffe0ff */
[C---:B------:R-:W-:Y:S01]  /*9430*/  @P0 IMAD.IADD R6, R108.reuse, 0x1, R3 ;  /* 0x000000016c060824 */ /* 0x040fe200078e0203 */
[----:B------:R4:W1:Y:S02]  /*9440*/  @P0 LDS.128 R96, [R2+0x400] ;  /* 0x0004000002600984 */ /* 0x0008640000000c00 */
[----:B------:R-:W-:Y:S02]  /*9450*/  @P0 IADD3 R8, PT, PT, R108, R7, RZ ;  /* 0x000000076c080210 */ /* 0x000fe40007ffe0ff */
[----:B------:R4:W1:Y:S04]  /*9460*/  @P0 LDS.128 R104, [R5+0x400] ;  /* 0x0004000005680984 */ /* 0x0008680000000c00 */
[----:B------:R4:W1:Y:S04]  /*9470*/  @P0 LDS.128 R112, [R0+0x400] ;  /* 0x0004000000700984 */ /* 0x0008680000000c00 */
[----:B------:R4:W1:Y:S04]  /*9480*/  @P0 LDS.128 R120, [R3+0x400] ;  /* 0x0004000003780984 */ /* 0x0008680000000c00 */
[----:B------:R4:W1:Y:S04]  /*9490*/  @P0 LDS.128 R128, [R6+0x400] ;  /* 0x0004000006800984 */ /* 0x0008680000000c00 */
[----:B------:R4:W1:Y:S04]  /*94a0*/  @P0 LDS.128 R136, [R7+0x400] ;  /* 0x0004000007880984 */ /* 0x0008680000000c00 */
[----:B------:R4:W1:Y:S02]  /*94b0*/  @P0 LDS.128 R144, [R8+0x400] ;  /* 0x0004000008900984 */ /* 0x0008640000000c00 */
.L_x_143:
[----:B------:R-:W-:Y:S05]  /*94c0*/  BSYNC B1 ;  /* 0x0000000000017941 */ /* 0x000fea0003800000 */
.L_x_142:
        /* <DEDUP_REMOVED lines=21> */
.L_x_147:
[----:B------:R-:W-:Y:S01]  /*9620*/  ISETP.NE.AND P6, PT, R179, RZ, PT ;  /* 0x000000ffb300720c */ /* 0x000fe20003fc5270 */
[----:B------:R-:W-:Y:S05]  /*9630*/  WARPSYNC.ALL ;  /* 0x0000000000007948 */ /* 0x000fea0003800000 */
[----:B------:R-:W-:Y:S01]  /*9640*/  R2UR UR4, R80 ;  /* 0x00000000500472ca */ /* 0x000fe200000e0000 */
[----:B------:R-:W-:Y:S01]  /*9650*/  BSSY.RECONVERGENT B0, `(.L_x_148) ;  /* 0x0000103000007945 */ /* 0x000fe20003800200 */
[----:B------:R-:W-:Y:S02]  /*9660*/  MOV R3, UR40 ;  /* 0x0000002800037c02 */ /* 0x000fe40008000f00 */
[----:B------:R-:W-:Y:S02]  /*9670*/  MOV R84, UR37 ;  /* 0x0000002500547c02 */ /* 0x000fe40008000f00 */
[C---:B--2---:R-:W-:Y:S02]  /*9680*/  SHF.L.U32 R82, R88.reuse, 0x10, RZ ;  /* 0x0000001058527819 */ /* 0x044fe400000006ff */
[----:B------:R-:W-:Y:S02]  /*9690*/  @P6 LEA R3, R3, UR48, 0x3 ;  /* 0x0000003003036c11 */ /* 0x000fe4000f8e18ff */
[----:B------:R-:W-:Y:S02]  /*96a0*/  LOP3.LUT R83, R88, 0xffff0000, RZ, 0xc0, !PT ;  /* 0xffff000058537812 */ /* 0x000fe400078ec0ff */
[----:B------:R-:W-:Y:S01]  /*96b0*/  @P6 IADD3 R3, PT, PT, R3, 0x160, RZ ;  /* 0x0000016003036810 */ /* 0x000fe20007ffe0ff */
[----:B------:R-:W2:Y:S01]  /*96c0*/  LDTM.x64 R4, tmem[UR4+0x80] ;  /* 0x00008004000479ee */ /* 0x000ea20008340000 */
[----:B------:R-:W-:Y:S02]  /*96d0*/  ISETP.NE.AND P0, PT, R170, RZ, PT ;  /* 0x000000ffaa00720c */ /* 0x000fe40003f05270 */
[----:B------:R-:W-:Y:S01]  /*96e0*/  @P6 PRMT R84, R84, 0x654, R3 ;  /* 0x0000065454546816 */ /* 0x000fe20000000003 */
[C---:B--2---:R-:W-:Y:S01]  /*96f0*/  FMUL R0, R78.reuse, R4 ;  /* 0x000000044e007220 */ /* 0x044fe20000400000 */
[C---:B------:R-:W-:Y:S01]  /*9700*/  FMUL R3, R78.reuse, R6 ;  /* 0x000000064e037220 */ /* 0x040fe20000400000 */
        /* <DEDUP_REMOVED lines=38> */
[C---:B------:R-:W-:Y:S01]  /*9970*/  FFMA R0, R81.reuse, R82, R0 ;  /* 0x0000005251007223 */ /* 0x040fe20000000000 */
[----:B------:R-:W-:Y:S01]  /*9980*/  FFMA R2, R81, R83, R2 ;  /* 0x0000005351027223 */ /* 0x000fe20000000002 */
[C---:B------:R-:W-:Y:S01]  /*9990*/  FMUL R45, R78.reuse, R49 ;  /* 0x000000314e2d7220 */ /* 0x040fe20000400000 */
[C---:B------:R-:W-:Y:S01]  /*99a0*/  FMUL R58, R78.reuse, R62 ;  /* 0x0000003e4e3a7220 */ /* 0x040fe20000400000 */
[C---:B------:R-:W-:Y:S01]  /*99b0*/  FMUL R60, R78.reuse, R64 ;  /* 0x000000404e3c7220 */ /* 0x040fe20000400000 */
[C---:B------:R-:W-:Y:S01]  /*99c0*/  SHF.L.U32 R64, R89.reuse, 0x10, RZ ;  /* 0x0000001059407819 */ /* 0x040fe200000006ff */
[----:B------:R-:W-:Y:S01]  /*99d0*/  FMUL R49, R78, R53 ;  /* 0x000000354e317220 */ /* 0x000fe20000400000 */
[----:B------:R-:W-:Y:S01]  /*99e0*/  F2FP.BF16.F32.PACK_AB R92, R2, R0 ;  /* 0x00000000025c723e */ /* 0x000fe200000010ff */
[C---:B------:R-:W-:Y:S01]  /*99f0*/  FMUL R62, R78.reuse, R66 ;  /* 0x000000424e3e7220 */ /* 0x040fe20000400000 */
[----:B------:R-:W-:Y:S01]  /*9a00*/  LOP3.LUT R66, R89, 0xffff0000, RZ, 0xc0, !PT ;  /* 0xffff000059427812 */ /* 0x000fe200078ec0ff */
[C---:B------:R-:W-:Y:S01]  /*9a10*/  FMUL R53, R78.reuse, R57 ;  /* 0x000000394e357220 */ /* 0x040fe20000400000 */
[----:B------:R-:W-:Y:S01]  /*9a20*/  LOP3.LUT R0, R91, 0xffff0000, RZ, 0xc0, !PT ;  /* 0xffff00005b007812 */ /* 0x000fe200078ec0ff */
[----:B------:R-:W-:Y:S01]  /*9a30*/  FMUL R7, R78, R7 ;  /* 0x000000074e077220 */ /* 0x000fe20000400000 */
[----:B-1----:R-:W-:Y:S01]  /*9a40*/  LOP3.LUT R2, R96, 0xffff0000, RZ, 0xc0, !PT ;  /* 0xffff000060027812 */ /* 0x002fe200078ec0ff */
[C---:B------:R-:W-:Y:S01]  /*9a50*/  FMUL R57, R78.reuse, R61 ;  /* 0x0000003d4e397220 */ /* 0x040fe20000400000 */
[----:B------:R-:W-:Y:S01]  /*9a60*/  FMUL R61, R78, R65 ;  /* 0x000000414e3d7220 */ /* 0x000fe20000400000 */
[C---:B------:R-:W-:Y:S01]  /*9a70*/  SHF.L.U32 R65, R90.reuse, 0x10, RZ ;  /* 0x000000105a417819 */ /* 0x040fe200000006ff */
[C---:B------:R-:W-:Y:S01]  /*9a80*/  FFMA R3, R81.reuse, R64, R3 ;  /* 0x0000004051037223 */ /* 0x040fe20000000003 */
[----:B------:R-:W-:Y:S01]  /*9a90*/  LOP3.LUT R64, R90, 0xffff0000, RZ, 0xc0, !PT ;  /* 0xffff00005a407812 */ /* 0x000fe200078ec0ff */
[C---:B------:R-:W-:Y:S01]  /*9aa0*/  FFMA R7, R81.reuse, R66, R7 ;  /* 0x0000004251077223 */ /* 0x040fe20000000007 */
[C---:B------:R-:W-:Y:S01]  /*9ab0*/  FMUL R11, R78.reuse, R11 ;  /* 0x0000000b4e0b7220 */ /* 0x040fe20000400000 */
[----:B------:R-:W-:Y:S01]  /*9ac0*/  FFMA R4, R81, R65, R4 ;  /* 0x0000004151047223 */ /* 0x000fe20000000004 */
[----:B------:R-:W-:Y:S01]  /*9ad0*/  SHF.L.U32 R65, R91, 0x10, RZ ;  /* 0x000000105b417819 */ /* 0x000fe200000006ff */
[----:B------:R-:W-:Y:S01]  /*9ae0*/  FFMA R5, R81, R64, R5 ;  /* 0x0000004051057223 */ /* 0x000fe20000000005 */
[----:B------:R-:W-:Y:S01]  /*9af0*/  F2FP.BF16.F32.PACK_AB R93, R7, R3 ;  /* 0x00000003075d723e */ /* 0x000fe200000010ff */
[----:B------:R-:W-:Y:S01]  /*9b00*/  FMUL R15, R78, R15 ;  /* 0x0000000f4e0f7220 */ /* 0x000fe20000400000 */
[----:B------:R-:W-:Y:S01]  /*9b10*/  SHF.L.U32 R3, R96, 0x10, RZ ;  /* 0x0000001060037819 */ /* 0x000fe200000006ff */
[----:B------:R-:W-:Y:S01]  /*9b20*/  FFMA R6, R81, R65, R6 ;  /* 0x0000004151067223 */ /* 0x000fe20000000006 */
[----:B------:R-:W-:Y:S01]  /*9b30*/  F2FP.BF16.F32.PACK_AB R94, R5, R4 ;  /* 0x00000004055e723e */ /* 0x000fe200000010ff */
[----:B------:R-:W-:Y:S01]  /*9b40*/  FFMA R11, R81, R0, R11 ;  /* 0x00000000510b7223 */ /* 0x000fe2000000000b */
[----:B------:R-:W-:Y:S01]  /*9b50*/  SHF.L.U32 R0, R97, 0x10, RZ ;  /* 0x0000001061007819 */ /* 0x000fe200000006ff */
[C---:B------:R-:W-:Y:S01]  /*9b60*/  FFMA R8, R81.reuse, R3, R8 ;  /* 0x0000000351087223 */ /* 0x040fe20000000008 */
[C---:B------:R-:W-:Y:S01]  /*9b70*/  SHF.L.U32 R3, R98.reuse, 0x10, RZ ;  /* 0x0000001062037819 */ /* 0x040fe200000006ff */
[----:B------:R-:W-:Y:S01]  /*9b80*/  FFMA R9, R81, R2, R9 ;  /* 0x0000000251097223 */ /* 0x000fe20000000009 */
[----:B------:R-:W-:Y:S01]  /*9b90*/  LOP3.LUT R2, R97, 0xffff0000, RZ, 0xc0, !PT ;  /* 0xffff000061027812 */ /* 0x000fe200078ec0ff */
[C---:B------:R-:W-:Y:S01]  /*9ba0*/  FFMA R10, R81.reuse, R0, R10 ;  /* 0x00000000510a7223 */ /* 0x040fe2000000000a */
[----:B------:R-:W-:Y:S01]  /*9bb0*/  LOP3.LUT R0, R98, 0xffff0000, RZ, 0xc0, !PT ;  /* 0xffff000062007812 */ /* 0x000fe200078ec0ff */
[----:B------:R-:W-:Y:S01]  /*9bc0*/  FMUL R19, R78, R19 ;  /* 0x000000134e137220 */ /* 0x000fe20000400000 */
[C---:B------:R-:W-:Y:S01]  /*9bd0*/  SHF.L.U32 R5, R104.reuse, 0x10, RZ ;  /* 0x0000001068057819 */ /* 0x040fe200000006ff */
[----:B------:R-:W-:Y:S01]  /*9be0*/  FFMA R15, R81, R2, R15 ;  /* 0x00000002510f7223 */ /* 0x000fe2000000000f */
[----:B------:R-:W-:Y:S01]  /*9bf0*/  LOP3.LUT R2, R99, 0xffff0000, RZ, 0xc0, !PT ;  /* 0xffff000063027812 */ /* 0x000fe200078ec0ff */
[----:B------:R-:W-:Y:S01]  /*9c00*/  FFMA R12, R81, R3, R12 ;  /* 0x00000003510c7223 */ /* 0x000fe2000000000c */
[----:B------:R-:W-:Y:S01]  /*9c10*/  SHF.L.U32 R3, R99, 0x10, RZ ;  /* 0x0000001063037819 */ /* 0x000fe200000006ff */
[----:B------:R-:W-:Y:S01]  /*9c20*/  FFMA R13, R81, R0, R13 ;  /* 0x00000000510d7223 */ /* 0x000fe2000000000d */
[----:B------:R-:W-:Y:S01]  /*9c30*/  LOP3.LUT R0, R104, 0xffff0000, RZ, 0xc0, !PT ;  /* 0xffff000068007812 */ /* 0x000fe200078ec0ff */
[----:B------:R-:W-:Y:S01]  /*9c40*/  FMUL R23, R78, R23 ;  /* 0x000000174e177220 */ /* 0x000fe20000400000 */
[----:B------:R-:W-:Y:S01]  /*9c50*/  LOP3.LUT R4, R107, 0xffff0000, RZ, 0xc0, !PT ;  /* 0xffff00006b047812 */ /* 0x000fe200078ec0ff */
[C---:B------:R-:W-:Y:S01]  /*9c60*/  FFMA R14, R81.reuse, R3, R14 ;  /* 0x00000003510e7223 */ /* 0x040fe2000000000e */
[C---:B------:R-:W-:Y:S01]  /*9c70*/  SHF.L.U32 R3, R106.reuse, 0x10, RZ ;  /* 0x000000106a037819 */ /* 0x040fe200000006ff */
[----:B------:R-:W-:Y:S01]  /*9c80*/  FFMA R19, R81, R2, R19 ;  /* 0x0000000251137223 */ /* 0x000fe20000000013 */
[----:B------:R-:W-:Y:S01]  /*9c90*/  SHF.L.U32 R2, R105, 0x10, RZ ;  /* 0x0000001069027819 */ /* 0x000fe200000006ff */
[----:B------:R-:W-:Y:S01]  /*9ca0*/  FFMA R16, R81, R5, R16 ;  /* 0x0000000551107223 */ /* 0x000fe20000000010 */
[----:B------:R-:W-:Y:S01]  /*9cb0*/  SHF.L.U32 R5, R107, 0x10, RZ ;  /* 0x000000106b057819 */ /* 0x000fe200000006ff */
[----:B------:R-:W-:Y:S01]  /*9cc0*/  FFMA R17, R81, R0, R17 ;  /* 0x0000000051117223 */ /* 0x000fe20000000011 */
[----:B------:R-:W-:Y:S01]  /*9cd0*/  LOP3.LUT R0, R105, 0xffff0000, RZ, 0xc0, !PT ;  /* 0xffff000069007812 */ /* 0x000fe200078ec0ff */
[----:B------:R-:W-:Y:S01]  /*9ce0*/  FFMA R18, R81, R2, R18 ;  /* 0x0000000251127223 */ /* 0x000fe20000000012 */
[----:B------:R-:W-:Y:S01]  /*9cf0*/  LOP3.LUT R2, R106, 0xffff0000, RZ, 0xc0, !PT ;  /* 0xffff00006a027812 */ /* 0x000fe200078ec0ff */
[----:B------:R-:W-:Y:S01]  /*9d00*/  FMUL R27, R78, R27 ;  /* 0x0000001b4e1b7220 */ /* 0x000fe20000400000 */
[----:B------:R-:W-:Y:S01]  /*9d10*/  F2FP.BF16.F32.PACK_AB R95, R11, R6 ;  /* 0x000000060b5f723e */ /* 0x000fe200000010ff */
[C---:B------:R-:W-:Y:S01]  /*9d20*/  FFMA R23, R81.reuse, R0, R23 ;  /* 0x0000000051177223 */ /* 0x040fe20000000017 */
[----:B------:R-:W-:Y:S01]  /*9d30*/  SHF.L.U32 R0, R112, 0x10, RZ ;  /* 0x0000001070007819 */ /* 0x000fe200000006ff */
[C---:B------:R-:W-:Y:S01]  /*9d40*/  FFMA R20, R81.reuse, R3, R20 ;  /* 0x0000000351147223 */ /* 0x040fe20000000014 */
[----:B------:R-:W-:Y:S01]  /*9d50*/  SHF.L.U32 R3, R114, 0x10, RZ ;  /* 0x0000001072037819 */ /* 0x000fe200000006ff */
        /* <DEDUP_REMOVED lines=8> */
[----:B------:R-:W-:Y:S01]  /*9de0*/  FFMA R25, R81, R2, R25 ;  /* 0x0000000251197223 */ /* 0x000fe20000000019 */
[----:B------:R-:W-:Y:S01]  /*9df0*/  LOP3.LUT R2, R114, 0xffff0000, RZ, 0xc0, !PT ;  /* 0xffff000072027812 */ /* 0x000fe200078ec0ff */
[C---:B------:R-:W-:Y:S01]  /*9e00*/  FMUL R31, R78.reuse, R31 ;  /* 0x0000001f4e1f7220 */ /* 0x040fe20000400000 */
[----:B------:R-:W-:Y:S01]  /*9e10*/  F2FP.BF16.F32.PACK_AB R8, R9, R8 ;  /* 0x000000080908723e */ /* 0x000fe200000010ff */
[----:B------:R-:W-:Y:S01]  /*9e20*/  FFMA R26, R81, R0, R26 ;  /* 0x00000000511a7223 */ /* 0x000fe2000000001a */
[----:B------:R-:W-:Y:S01]  /*9e30*/  LOP3.LUT R0, R113, 0xffff0000, RZ, 0xc0, !PT ;  /* 0xffff000071007812 */ /* 0x000fe200078ec0ff */
[C---:B------:R-:W-:Y:S01]  /*9e40*/  FMUL R35, R78.reuse, R35 ;  /* 0x000000234e237220 */ /* 0x040fe20000400000 */
[----:B------:R-:W-:Y:S01]  /*9e50*/  F2FP.BF16.F32.PACK_AB R9, R15, R10 ;  /* 0x0000000a0f09723e */ /* 0x000fe200000010ff */
[----:B------:R-:W-:Y:S01]  /*9e60*/  FMUL R39, R78, R39 ;  /* 0x000000274e277220 */ /* 0x000fe20000400000 */
[----:B------:R-:W-:Y:S01]  /*9e70*/  F2FP.BF16.F32.PACK_AB R10, R13, R12 ;  /* 0x0000000c0d0a723e */ /* 0x000fe200000010ff */
[C---:B------:R-:W-:Y:S01]  /*9e80*/  FFMA R31, R81.reuse, R0, R31 ;  /* 0x00000000511f7223 */ /* 0x040fe2000000001f */
[C---:B------:R-:W-:Y:S01]  /*9e90*/  SHF.L.U32 R0, R120.reuse, 0x10, RZ ;  /* 0x0000001078007819 */ /* 0x040fe200000006ff */
[----:B------:R-:W-:Y:S01]  /*9ea0*/  FFMA R28, R81, R3, R28 ;  /* 0x00000003511c7223 */ /* 0x000fe2000000001c */
[----:B------:R-:W-:Y:S01]  /*9eb0*/  SHF.L.U32 R3, R121, 0x10, RZ ;  /* 0x0000001079037819 */ /* 0x000fe200000006ff */
        /* <DEDUP_REMOVED lines=8> */
[----:B------:R-:W-:Y:S01]  /*9f40*/  FFMA R33, R81, R2, R33 ;  /* 0x0000000251217223 */ /* 0x000fe20000000021 */
[----:B------:R-:W-:Y:S01]  /*9f50*/  LOP3.LUT R2, R123, 0xffff0000, RZ, 0xc0, !PT ;  /* 0xffff00007b027812 */ /* 0x000fe200078ec0ff */
[C---:B------:R-:W-:Y:S01]  /*9f60*/  FFMA R34, R81.reuse, R3, R34 ;  /* 0x0000000351227223 */ /* 0x040fe20000000022 */
[C---:B------:R-:W-:Y:S01]  /*9f70*/  SHF.L.U32 R3, R122.reuse, 0x10, RZ ;  /* 0x000000107a037819 */ /* 0x040fe200000006ff */
[----:B------:R-:W-:Y:S01]  /*9f80*/  FFMA R39, R81, R0, R39 ;  /* 0x0000000051277223 */ /* 0x000fe20000000027 */
[----:B------:R-:W-:Y:S01]  /*9f90*/  LOP3.LUT R0, R122, 0xffff0000, RZ, 0xc0, !PT ;  /* 0xffff00007a007812 */ /* 0x000fe200078ec0ff */
[----:B------:R-:W-:Y:S01]  /*9fa0*/  FMUL R43, R78, R43 ;  /* 0x0000002b4e2b7220 */ /* 0x000fe20000400000 */
[----:B------:R-:W-:Y:S01]  /*9fb0*/  F2FP.BF16.F32.PACK_AB R16, R17, R16 ;  /* 0x000000101110723e */ /* 0x000fe200000010ff */
[----:B------:R-:W-:Y:S01]  /*9fc0*/  FFMA R36, R81, R3, R36 ;  /* 0x0000000351247223 */ /* 0x000fe20000000024 */
[----:B------:R-:W-:Y:S01]  /*9fd0*/  SHF.L.U32 R3, R129, 0x10, RZ ;  /* 0x0000001081037819 */ /* 0x000fe200000006ff */
[C---:B------:R-:W-:Y:S01]  /*9fe0*/  FFMA R37, R81.reuse, R0, R37 ;  /* 0x0000000051257223 */ /* 0x040fe20000000025 */
[C---:B------:R-:W-:Y:S01]  /*9ff0*/  SHF.L.U32 R0, R128.reuse, 0x10, RZ ;  /* 0x0000001080007819 */ /* 0x040fe200000006ff */
[----:B------:R-:W-:Y:S01]  /*a000*/  FFMA R38, R81, R5, R38 ;  /* 0x0000000551267223 */ /* 0x000fe20000000026 */
[----:B------:R-:W-:Y:S01]  /*a010*/  F2FP.BF16.F32.PACK_AB R17, R23, R18 ;  /* 0x000000121711723e */ /* 0x000fe200000010ff */
[----:B------:R1:W-:Y:S01]  /*a020*/  STS.128 [R182+UR48+0x8400], R92 ;  /* 0x0084005cb6007988 */ /* 0x0003e20008000c30 */
[----:B------:R-:W-:Y:S01]  /*a030*/  SHF.L.U32 R5, R131, 0x10, RZ ;  /* 0x0000001083057819 */ /* 0x000fe200000006ff */
[C---:B------:R-:W-:Y:S01]  /*a040*/  FFMA R43, R81.reuse, R2, R43 ;  /* 0x00000002512b7223 */ /* 0x040fe2000000002b */
[----:B------:R-:W-:Y:S01]  /*a050*/  LOP3.LUT R2, R128, 0xffff0000, RZ, 0xc0, !PT ;  /* 0xffff000080027812 */ /* 0x000fe200078ec0ff */
[----:B------:R-:W-:Y:S01]  /*a060*/  FFMA R40, R81, R0, R40 ;  /* 0x0000000051287223 */ /* 0x000fe20000000028 */
[----:B------:R-:W-:Y:S01]  /*a070*/  LOP3.LUT R0, R129, 0xffff0000, RZ, 0xc0, !PT ;  /* 0xffff000081007812 */ /* 0x000fe200078ec0ff */
[----:B------:R-:W-:Y:S01]  /*a080*/  FMUL R47, R78, R47 ;  /* 0x0000002f4e2f7220 */ /* 0x000fe20000400000 */
[----:B------:R-:W-:Y:S01]  /*a090*/  F2FP.BF16.F32.PACK_AB R18, R21, R20 ;  /* 0x000000141512723e */ /* 0x000fe200000010ff */
[C---:B------:R-:W-:Y:S01]  /*a0a0*/  FFMA R41, R81.reuse, R2, R41 ;  /* 0x0000000251297223 */ /* 0x040fe20000000029 */
[C---:B------:R-:W-:Y:S01]  /*a0b0*/  LOP3.LUT R2, R130.reuse, 0xffff0000, RZ, 0xc0, !PT ;  /* 0xffff000082027812 */ /* 0x040fe200078ec0ff */
[----:B------:R-:W-:Y:S01]  /*a0c0*/  FFMA R42, R81, R3, R42 ;  /* 0x00000003512a7223 */ /* 0x000fe2000000002a */
[----:B------:R-:W-:Y:S01]  /*a0d0*/  SHF.L.U32 R3, R130, 0x10, RZ ;  /* 0x0000001082037819 */ /* 0x000fe200000006ff */
[----:B------:R1:W-:Y:S01]  /*a0e0*/  STS.128 [R181+0x8400], R8 ;  /* 0x00840008b5007388 */ /* 0x0003e20000000c00 */
[----:B------:R-:W-:Y:S01]  /*a0f0*/  F2FP.BF16.F32.PACK_AB R19, R27, R22 ;  /* 0x000000161b13723e */ /* 0x000fe200000010ff */
[----:B------:R-:W-:Y:S01]  /*a100*/  FFMA R47, R81, R0, R47 ;  /* 0x00000000512f7223 */ /* 0x000fe2000000002f */
[----:B------:R-:W-:Y:S01]  /*a110*/  LOP3.LUT R0, R131, 0xffff0000, RZ, 0xc0, !PT ;  /* 0xffff000083007812 */ /* 0x000fe200078ec0ff */
[----:B------:R-:W-:Y:S01]  /*a120*/  FMUL R51, R78, R51 ;  /* 0x000000334e337220 */ /* 0x000fe20000400000 */
[----:B------:R-:W-:Y:S01]  /*a130*/  F2FP.BF16.F32.PACK_AB R24, R25, R24 ;  /* 0x000000181918723e */ /* 0x000fe200000010ff */
[C---:B------:R-:W-:Y:S01]  /*a140*/  FFMA R44, R81.reuse, R3, R44 ;  /* 0x00000003512c7223 */ /* 0x040fe2000000002c */
[C---:B------:R-:W-:Y:S01]  /*a150*/  SHF.L.U32 R3, R136.reuse, 0x10, RZ ;  /* 0x0000001088037819 */ /* 0x040fe200000006ff */
[----:B------:R-:W-:Y:S01]  /*a160*/  FFMA R45, R81, R2, R45 ;  /* 0x00000002512d7223 */ /* 0x000fe2000000002d */
[----:B------:R-:W-:Y:S01]  /*a170*/  F2FP.BF16.F32.PACK_AB R25, R31, R26 ;  /* 0x0000001a1f19723e */ /* 0x000fe200000010ff */
[----:B------:R-:W-:Y:S01]  /*a180*/  FFMA R46, R81, R5, R46 ;  /* 0x00000005512e7223 */ /* 0x000fe2000000002e */
[----:B------:R-:W-:Y:S01]  /*a190*/  SHF.L.U32 R5, R137, 0x10, RZ ;  /* 0x0000001089057819 */ /* 0x000fe200000006ff */
[----:B------:R1:W-:Y:S01]  /*a1a0*/  STS.128 [R180+0x8400], R16 ;  /* 0x00840010b4007388 */ /* 0x0003e20000000c00 */
[----:B------:R-:W-:Y:S01]  /*a1b0*/  F2FP.BF16.F32.PACK_AB R26, R29, R28 ;  /* 0x0000001c1d1a723e */ /* 0x000fe200000010ff */
[C---:B------:R-:W-:Y:S01]  /*a1c0*/  FFMA R51, R81.reuse, R0, R51 ;  /* 0x0000000051337223 */ /* 0x040fe20000000033 */
[----:B------:R-:W-:Y:S01]  /*a1d0*/  LOP3.LUT R0, R136, 0xffff0000, RZ, 0xc0, !PT ;  /* 0xffff000088007812 */ /* 0x000fe200078ec0ff */
[----:B------:R-:W-:Y:S01]  /*a1e0*/  FFMA R48, R81, R3, R48 ;  /* 0x0000000351307223 */ /* 0x000fe20000000030 */
[----:B------:R-:W-:Y:S01]  /*a1f0*/  F2FP.BF16.F32.PACK_AB R27, R35, R30 ;  /* 0x0000001e231b723e */ /* 0x000fe200000010ff */
[----:B------:R-:W-:Y:S01]  /*a200*/  FMUL R55, R78, R55 ;  /* 0x000000374e377220 */ /* 0x000fe20000400000 */
[----:B------:R-:W-:Y:S01]  /*a210*/  LOP3.LUT R2, R137, 0xffff0000, RZ, 0xc0, !PT ;  /* 0xffff000089027812 */ /* 0x000fe200078ec0ff */
[C---:B------:R-:W-:Y:S01]  /*a220*/  FFMA R49, R81.reuse, R0, R49 ;  /* 0x0000000051317223 */ /* 0x040fe20000000031 */
[C---:B------:R-:W-:Y:S01]  /*a230*/  SHF.L.U32 R0, R138.reuse, 0x10, RZ ;  /* 0x000000108a007819 */ /* 0x040fe200000006ff */
[----:B------:R-:W-:Y:S01]  /*a240*/  FFMA R50, R81, R5, R50 ;  /* 0x0000000551327223 */ /* 0x000fe20000000032 */
[----:B------:R-:W-:Y:S01]  /*a250*/  F2FP.BF16.F32.PACK_AB R32, R33, R32 ;  /* 0x000000202120723e */ /* 0x000fe200000010ff */
[----:B------:R1:W-:Y:S01]  /*a260*/  STS.128 [R178+0x8400], R24 ;  /* 0x00840018b2007388 */ /* 0x0003e20000000c00 */
[----:B------:R-:W-:Y:S01]  /*a270*/  F2FP.BF16.F32.PACK_AB R33, R39, R34 ;  /* 0x000000222721723e */ /* 0x000fe200000010ff */
[C---:B------:R-:W-:Y:S01]  /*a280*/  FFMA R55, R81.reuse, R2, R55 ;  /* 0x0000000251377223 */ /* 0x040fe20000000037 */
[----:B------:R-:W-:Y:S01]  /*a290*/  LOP3.LUT R2, R138, 0xffff0000, RZ, 0xc0, !PT ;  /* 0xffff00008a027812 */ /* 0x000fe200078ec0ff */
[----:B------:R-:W-:Y:S01]  /*a2a0*/  FFMA R52, R81, R0, R52 ;  /* 0x0000000051347223 */ /* 0x000fe20000000034 */
[----:B------:R-:W-:Y:S01]  /*a2b0*/  SHF.L.U32 R3, R139, 0x10, RZ ;  /* 0x000000108b037819 */ /* 0x000fe200000006ff */
[C---:B------:R-:W-:Y:S01]  /*a2c0*/  FMUL R59, R78.reuse, R59 ;  /* 0x0000003b4e3b7220 */ /* 0x040fe20000400000 */
[----:B------:R-:W-:Y:S01]  /*a2d0*/  F2FP.BF16.F32.PACK_AB R34, R37, R36 ;  /* 0x000000242522723e */ /* 0x000fe200000010ff */
[----:B------:R-:W-:Y:S01]  /*a2e0*/  FFMA R53, R81, R2, R53 ;  /* 0x0000000251357223 */ /* 0x000fe20000000035 */
[----:B------:R-:W-:Y:S01]  /*a2f0*/  F2FP.BF16.F32.PACK_AB R35, R43, R38 ;  /* 0x000000262b23723e */ /* 0x000fe200000010ff */
[----:B------:R-:W-:Y:S01]  /*a300*/  FFMA R54, R81, R3, R54 ;  /* 0x0000000351367223 */ /* 0x000fe20000000036 */
[----:B------:R-:W-:Y:S01]  /*a310*/  LOP3.LUT R0, R139, 0xffff0000, RZ, 0xc0, !PT ;  /* 0xffff00008b007812 */ /* 0x000fe200078ec0ff */
[----:B------:R-:W-:Y:S01]  /*a320*/  FMUL R63, R78, R63 ;  /* 0x0000003f4e3f7220 */ /* 0x000fe20000400000 */
[----:B------:R-:W-:Y:S01]  /*a330*/  F2FP.BF16.F32.PACK_AB R40, R41, R40 ;  /* 0x000000282928723e */ /* 0x000fe200000010ff */
[----:B------:R1:W-:Y:S01]  /*a340*/  STS.128 [R177+0x8400], R32 ;  /* 0x00840020b1007388 */ /* 0x0003e20000000c00 */
[C---:B------:R-:W-:Y:S01]  /*a350*/  SHF.L.U32 R3, R144.reuse, 0x10, RZ ;  /* 0x0000001090037819 */ /* 0x040fe200000006ff */
[----:B------:R-:W-:Y:S01]  /*a360*/  FFMA R59, R81, R0, R59 ;  /* 0x00000000513b7223 */ /* 0x000fe2000000003b */
[----:B------:R-:W-:Y:S01]  /*a370*/  LOP3.LUT R2, R144, 0xffff0000, RZ, 0xc0, !PT ;  /* 0xffff000090027812 */ /* 0x000fe200078ec0ff */
[----:B------:R-:W-:Y:S01]  /*a380*/  FMUL R67, R78, R67 ;  /* 0x000000434e437220 */ /* 0x000fe20000400000 */
[----:B------:R-:W-:Y:S01]  /*a390*/  F2FP.BF16.F32.PACK_AB R41, R47, R42 ;  /* 0x0000002a2f29723e */ /* 0x000fe200000010ff */
[----:B------:R-:W-:Y:S01]  /*a3a0*/  FFMA R56, R81, R3, R56 ;  /* 0x0000000351387223 */ /* 0x000fe20000000038 */
[----:B------:R-:W-:Y:S01]  /*a3b0*/  SHF.L.U32 R5, R145, 0x10, RZ ;  /* 0x0000001091057819 */ /* 0x000fe200000006ff */
[----:B------:R-:W-:Y:S01]  /*a3c0*/  FFMA R57, R81, R2, R57 ;  /* 0x0000000251397223 */ /* 0x000fe20000000039 */
[----:B------:R-:W-:Y:S02]  /*a3d0*/  F2FP.BF16.F32.PACK_AB R42, R45, R44 ;  /* 0x0000002c2d2a723e */ /* 0x000fe400000010ff */
[----:B------:R-:W-:Y:S01]  /*a3e0*/  F2FP.BF16.F32.PACK_AB R43, R51, R46 ;  /* 0x0000002e332b723e */ /* 0x000fe200000010ff */
[----:B------:R-:W-:Y:S01]  /*a3f0*/  FFMA R58, R81, R5, R58 ;  /* 0x00000005513a7223 */ /* 0x000fe2000000003a */
[----:B------:R-:W-:Y:S02]  /*a400*/  LOP3.LUT R0, R145, 0xffff0000, RZ, 0xc0, !PT ;  /* 0xffff000091007812 */ /* 0x000fe400078ec0ff */
[C---:B------:R-:W-:Y:S01]  /*a410*/  SHF.L.U32 R3, R146.reuse, 0x10, RZ ;  /* 0x0000001092037819 */ /* 0x040fe200000006ff */
[----:B------:R1:W-:Y:S01]  /*a420*/  STS.128 [R176+0x8400], R40 ;  /* 0x00840028b0007388 */ /* 0x0003e20000000c00 */
        /* <DEDUP_REMOVED lines=8> */
[----:B------:R-:W-:Y:S02]  /*a4b0*/  F2FP.BF16.F32.PACK_AB R49, R55, R50 ;  /* 0x000000323731723e */ /* 0x000fe400000010ff */
[----:B------:R-:W-:Y:S01]  /*a4c0*/  F2FP.BF16.F32.PACK_AB R50, R53, R52 ;  /* 0x000000343532723e */ /* 0x000fe200000010ff */
[----:B------:R-:W-:Y:S01]  /*a4d0*/  FFMA R67, R81, R4, R67 ;  /* 0x0000000451437223 */ /* 0x000fe20000000043 */
[----:B------:R-:W-:Y:S02]  /*a4e0*/  F2FP.BF16.F32.PACK_AB R51, R59, R54 ;  /* 0x000000363b33723e */ /* 0x000fe400000010ff */
[----:B------:R-:W-:Y:S02]  /*a4f0*/  F2FP.BF16.F32.PACK_AB R56, R57, R56 ;  /* 0x000000383938723e */ /* 0x000fe400000010ff */
        /* <DEDUP_REMOVED lines=23> */
[----:B--2---:R-:W-:Y:S04]  /*a670*/  DEPBAR.LE SB0, 0x1 ;  /* 0x000080400000791a */ /* 0x004fe80000000000 */
.L_x_149:
[----:B------:R-:W-:Y:S05]  /*a680*/  BSYNC.RECONVERGENT B0 ;  /* 0x0000000000007941 */ /* 0x000fea0003800200 */
.L_x_148:
        /* <DEDUP_REMOVED lines=8> */
[----:B--2---:R-:W-:Y:S06]  /*a710*/  @!P6 BRA `(.L_x_151) ;  /* 0x00000000006ce947 */ /* 0x004fec0003800000 */
[----:B------:R-:W-:Y:S01]  /*a720*/  ISETP.NE.AND P1, PT, R103, RZ, PT ;  /* 0x000000ff6700720c */ /* 0x000fe20003f25270 */
[----:B------:R-:W-:Y:S01]  /*a730*/  BSSY B0, `(.L_x_152) ;  /* 0x000000b000007945 */ /* 0x000fe20003800000 */
[----:B------:R-:W-:Y:S11]  /*a740*/  ISETP.NE.AND P0, PT, R101, RZ, PT ;  /* 0x000000ff6500720c */ /* 0x000ff60003f05270 */
[----:B------:R-:W-:Y:S05]  /*a750*/  @P1 IMAD R87, R87, 0x4000, R182 ;  /* 0x0000400057571824 */ /* 0x000fea00078e02b6 */
[----:B-1----:R-:W-:Y:S04]  /*a760*/  @P1 IADD3 R9, PT, PT, R87, UR48, RZ ;  /* 0x0000003057091c10 */ /* 0x002fe8000fffe0ff */
[----:B------:R-:W-:Y:S01]  /*a770*/  @P1 IADD3 R7, PT, PT, R102, R9, RZ ;  /* 0x0000000966071210 */ /* 0x000fe20007ffe0ff */
[--C-:B------:R-:W-:Y:S02]  /*a780*/  @P1 IMAD.IADD R5, R100, 0x1, R9.reuse ;  /* 0x0000000164051824 */ /* 0x100fe400078e0209 */
[----:B------:R-:W-:Y:S01]  /*a790*/  @P1 IMAD.IADD R2, R108, 0x1, R9 ;  /* 0x000000016c021824 */ /* 0x000fe200078e0209 */
[----:B------:R-:W-:Y:S06]  /*a7a0*/  @P0 BRA `(.L_x_153) ;  /* 0x00000000000c0947 */ /* 0x000fec0003800000 */
[----:B------:R-:W-:Y:S04]  /*a7b0*/  SHF.L.U32 R0, R167, 0x1f, RZ ;  /* 0x0000001fa7007819 */ /* 0x000fe800000006ff */
[----:B------:R-:W1:Y:S02]  /*a7c0*/  SYNCS.PHASECHK.TRANS64.TRYWAIT P0, [R3+URZ+0x140], R0 ;  /* 0x00014000030075a7 */ /* 0x000e6400080011ff */
[----:B-1----:R-:W-:Y:S05]  /*a7d0*/  @!P0 BRA `(.L_x_154) ;  /* 0x0000002400f08947 */ /* 0x002fea0003800000 */
.L_x_153:
[----:B------:R-:W-:Y:S05]  /*a7e0*/  BSYNC B0 ;  /* 0x0000000000007941 */ /* 0x000fea0003800000 */
.L_x_152:
[----:B------:R-:W-:Y:S11]  /*a7f0*/  ISETP.NE.AND P0, PT, R103, RZ, PT ;  /* 0x000000ff6700720c */ /* 0x000ff60003f05270 */
[----:B------:R-:W-:Y:S02]  /*a800*/  @!UPT UIADD3 URZ, UPT, UPT, URZ, URZ, URZ ;  /* 0x000000fffffff290 */ /* 0x000fe4000fffe0ff */
[----:B------:R2:W4:Y:S01]  /*a810*/  @P0 LDS.128 R88, [R87+UR48+0x400] ;  /* 0x0004003057580984 */ /* 0x0005220008000c00 */
[----:B-1----:R-:W-:Y:S01]  /*a820*/  @P0 IMAD.IADD R3, R102, 0x1, R5 ;  /* 0x0000000166030824 */ /* 0x002fe200078e0205 */
        /* <DEDUP_REMOVED lines=10> */
.L_x_151:
[----:B------:R-:W-:Y:S05]  /*a8d0*/  BSYNC B1 ;  /* 0x0000000000017941 */ /* 0x000fea0003800000 */
.L_x_150:
[----:B--2---:R-:W-:Y:S05]  /*a8e0*/  VIADD R3, R80, 0xc0 ;  /* 0x000000c050037836 */ /* 0x004fea0000000000 */
[----:B------:R-:W-:Y:S04]  /*a8f0*/  SHF.R.U32.HI R3, RZ, 0x15, R3 ;  /* 0x00000015ff037819 */ /* 0x000fe80000011603 */
[----:B------:R-:W-:Y:S11]  /*a900*/  LOP3.LUT P0, RZ, R3, 0x3, R162, 0x48, !PT ;  /* 0x0000000303ff7812 */ /* 0x000ff600078048a2 */
[----:B------:R-:W-:Y:S02]  /*a910*/  @!UPT UIADD3 URZ, UPT, UPT, URZ, URZ, URZ ;  /* 0x000000fffffff290 */ /* 0x000fe4000fffe0ff */
[----:B------:R-:W-:Y:S05]  /*a920*/  @!P0 BRA `(.L_x_155) ;  /* 0x0000000000408947 */ /* 0x000fea0003800000 */
[----:B------:R-:W2:Y:S01]  /*a930*/  LDCU.64 UR8, c[0x4][0x70] ;  /* 0x01000e00ff0877ac */ /* 0x000ea20008000a00 */
[----:B------:R-:W-:Y:S01]  /*a940*/  MOV R3, 0x0 ;  /* 0x0000000000037802 */ /* 0x000fe20000000f00 */
[----:B------:R-:W-:Y:S02]  /*a950*/  HFMA2 R12, -RZ, RZ, 0, 5.9604644775390625e-08 ;  /* 0x00000001ff0c7431 */ /* 0x000fe400000001ff */
[----:B-1----:R-:W-:Y:S02]  /*a960*/  IMAD.MOV.U32 R8, RZ, RZ, 0x192 ;  /* 0x00000192ff087424 */ /* 0x002fe400078e00ff */
[----:B------:R-:W-:Y:S01]  /*a970*/  IMAD.MOV.U32 R13, RZ, RZ, RZ ;  /* 0x000000ffff0d7224 */ /* 0x000fe200078e00ff */
[----:B------:R-:W1:Y:S01]  /*a980*/  LDCU.64 UR6, c[0x4][0x78] ;  /* 0x01000f00ff0677ac */ /* 0x000e620008000a00 */
[----:B------:R-:W3:Y:S01]  /*a990*/  LDC.64 R2, c[0x4][R3] ;  /* 0x0100000003027b82 */ /* 0x000ee20000000a00 */
[----:B------:R-:W5:Y:S01]  /*a9a0*/  LDCU.64 UR4, c[0x4][0x10] ;  /* 0x01000200ff0477ac */ /* 0x000f620008000a00 */
[----:B--2---:R-:W-:Y:S01]  /*a9b0*/  MOV R5, UR9 ;  /* 0x0000000900057c02 */ /* 0x004fe20008000f00 */
[----:B------:R-:W-:Y:S01]  /*a9c0*/  IMAD.U32 R4, RZ, RZ, UR8 ;  /* 0x00000008ff047e24 */ /* 0x000fe2000f8e00ff */
[----:B-1----:R-:W-:Y:S01]  /*a9d0*/  MOV R7, UR7 ;  /* 0x0000000700077c02 */ /* 0x002fe20008000f00 */
[----:B------:R-:W-:Y:S01]  /*a9e0*/  IMAD.U32 R6, RZ, RZ, UR6 ;  /* 0x00000006ff067e24 */ /* 0x000fe2000f8e00ff */
[----:B-----5:R-:W-:Y:S01]  /*a9f0*/  MOV R11, UR5 ;  /* 0x00000005000b7c02 */ /* 0x020fe20008000f00 */
[----:B------:R-:W-:Y:S02]  /*aa00*/  IMAD.U32 R10, RZ, RZ, UR4 ;  /* 0x00000004ff0a7e24 */ /* 0x000fe4000f8e00ff */
[----:B------:R-:W-:Y:S07]  /*aa10*/  LEPC R20, `(.L_x_155) ;  /* 0x000000001014794e */ /* 0x000fee0000000000 */
[----:B---34-:R-:W-:Y:S05]  /*aa20*/  CALL.ABS.NOINC R2 ;  /* 0x0000000002007343 */ /* 0x018fea0003c00000 */
.L_x_155:
[----:B------:R-:W-:Y:S01]  /*aa30*/  ISETP.NE.AND P0, PT, R170, RZ, PT ;  /* 0x000000ffaa00720c */ /* 0x000fe20003f05270 */
[----:B------:R-:W-:Y:S05]  /*aa40*/  WARPSYNC.ALL ;  /* 0x0000000000007948 */ /* 0x000fea0003800000 */
[----:B------:R-:W-:Y:S01]  /*aa50*/  R2UR UR4, R80 ;  /* 0x00000000500472ca */ /* 0x000fe200000e0000 */
[----:B------:R-:W-:Y:S01]  /*aa60*/  BSSY.RECONVERGENT B0, `(.L_x_156) ;  /* 0x00000ff000007945 */ /* 0x000fe20003800200 */
[C---:B----4-:R-:W-:Y:S02]  /*aa70*/  SHF.L.U32 R82, R88.reuse, 0x10, RZ ;  /* 0x0000001058527819 */ /* 0x050fe400000006ff */
[----:B------:R-:W-:Y:S02]  /*aa80*/  LOP3.LUT R84, R88, 0xffff0000, RZ, 0xc0, !PT ;  /* 0xffff000058547812 */ /* 0x000fe400078ec0ff */
[C---:B------:R-:W-:Y:S02]  /*aa90*/  SHF.L.U32 R83, R89.reuse, 0x10, RZ ;  /* 0x0000001059537819 */ /* 0x040fe400000006ff */
[----:B------:R-:W-:Y:S02]  /*aaa0*/  LOP3.LUT R86, R89, 0xffff0000, RZ, 0xc0, !PT ;  /* 0xffff000059567812 */ /* 0x000fe400078ec0ff */
[C---:B------:R-:W-:Y:S02]  /*aab0*/  SHF.L.U32 R85, R90.reuse, 0x10, RZ ;  /* 0x000000105a557819 */ /* 0x040fe400000006ff */
[----:B------:R-:W-:Y:S01]  /*aac0*/  LOP3.LUT R88, R90, 0xffff0000, RZ, 0xc0, !PT ;  /* 0xffff00005a587812 */ /* 0x000fe200078ec0ff */
[----:B-1----:R-:W1:Y:S01]  /*aad0*/  LDTM.x64 R4, tmem[UR4+0xc0] ;  /* 0x0000c004000479ee */ /* 0x002e620008340000 */
[C---:B------:R-:W-:Y:S01]  /*aae0*/  SHF.L.U32 R87, R91.reuse, 0x10, RZ ;  /* 0x000000105b577819 */ /* 0x040fe200000006ff */
[----:B------:R-:W-:Y:S01]  /*aaf0*/  NOP ;  /* 0x0000000000007918 */ /* 0x000fe20000000000 */
[----:B------:R-:W-:Y:S02]  /*ab00*/  LOP3.LUT R90, R91, 0xffff0000, RZ, 0xc0, !PT ;  /* 0xffff00005b5a7812 */ /* 0x000fe400078ec0ff */
[C---:B------:R-:W-:Y:S02]  /*ab10*/  SHF.L.U32 R89, R96.reuse, 0x10, RZ ;  /* 0x0000001060597819 */ /* 0x040fe400000006ff */
[----:B------:R-:W-:Y:S02]  /*ab20*/  LOP3.LUT R91, R96, 0xffff0000, RZ, 0xc0, !PT ;  /* 0xffff0000605b7812 */ /* 0x000fe400078ec0ff */
[C---:B------:R-:W-:Y:S02]  /*ab30*/  SHF.L.U32 R92, R97.reuse, 0x10, RZ ;  /* 0x00000010615c7819 */ /* 0x040fe400000006ff */
[----:B------:R-:W-:Y:S02]  /*ab40*/  LOP3.LUT R94, R97, 0xffff0000, RZ, 0xc0, !PT ;  /* 0xffff0000615e7812 */ /* 0x000fe400078ec0ff */
[C---:B------:R-:W-:Y:S02]  /*ab50*/  SHF.L.U32 R93, R98.reuse, 0x10, RZ ;  /* 0x00000010625d7819 */ /* 0x040fe400000006ff */
[----:B------:R-:W-:Y:S02]  /*ab60*/  LOP3.LUT R96, R98, 0xffff0000, RZ, 0xc0, !PT ;  /* 0xffff000062607812 */ /* 0x000fe400078ec0ff */
[----:B------:R-:W-:Y:S02]  /*ab70*/  SHF.L.U32 R95, R99, 0x10, RZ ;  /* 0x00000010635f7819 */ /* 0x000fe400000006ff */
[----:B------:R-:W-:Y:S02]  /*ab80*/  IADD3 R183, PT, PT, R183, 0x1c0, RZ ;  /* 0x000001c0b7b77810 */ /* 0x000fe40007ffe0ff */
[----:B------:R-:W-:Y:S02]  /*ab90*/  LOP3.LUT R98, R99, 0xffff0000, RZ, 0xc0, !PT ;  /* 0xffff000063627812 */ /* 0x000fe400078ec0ff */
[----:B------:R-:W-:Y:S01]  /*aba0*/  SHF.L.U32 R97, R104, 0x10, RZ ;  /* 0x0000001068617819 */ /* 0x000fe200000006ff */
[----:B-1----:R-:W-:Y:S01]  /*abb0*/  FMUL R4, R78, R4 ;  /* 0x000000044e047220 */ /* 0x002fe20000400000 */
[----:B------:R-:W-:Y:S01]  /*abc0*/  LOP3.LUT R100, R104, 0xffff0000, RZ, 0xc0, !PT ;  /* 0xffff000068647812 */ /* 0x000fe200078ec0ff */
[C---:B------:R-:W-:Y:S01]  /*abd0*/  FMUL R5, R78.reuse, R5 ;  /* 0x000000054e057220 */ /* 0x040fe20000400000 */
[----:B------:R-:W-:Y:S01]  /*abe0*/  SHF.L.U32 R99, R105, 0x10, RZ ;  /* 0x0000001069637819 */ /* 0x000fe200000006ff */
[----:B------:R-:W-:Y:S01]  /*abf0*/  FFMA R4, R81, R82, R4 ;  /* 0x0000005251047223 */ /* 0x000fe20000000004 */
[----:B------:R-:W-:Y:S01]  /*ac00*/  LOP3.LUT R183, R183, 0xfefffff8, RZ, 0xc0, !PT ;  /* 0xfefffff8b7b77812 */ /* 0x000fe200078ec0ff */
[----:B------:R-:W-:Y:S01]  /*ac10*/  FFMA R5, R81, R84, R5 ;  /* 0x0000005451057223 */ /* 0x000fe20000000005 */
[----:B------:R-:W-:Y:S01]  /*ac20*/  LOP3.LUT R102, R105, 0xffff0000, RZ, 0xc0, !PT ;  /* 0xffff000069667812 */ /* 0x000fe200078ec0ff */
[----:B------:R-:W-:Y:S01]  /*ac30*/  FMUL R6, R78, R6 ;  /* 0x000000064e067220 */ /* 0x000fe20000400000 */
[C---:B------:R-:W-:Y:S01]  /*ac40*/  SHF.L.U32 R101, R106.reuse, 0x10, RZ ;  /* 0x000000106a657819 */ /* 0x040fe200000006ff */
[----:B------:R1:W-:Y:S01]  /*ac50*/  SYNCS.ARRIVE.TRANS64.RED.A1T0 RZ, [R183+URZ], RZ ;  /* 0x000000ffb7ff79a7 */ /* 0x0003e200081004ff */
[----:B------:R-:W-:Y:S01]  /*ac60*/  F2FP.BF16.F32.PACK_AB R4, R5, R4 ;  /* 0x000000040504723e */ /* 0x000fe200000010ff */
[----:B------:R-:W-:Y:S01]  /*ac70*/  FFMA R6, R81, R83, R6 ;  /* 0x0000005351067223 */ /* 0x000fe20000000006 */
[----:B------:R-:W-:Y:S01]  /*ac80*/  LOP3.LUT R104, R106, 0xffff0000, RZ, 0xc0, !PT ;  /* 0xffff00006a687812 */ /* 0x000fe200078ec0ff */
[C---:B------:R-:W-:Y:S01]  /*ac90*/  FMUL R7, R78.reuse, R7 ;  /* 0x000000074e077220 */ /* 0x040fe20000400000 */
[C---:B------:R-:W-:Y:S01]  /*aca0*/  SHF.L.U32 R103, R107.reuse, 0x10, RZ ;  /* 0x000000106b677819 */ /* 0x040fe200000006ff */
[----:B------:R-:W-:Y:S01]  /*acb0*/  FMUL R8, R78, R8 ;  /* 0x000000084e087220 */ /* 0x000fe20000400000 */
[----:B------:R-:W-:Y:S01]  /*acc0*/  LOP3.LUT R106, R107, 0xffff0000, RZ, 0xc0, !PT ;  /* 0xffff00006b6a7812 */ /* 0x000fe200078ec0ff */
[C---:B------:R-:W-:Y:S01]  /*acd0*/  FFMA R7, R81.reuse, R86, R7 ;  /* 0x0000005651077223 */ /* 0x040fe20000000007 */
[C---:B------:R-:W-:Y:S01]  /*ace0*/  SHF.L.U32 R105, R112.reuse, 0x10, RZ ;  /* 0x0000001070697819 */ /* 0x040fe200000006ff */
[----:B------:R-:W-:Y:S01]  /*acf0*/  FFMA R8, R81, R85, R8 ;  /* 0x0000005551087223 */ /* 0x000fe20000000008 */
[----:B------:R-:W-:Y:S01]  /*ad00*/  LOP3.LUT R108, R112, 0xffff0000, RZ, 0xc0, !PT ;  /* 0xffff0000706c7812 */ /* 0x000fe200078ec0ff */
[C---:B------:R-:W-:Y:S01]  /*ad10*/  FMUL R9, R78.reuse, R9 ;  /* 0x000000094e097220 */ /* 0x040fe20000400000 */
[----:B------:R-:W-:Y:S01]  /*ad20*/  F2FP.BF16.F32.PACK_AB R5, R7, R6 ;  /* 0x000000060705723e */ /* 0x000fe200000010ff */
[----:B------:R-:W-:Y:S01]  /*ad30*/  FMUL R10, R78, R10 ;  /* 0x0000000a4e0a7220 */ /* 0x000fe20000400000 */
        /* <DEDUP_REMOVED lines=8> */
[----:B------:R-:W-:Y:S01]  /*adc0*/  LOP3.LUT R112, R114, 0xffff0000, RZ, 0xc0, !PT ;  /* 0xffff000072707812 */ /* 0x000fe200078ec0ff */
[----:B------:R-:W-:Y:S01]  /*add0*/  FFMA R11, R81, R90, R11 ;  /* 0x0000005a510b7223 */ /* 0x000fe2000000000b */
[----:B------:R-:W-:Y:S01]  /*ade0*/  SHF.L.U32 R111, R115, 0x10, RZ ;  /* 0x00000010736f7819 */ /* 0x000fe200000006ff */
[----:B------:R-:W-:Y:S01]  /*adf0*/  FFMA R0, R81, R89, R0 ;  /* 0x0000005951007223 */ /* 0x000fe20000000000 */
[----:B------:R-:W-:Y:S01]  /*ae00*/  LOP3.LUT R114, R115, 0xffff0000, RZ, 0xc0, !PT ;  /* 0xffff000073727812 */ /* 0x000fe200078ec0ff */
[C---:B------:R-:W-:Y:S01]  /*ae10*/  FMUL R2, R78.reuse, R13 ;  /* 0x0000000d4e027220 */ /* 0x040fe20000400000 */
[----:B------:R-:W-:Y:S01]  /*ae20*/  F2FP.BF16.F32.PACK_AB R7, R11, R10 ;  /* 0x0000000a0b07723e */ /* 0x000fe200000010ff */
[----:B------:R-:W-:Y:S01]  /*ae30*/  FMUL R3, R78, R14 ;  /* 0x0000000e4e037220 */ /* 0x000fe20000400000 */
[----:B------:R-:W-:Y:S01]  /*ae40*/  SHF.L.U32 R113, R120, 0x10, RZ ;  /* 0x0000001078717819 */ /* 0x000fe200000006ff */
[----:B------:R-:W-:Y:S01]  /*ae50*/  FMUL R15, R78, R15 ;  /* 0x0000000f4e0f7220 */ /* 0x000fe20000400000 */
[----:B------:R-:W-:Y:S01]  /*ae60*/  LOP3.LUT R116, R120, 0xffff0000, RZ, 0xc0, !PT ;  /* 0xffff000078747812 */ /* 0x000fe200078ec0ff */
[C---:B------:R-:W-:Y:S01]  /*ae70*/  FMUL R12, R78.reuse, R16 ;  /* 0x000000104e0c7220 */ /* 0x040fe20000400000 */
[----:B------:R-:W-:Y:S01]  /*ae80*/  SHF.L.U32 R115, R121, 0x10, RZ ;  /* 0x0000001079737819 */ /* 0x000fe200000006ff */
[----:B------:R-:W-:Y:S01]  /*ae90*/  FFMA R2, R81, R91, R2 ;  /* 0x0000005b51027223 */ /* 0x000fe20000000002 */
[----:B------:R-:W-:Y:S01]  /*aea0*/  LOP3.LUT R118, R121, 0xffff0000, RZ, 0xc0, !PT ;  /* 0xffff000079767812 */ /* 0x000fe200078ec0ff */
[----:B------:R-:W-:Y:S01]  /*aeb0*/  FMUL R13, R78, R17 ;  /* 0x000000114e0d7220 */ /* 0x000fe20000400000 */
[----:B------:R-:W-:Y:S01]  /*aec0*/  SHF.L.U32 R117, R122, 0x10, RZ ;  /* 0x000000107a757819 */ /* 0x000fe200000006ff */
[C---:B------:R-:W-:Y:S01]  /*aed0*/  FFMA R3, R81.reuse, R92, R3 ;  /* 0x0000005c51037223 */ /* 0x040fe20000000003 */
[----:B------:R-:W-:Y:S01]  /*aee0*/  F2FP.BF16.F32.PACK_AB R8, R2, R0 ;  /* 0x000000000208723e */ /* 0x000fe200000010ff */
[----:B------:R-:W-:Y:S01]  /*aef0*/  FMUL R14, R78, R18 ;  /* 0x000000124e0e7220 */ /* 0x000fe20000400000 */
[----:B------:R-:W-:Y:S01]  /*af00*/  LOP3.LUT R120, R122, 0xffff0000, RZ, 0xc0, !PT ;  /* 0xffff00007a787812 */ /* 0x000fe200078ec0ff */
[----:B------:R-:W-:Y:S01]  /*af10*/  FFMA R15, R81, R94, R15 ;  /* 0x0000005e510f7223 */ /* 0x000fe2000000000f */
[C---:B------:R-:W-:Y:S01]  /*af20*/  SHF.L.U32 R119, R123.reuse, 0x10, RZ ;  /* 0x000000107b777819 */ /* 0x040fe200000006ff */
[C---:B------:R-:W-:Y:S01]  /*af30*/  FMUL R19, R78.reuse, R19 ;  /* 0x000000134e137220 */ /* 0x040fe20000400000 */
[----:B------:R-:W-:Y:S01]  /*af40*/  LOP3.LUT R122, R123, 0xffff0000, RZ, 0xc0, !PT ;  /* 0xffff00007b7a7812 */ /* 0x000fe200078ec0ff */
[----:B------:R-:W-:Y:S01]  /*af50*/  FFMA R12, R81, R93, R12 ;  /* 0x0000005d510c7223 */ /* 0x000fe2000000000c */
[----:B------:R-:W-:Y:S01]  /*af60*/  F2FP.BF16.F32.PACK_AB R9, R15, R3 ;  /* 0x000000030f09723e */ /* 0x000fe200000010ff */
[----:B------:R-:W-:Y:S01]  /*af70*/  FMUL R16, R78, R20 ;  /* 0x000000144e107220 */ /* 0x000fe20000400000 */
[C---:B------:R-:W-:Y:S01]  /*af80*/  SHF.L.U32 R121, R128.reuse, 0x10, RZ ;  /* 0x0000001080797819 */ /* 0x040fe200000006ff */
[----:B------:R1:W-:Y:S01]  /*af90*/  STS.128 [R182+UR48+0xc400], R4 ;  /* 0x00c40004b6007988 */ /* 0x0003e20008000c30 */
[C---:B------:R-:W-:Y:S01]  /*afa0*/  FFMA R13, R81.reuse, R96, R13 ;  /* 0x00000060510d7223 */ /* 0x040fe2000000000d */
[----:B------:R-:W-:Y:S01]  /*afb0*/  LOP3.LUT R124, R128, 0xffff0000, RZ, 0xc0, !PT ;  /* 0xffff0000807c7812 */ /* 0x000fe200078ec0ff */
[C---:B------:R-:W-:Y:S01]  /*afc0*/  FFMA R14, R81.reuse, R95, R14 ;  /* 0x0000005f510e7223 */ /* 0x040fe2000000000e */
[----:B------:R-:W-:Y:S01]  /*afd0*/  FFMA R19, R81, R98, R19 ;  /* 0x0000006251137223 */ /* 0x000fe20000000013 */
[----:B------:R-:W-:Y:S01]  /*afe0*/  SHF.L.U32 R123, R129, 0x10, RZ ;  /* 0x00000010817b7819 */ /* 0x000fe200000006ff */
[----:B------:R-:W-:Y:S01]  /*aff0*/  FFMA R16, R81, R97, R16 ;  /* 0x0000006151107223 */ /* 0x000fe20000000010 */
[----:B------:R-:W-:Y:S01]  /*b000*/  F2FP.BF16.F32.PACK_AB R10, R13, R12 ;  /* 0x0000000c0d0a723e */ /* 0x000fe200000010ff */
[C---:B------:R-:W-:Y:S01]  /*b010*/  FMUL R17, R78.reuse, R21 ;  /* 0x000000154e117220 */ /* 0x040fe20000400000 */
[----:B------:R-:W-:Y:S01]  /*b020*/  F2FP.BF16.F32.PACK_AB R11, R19, R14 ;  /* 0x0000000e130b723e */ /* 0x000fe200000010ff */
[C---:B------:R-:W-:Y:S01]  /*b030*/  FMUL R18, R78.reuse, R22 ;  /* 0x000000164e127220 */ /* 0x040fe20000400000 */
[C---:B------:R-:W-:Y:S01]  /*b040*/  FMUL R23, R78.reuse, R23 ;  /* 0x000000174e177220 */ /* 0x040fe20000400000 */
[----:B------:R-:W-:Y:S01]  /*b050*/  FFMA R17, R81, R100, R17 ;  /* 0x0000006451117223 */ /* 0x000fe20000000011 */
[C---:B------:R-:W-:Y:S01]  /*b060*/  FMUL R20, R78.reuse, R24 ;  /* 0x000000184e147220 */ /* 0x040fe20000400000 */
[----:B------:R-:W-:Y:S01]  /*b070*/  LOP3.LUT R126, R129, 0xffff0000, RZ, 0xc0, !PT ;  /* 0xffff0000817e7812 */ /* 0x000fe200078ec0ff */
[----:B------:R1:W-:Y:S01]  /*b080*/  STS.128 [R181+0xc400], R8 ;  /* 0x00c40008b5007388 */ /* 0x0003e20000000c00 */
[----:B------:R-:W-:Y:S01]  /*b090*/  FFMA R18, R81, R99, R18 ;  /* 0x0000006351127223 */ /* 0x000fe20000000012 */
[----:B------:R-:W-:Y:S01]  /*b0a0*/  F2FP.BF16.F32.PACK_AB R16, R17, R16 ;  /* 0x000000101110723e */ /* 0x000fe200000010ff */
[C---:B------:R-:W-:Y:S01]  /*b0b0*/  FFMA R23, R81.reuse, R102, R23 ;  /* 0x0000006651177223 */ /* 0x040fe20000000017 */
[----:B------:R-:W-:Y:S01]  /*b0c0*/  FFMA R20, R81, R101, R20 ;  /* 0x0000006551147223 */ /* 0x000fe20000000014 */
[----:B------:R-:W-:Y:S01]  /*b0d0*/  FMUL R21, R78, R25 ;  /* 0x000000194e157220 */ /* 0x000fe20000400000 */
[----:B------:R-:W-:Y:S01]  /*b0e0*/  SHF.L.U32 R125, R130, 0x10, RZ ;  /* 0x00000010827d7819 */ /* 0x000fe200000006ff */
[C---:B------:R-:W-:Y:S01]  /*b0f0*/  FMUL R22, R78.reuse, R26 ;  /* 0x0000001a4e167220 */ /* 0x040fe20000400000 */
[----:B------:R-:W-:Y:S01]  /*b100*/  F2FP.BF16.F32.PACK_AB R17, R23, R18 ;  /* 0x000000121711723e */ /* 0x000fe200000010ff */
[C---:B------:R-:W-:Y:S01]  /*b110*/  FFMA R21, R81.reuse, R104, R21 ;  /* 0x0000006851157223 */ /* 0x040fe20000000015 */
[----:B------:R-:W-:Y:S01]  /*b120*/  FMUL R27, R78, R27 ;  /* 0x0000001b4e1b7220 */ /* 0x000fe20000400000 */
[----:B------:R-:W-:Y:S01]  /*b130*/  FFMA R22, R81, R103, R22 ;  /* 0x0000006751167223 */ /* 0x000fe20000000016 */
[----:B------:R-:W-:Y:S01]  /*b140*/  LOP3.LUT R128, R130, 0xffff0000, RZ, 0xc0, !PT ;  /* 0xffff000082807812 */ /* 0x000fe200078ec0ff */
[C---:B------:R-:W-:Y:S01]  /*b150*/  FMUL R24, R78.reuse, R28 ;  /* 0x0000001c4e187220 */ /* 0x040fe20000400000 */
[----:B------:R-:W-:Y:S01]  /*b160*/  F2FP.BF16.F32.PACK_AB R18, R21, R20 ;  /* 0x000000141512723e */ /* 0x000fe200000010ff */
[C---:B------:R-:W-:Y:S01]  /*b170*/  FFMA R27, R81.reuse, R106, R27 ;  /* 0x0000006a511b7223 */ /* 0x040fe2000000001b */
[C---:B------:R-:W-:Y:S01]  /*b180*/  FMUL R25, R78.reuse, R29 ;  /* 0x0000001d4e197220 */ /* 0x040fe20000400000 */
[----:B------:R-:W-:Y:S01]  /*b190*/  FFMA R24, R81, R105, R24 ;  /* 0x0000006951187223 */ /* 0x000fe20000000018 */
[----:B------:R-:W-:Y:S01]  /*b1a0*/  SHF.L.U32 R127, R131, 0x10, RZ ;  /* 0x00000010837f7819 */ /* 0x000fe200000006ff */
[C---:B------:R-:W-:Y:S01]  /*b1b0*/  FMUL R26, R78.reuse, R30 ;  /* 0x0000001e4e1a7220 */ /* 0x040fe20000400000 */
[----:B------:R-:W-:Y:S01]  /*b1c0*/  F2FP.BF16.F32.PACK_AB R19, R27, R22 ;  /* 0x000000161b13723e */ /* 0x000fe200000010ff */
[C---:B------:R-:W-:Y:S01]  /*b1d0*/  FFMA R25, R81.reuse, R108, R25 ;  /* 0x0000006c51197223 */ /* 0x040fe20000000019 */
[C---:B------:R-:W-:Y:S01]  /*b1e0*/  FMUL R31, R78.reuse, R31 ;  /* 0x0000001f4e1f7220 */ /* 0x040fe20000400000 */
[----:B------:R-:W-:Y:S01]  /*b1f0*/  FFMA R26, R81, R107, R26 ;  /* 0x0000006b511a7223 */ /* 0x000fe2000000001a */
[----:B------:R-:W-:Y:S01]  /*b200*/  LOP3.LUT R130, R131, 0xffff0000, RZ, 0xc0, !PT ;  /* 0xffff000083827812 */ /* 0x000fe200078ec0ff */
[----:B------:R1:W-:Y:S01]  /*b210*/  STS.128 [R180+0xc400], R16 ;  /* 0x00c40010b4007388 */ /* 0x0003e20000000c00 */
[----:B------:R-:W-:Y:S01]  /*b220*/  F2FP.BF16.F32.PACK_AB R24, R25, R24 ;  /* 0x000000181918723e */ /* 0x000fe200000010ff */
[C---:B------:R-:W-:Y:S01]  /*b230*/  FFMA R31, R81.reuse, R110, R31 ;  /* 0x0000006e511f7223 */ /* 0x040fe2000000001f */
[C---:B------:R-:W-:Y:S01]  /*b240*/  FMUL R28, R78.reuse, R32 ;  /* 0x000000204e1c7220 */ /* 0x040fe20000400000 */
[C---:B------:R-:W-:Y:S01]  /*b250*/  FMUL R29, R78.reuse, R33 ;  /* 0x000000214e1d7220 */ /* 0x040fe20000400000 */
[----:B------:R-:W-:Y:S01]  /*b260*/  FMUL R30, R78, R34 ;  /* 0x000000224e1e7220 */ /* 0x000fe20000400000 */
[----:B------:R-:W-:Y:S01]  /*b270*/  SHF.L.U32 R129, R136, 0x10, RZ ;  /* 0x0000001088817819 */ /* 0x000fe200000006ff */
[----:B------:R-:W-:Y:S01]  /*b280*/  FFMA R28, R81, R109, R28 ;  /* 0x0000006d511c7223 */ /* 0x000fe2000000001c */
[----:B------:R-:W-:Y:S01]  /*b290*/  F2FP.BF16.F32.PACK_AB R25, R31, R26 ;  /* 0x0000001a1f19723e */ /* 0x000fe200000010ff */
[C---:B------:R-:W-:Y:S01]  /*b2a0*/  FFMA R29, R81.reuse, R112, R29 ;  /* 0x00000070511d7223 */ /* 0x040fe2000000001d */
[----:B------:R-:W-:Y:S01]  /*b2b0*/  FFMA R30, R81, R111, R30 ;  /* 0x0000006f511e7223 */ /* 0x000fe2000000001e */
[----:B------:R-:W-:Y:S01]  /*b2c0*/  FMUL R35, R78, R35 ;  /* 0x000000234e237220 */ /* 0x000fe20000400000 */
        /* <DEDUP_REMOVED lines=34> */
[----:B------:R-:W-:Y:S01]  /*b4f0*/  FFMA R41, R81, R124, R41 ;  /* 0x0000007c51297223 */ /* 0x000fe20000000029 */
[C---:B------:R-:W-:Y:S01]  /*b500*/  FMUL R47, R78.reuse, R47 ;  /* 0x0000002f4e2f7220 */ /* 0x040fe20000400000 */
[C---:B------:R-:W-:Y:S01]  /*b510*/  FMUL R44, R78.reuse, R48 ;  /* 0x000000304e2c7220 */ /* 0x040fe20000400000 */
[----:B------:R-:W-:Y:S01]  /*b520*/  FMUL R45, R78, R49 ;  /* 0x000000314e2d7220 */ /* 0x000fe20000400000 */
[----:B------:R1:W-:Y:S01]  /*b530*/  STS.128 [R177+0xc400], R32 ;  /* 0x00c40020b1007388 */ /* 0x0003e20000000c00 */
[----:B------:R-:W-:Y:S01]  /*b540*/  LOP3.LUT R138, R139, 0xffff0000, RZ, 0xc0, !PT ;  /* 0xffff00008b8a7812 */ /* 0x000fe200078ec0ff */
[----:B------:R-:W-:Y:S01]  /*b550*/  FFMA R42, R81, R123, R42 ;  /* 0x0000007b512a7223 */ /* 0x000fe2000000002a */
[----:B------:R-:W-:Y:S01]  /*b560*/  F2FP.BF16.F32.PACK_AB R40, R41, R40 ;  /* 0x000000282928723e */ /* 0x000fe200000010ff */
[C---:B------:R-:W-:Y:S01]  /*b570*/  FFMA R47, R81.reuse, R126, R47 ;  /* 0x0000007e512f7223 */ /* 0x040fe2000000002f */
[C---:B------:R-:W-:Y:S01]  /*b580*/  FFMA R44, R81.reuse, R125, R44 ;  /* 0x0000007d512c7223 */ /* 0x040fe2000000002c */
[----:B------:R-:W-:Y:S01]  /*b590*/  SHF.L.U32 R137, R144, 0x10, RZ ;  /* 0x0000001090897819 */ /* 0x000fe200000006ff */
[C---:B------:R-:W-:Y:S01]  /*b5a0*/  FFMA R45, R81.reuse, R128, R45 ;  /* 0x00000080512d7223 */ /* 0x040fe2000000002d */
[C---:B------:R-:W-:Y:S01]  /*b5b0*/  FMUL R46, R78.reuse, R50 ;  /* 0x000000324e2e7220 */ /* 0x040fe20000400000 */
[C---:B------:R-:W-:Y:S01]  /*b5c0*/  FMUL R51, R78.reuse, R51 ;  /* 0x000000334e337220 */ /* 0x040fe20000400000 */
[C---:B------:R-:W-:Y:S01]  /*b5d0*/  FMUL R48, R78.reuse, R52 ;  /* 0x000000344e307220 */ /* 0x040fe20000400000 */
[C---:B------:R-:W-:Y:S01]  /*b5e0*/  FMUL R49, R78.reuse, R53 ;  /* 0x000000354e317220 */ /* 0x040fe20000400000 */
[C---:B------:R-:W-:Y:S01]  /*b5f0*/  FFMA R46, R81.reuse, R127, R46 ;  /* 0x0000007f512e7223 */ /* 0x040fe2000000002e */
[C---:B------:R-:W-:Y:S01]  /*b600*/  FMUL R50, R78.reuse, R54 ;  /* 0x000000364e327220 */ /* 0x040fe20000400000 */
[C---:B------:R-:W-:Y:S01]  /*b610*/  FFMA R51, R81.reuse, R130, R51 ;  /* 0x0000008251337223 */ /* 0x040fe20000000033 */
[C---:B------:R-:W-:Y:S01]  /*b620*/  FMUL R55, R78.reuse, R55 ;  /* 0x000000374e377220 */ /* 0x040fe20000400000 */
[C---:B------:R-:W-:Y:S01]  /*b630*/  FFMA R48, R81.reuse, R129, R48 ;  /* 0x0000008151307223 */ /* 0x040fe20000000030 */
[C---:B------:R-:W-:Y:S01]  /*b640*/  FMUL R52, R78.reuse, R56 ;  /* 0x000000384e347220 */ /* 0x040fe20000400000 */
[C---:B------:R-:W-:Y:S01]  /*b650*/  FFMA R49, R81.reuse, R132, R49 ;  /* 0x0000008451317223 */ /* 0x040fe20000000031 */
[C---:B------:R-:W-:Y:S01]  /*b660*/  FMUL R53, R78.reuse, R57 ;  /* 0x000000394e357220 */ /* 0x040fe20000400000 */
[----:B------:R-:W-:Y:S01]  /*b670*/  FFMA R50, R81, R131, R50 ;  /* 0x0000008351327223 */ /* 0x000fe20000000032 */
[C---:B------:R-:W-:Y:S01]  /*b680*/  FMUL R54, R78.reuse, R58 ;  /* 0x0000003a4e367220 */ /* 0x040fe20000400000 */
[----:B------:R-:W-:Y:S01]  /*b690*/  F2FP.BF16.F32.PACK_AB R41, R47, R42 ;  /* 0x0000002a2f29723e */ /* 0x000fe200000010ff */
[----:B------:R-:W-:Y:S01]  /*b6a0*/  FFMA R55, R81, R134, R55 ;  /* 0x0000008651377223 */ /* 0x000fe20000000037 */
[C---:B------:R-:W-:Y:S01]  /*b6b0*/  FMUL R59, R78.reuse, R59 ;  /* 0x0000003b4e3b7220 */ /* 0x040fe20000400000 */
[----:B------:R-:W-:Y:S01]  /*b6c0*/  F2FP.BF16.F32.PACK_AB R42, R45, R44 ;  /* 0x0000002c2d2a723e */ /* 0x000fe200000010ff */
[----:B------:R-:W-:Y:S01]  /*b6d0*/  FFMA R52, R81, R133, R52 ;  /* 0x0000008551347223 */ /* 0x000fe20000000034 */
[----:B------:R-:W-:Y:S01]  /*b6e0*/  F2FP.BF16.F32.PACK_AB R43, R51, R46 ;  /* 0x0000002e332b723e */ /* 0x000fe200000010ff */
[----:B------:R-:W-:Y:S01]  /*b6f0*/  FMUL R56, R78, R60 ;  /* 0x0000003c4e387220 */ /* 0x000fe20000400000 */
[----:B------:R-:W-:Y:S01]  /*b700*/  LOP3.LUT R140, R144, 0xffff0000, RZ, 0xc0, !PT ;  /* 0xffff0000908c7812 */ /* 0x000fe200078ec0ff */
[----:B------:R-:W-:Y:S01]  /*b710*/  FFMA R53, R81, R136, R53 ;  /* 0x0000008851357223 */ /* 0x000fe20000000035 */
[----:B------:R-:W-:Y:S01]  /*b720*/  SHF.L.U32 R139, R145, 0x10, RZ ;  /* 0x00000010918b7819 */ /* 0x000fe200000006ff */
[----:B------:R1:W-:Y:S01]  /*b730*/  STS.128 [R176+0xc400], R40 ;  /* 0x00c40028b0007388 */ /* 0x0003e20000000c00 */
[C---:B------:R-:W-:Y:S01]  /*b740*/  FMUL R57, R78.reuse, R61 ;  /* 0x0000003d4e397220 */ /* 0x040fe20000400000 */
[----:B------:R-:W-:Y:S01]  /*b750*/  FFMA R54, R81, R135, R54 ;  /* 0x0000008751367223 */ /* 0x000fe20000000036 */
[----:B------:R-:W-:Y:S01]  /*b760*/  LOP3.LUT R142, R145, 0xffff0000, RZ, 0xc0, !PT ;  /* 0xffff0000918e7812 */ /* 0x000fe200078ec0ff */
[----:B------:R-:W-:Y:S01]  /*b770*/  FMUL R58, R78, R62 ;  /* 0x0000003e4e3a7220 */ /* 0x000fe20000400000 */
[C---:B------:R-:W-:Y:S01]  /*b780*/  FFMA R59, R81.reuse, R138, R59 ;  /* 0x0000008a513b7223 */ /* 0x040fe2000000003b */
[----:B------:R-:W-:Y:S01]  /*b790*/  SHF.L.U32 R141, R146, 0x10, RZ ;  /* 0x00000010928d7819 */ /* 0x000fe200000006ff */
[----:B------:R-:W-:Y:S01]  /*b7a0*/  FMUL R63, R78, R63 ;  /* 0x0000003f4e3f7220 */ /* 0x000fe20000400000 */
        /* <DEDUP_REMOVED lines=9> */
[C---:B------:R-:W-:Y:S01]  /*b840*/  FMUL R62, R78.reuse, R66 ;  /* 0x000000424e3e7220 */ /* 0x040fe20000400000 */
[----:B------:R-:W-:Y:S01]  /*b850*/  F2FP.BF16.F32.PACK_AB R49, R55, R50 ;  /* 0x000000323731723e */ /* 0x000fe200000010ff */
[----:B------:R-:W-:Y:S01]  /*b860*/  FFMA R63, R81, R142, R63 ;  /* 0x0000008e513f7223 */ /* 0x000fe2000000003f */
[----:B------:R-:W-:Y:S01]  /*b870*/  FMUL R67, R78, R67 ;  /* 0x000000434e437220 */ /* 0x000fe20000400000 */
[----:B------:R-:W-:Y:S01]  /*b880*/  F2FP.BF16.F32.PACK_AB R50, R53, R52 ;  /* 0x000000343532723e */ /* 0x000fe200000010ff */
[----:B------:R-:W-:Y:S01]  /*b890*/  FFMA R60, R81, R141, R60 ;  /* 0x0000008d513c7223 */ /* 0x000fe2000000003c */
[----:B------:R-:W-:Y:S01]  /*b8a0*/  F2FP.BF16.F32.PACK_AB R51, R59, R54 ;  /* 0x000000363b33723e */ /* 0x000fe200000010ff */
[C---:B------:R-:W-:Y:S01]  /*b8b0*/  FFMA R61, R81.reuse, R144, R61 ;  /* 0x00000090513d7223 */ /* 0x040fe2000000003d */
[C---:B------:R-:W-:Y:S01]  /*b8c0*/  FFMA R62, R81.reuse, R143, R62 ;  /* 0x0000008f513e7223 */ /* 0x040fe2000000003e */
[----:B------:R-:W-:Y:S01]  /*b8d0*/  FFMA R67, R81, R146, R67 ;  /* 0x0000009251437223 */ /* 0x000fe20000000043 */
[----:B------:R-:W-:Y:S01]  /*b8e0*/  F2FP.BF16.F32.PACK_AB R56, R57, R56 ;  /* 0x000000383938723e */ /* 0x000fe200000010ff */
[----:B------:R1:W-:Y:S01]  /*b8f0*/  STS.128 [R175+0xc400], R48 ;  /* 0x00c40030af007388 */ /* 0x0003e20000000c00 */
[----:B------:R-:W-:Y:S02]  /*b900*/  F2FP.BF16.F32.PACK_AB R57, R63, R58 ;  /* 0x0000003a3f39723e */ /* 0x000fe400000010ff */
        /* <DEDUP_REMOVED lines=20> */
.L_x_157:
[----:B------:R-:W-:Y:S05]  /*ba50*/  BSYNC.RECONVERGENT B0 ;  /* 0x0000000000007941 */ /* 0x000fea0003800200 */
.L_x_156:
[----:B------:R-:W-:Y:S01]  /*ba60*/  BAR.SYNC.DEFER_BLOCKING 0x1, 0x80 ;  /* 0x0042000000007b1d */ /* 0x000fe20000010000 */
[----:B------:R-:W-:Y:S01]  /*ba70*/  UISETP.NE.AND UP0, UPT, UR49, -0x4, UPT ;  /* 0xfffffffc3100788c */ /* 0x000fe2000bf05270 */
[----:B------:R-:W-:Y:S08]  /*ba80*/  IADD3 R76, PT, PT, R76, 0x1, RZ ;  /* 0x000000014c4c7810 */ /* 0x000ff00007ffe0ff */
[----:B------:R-:W-:Y:S05]  /*ba90*/  BRA.U !UP0, `(.L_x_158) ;  /* 0x0000000108287547 */ /* 0x000fea000b800000 */
[----:B------:R-:W-:Y:S01]  /*baa0*/  ISETP.NE.AND P0, PT, R179, RZ, PT ;  /* 0x000000ffb300720c */ /* 0x000fe20003f05270 */
[----:B------:R-:W-:Y:S01]  /*bab0*/  IMAD.U32 R3, RZ, RZ, UR51 ;  /* 0x00000033ff037e24 */ /* 0x000fe2000f8e00ff */
[----:B------:R-:W-:Y:S01]  /*bac0*/  UIADD3 UR51, UPT, UPT, UR51, 0x1, URZ ;  /* 0x0000000133337890 */ /* 0x000fe2000fffe0ff */
[----:B------:R-:W-:Y:S03]  /*bad0*/  IMAD.U32 R0, RZ, RZ, UR37 ;  /* 0x00000025ff007e24 */ /* 0x000fe6000f8e00ff */
[----:B------:R-:W-:Y:S04]  /*bae0*/  UISETP.NE.AND UP0, UPT, UR51, 0x4, UPT ;  /* 0x000000043300788c */ /* 0x000fe8000bf05270 */
[----:B------:R-:W-:Y:S03]  /*baf0*/  USEL UR51, UR51, URZ, UP0 ;  /* 0x000000ff33337287 */ /* 0x000fe60008000000 */
[----:B------:R-:W-:Y:S05]  /*bb00*/  @P0 LEA R3, R3, UR48, 0x3 ;  /* 0x0000003003030c11 */ /* 0x000fea000f8e18ff */
[----:B------:R-:W-:Y:S05]  /*bb10*/  @P0 VIADD R3, R3, 0x160 ;  /* 0x0000016003030836 */ /* 0x000fea0000000000 */
[----:B------:R-:W-:Y:S04]  /*bb20*/  @P0 PRMT R0, R0, 0x654, R3 ;  /* 0x0000065400000816 */ /* 0x000fe80000000003 */
[----:B------:R2:W-:Y:S03]  /*bb30*/  @P0 SYNCS.ARRIVE.TRANS64.RED.A1T0 RZ, [R0+URZ], RZ ;  /* 0x000000ff00ff09a7 */ /* 0x0005e600081004ff */
.L_x_158:
[----:B------:R-:W-:Y:S01]  /*bb40*/  ISETP.NE.AND P2, PT, R171, RZ, PT ;  /* 0x000000ffab00720c */ /* 0x000fe20003f45270 */
[----:B------:R-:W-:Y:S01]  /*bb50*/  UIADD3 UR49, UPT, UPT, UR49, 0x4, URZ ;  /* 0x0000000431317890 */ /* 0x000fe2000fffe0ff */
[----:B------:R-:W-:Y:S01]  /*bb60*/  ISETP.NE.AND P0, PT, R173, 0x2, PT ;  /* 0x00000002ad00780c */ /* 0x000fe20003f05270 */
[----:B------:R-:W-:Y:S01]  /*bb70*/  IMAD.IADD R20, R75, 0x1, R154 ;  /* 0x000000014b147824 */ /* 0x000fe200078e029a */
[----:B------:R-:W-:Y:S01]  /*bb80*/  ISETP.NE.AND P1, PT, R76, 0x2, PT ;  /* 0x000000024c00780c */ /* 0x000fe20003f25270 */
[----:B------:R-:W-:Y:S01]  /*bb90*/  IMAD.IADD R21, R77, 0x1, R156 ;  /* 0x000000014d157824 */ /* 0x000fe200078e029c */
[----:B--2---:R-:W-:Y:S02]  /*bba0*/  SEL R0, RZ, 0x1, P0 ;  /* 0x00000001ff007807 */ /* 0x004fe40000000000 */
[----:B------:R-:W-:Y:S02]  /*bbb0*/  SEL R3, RZ, 0x1, P1 ;  /* 0x00000001ff037807 */ /* 0x000fe40000800000 */
[----:B------:R-:W-:Y:S02]  /*bbc0*/  LOP3.LUT R165, R165, R0, RZ, 0x3c, !PT ;  /* 0x00000000a5a57212 */ /* 0x000fe400078e3cff */
[----:B------:R-:W-:Y:S02]  /*bbd0*/  LOP3.LUT R166, R166, R3, RZ, 0x3c, !PT ;  /* 0x00000003a6a67212 */ /* 0x000fe400078e3cff */
[----:B------:R-:W-:Y:S02]  /*bbe0*/  @P2 R2UR UR36, R164 ;  /* 0x00000000a42422ca */ /* 0x000fe400000e0000 */
[----:B------:R-:W-:Y:S02]  /*bbf0*/  SEL R173, R173, RZ, P0 ;  /* 0x000000ffadad7207 */ /* 0x000fe40000000000 */
[----:B------:R-:W-:Y:S01]  /*bc00*/  SEL R76, R76, RZ, P1 ;  /* 0x000000ff4c4c7207 */ /* 0x000fe20000800000 */
[----:B------:R-:W-:Y:S10]  /*bc10*/  @P2 BRA `(.L_x_159) ;  /* 0xffffffa000282947 */ /* 0x000ff4000383ffff */
[----:B------:R-:W-:-:S09]  /*bc20*/  UISETP.NE.AND UP0, UPT, UR50, URZ, UPT ;  /* 0x000000ff3200728c */ /* 0x000fd2000bf05270 */
[----:B------:R-:W-:Y:S05]  /*bc30*/  BRA.U !UP0, `(.L_x_160) ;  /* 0x0000000108487547 */ /* 0x000fea000b800000 */
[----:B------:R-:W2:Y:S02]  /*bc40*/  LDCU.64 UR4, c[0x0][0x890] ;  /* 0x00011200ff0477ac */ /* 0x000ea40008000a00 */
[----:B--2---:R-:W-:-:S04]  /*bc50*/  UISETP.NE.U32.AND UP0, UPT, UR4, URZ, UPT ;  /* 0x000000ff0400728c */ /* 0x004fc8000bf05070 */
[----:B------:R-:W-:-:S09]  /*bc60*/  UISETP.NE.AND.EX UP0, UPT, UR5, URZ, UPT, UP0 ;  /* 0x000000ff0500728c */ /* 0x000fd2000bf05300 */
[----:B------:R-:W-:Y:S05]  /*bc70*/  BRA.U UP0, `(.L_x_161) ;  /* 0x00000001000c7547 */ /* 0x000fea000b800000 */
[----:B------:R-:W-:-:S13]  /*bc80*/  FSETP.NEU.AND P0, PT, R81, RZ, PT ;  /* 0x000000ff5100720b */ /* 0x000fda0003f0d000 */
[----:B------:R-:W-:Y:S05]  /*bc90*/  @!P0 EXIT ;  /* 0x000000000000894d */ /* 0x000fea0003800000 */
[----:B------:R-:W-:Y:S05]  /*bca0*/  BRA `(.L_x_160) ;  /* 0x00000000002c7947 */ /* 0x000fea0003800000 */
.L_x_161:
[----:B------:R-:W-:Y:S01]  /*bcb0*/  ISETP.NE.AND P0, PT, R172, RZ, PT ;  /* 0x000000ffac00720c */ /* 0x000fe20003f05270 */
[----:B------:R-:W-:-:S12]  /*bcc0*/  BSSY.RECONVERGENT B0, `(.L_x_160) ;  /* 0x0000009000007945 */ /* 0x000fd80003800200 */
[----:B------:R-:W-:Y:S05]  /*bcd0*/  @P0 BRA `(.L_x_162) ;  /* 0x0000000000140947 */ /* 0x000fea0003800000 */
[----:B------:R-:W2:Y:S02]  /*bce0*/  LDCU.64 UR4, c[0x0][0x888] ;  /* 0x00011100ff0477ac */ /* 0x000ea40008000a00 */
[----:B--2---:R-:W-:-:S04]  /*bcf0*/  ISETP.NE.U32.AND P0, PT, RZ, UR4, PT ;  /* 0x00000004ff007c0c */ /* 0x004fc8000bf05070 */
[----:B------:R-:W-:-:S13]  /*bd00*/  ISETP.NE.AND.EX P0, PT, RZ, UR5, PT, P0 ;  /* 0x00000005ff007c0c */ /* 0x000fda000bf05300 */
[----:B------:R-:W-:Y:S05]  /*bd10*/  @!P0 EXIT ;  /* 0x000000000000894d */ /* 0x000fea0003800000 */
[----:B------:R-:W-:Y:S05]  /*bd20*/  BRA `(.L_x_163) ;  /* 0x0000000000087947 */ /* 0x000fea0003800000 */
.L_x_162:
[----:B------:R-:W-:-:S13]  /*bd30*/  FSETP.NEU.AND P0, PT, R81, RZ, PT ;  /* 0x000000ff5100720b */ /* 0x000fda0003f0d000 */
[----:B------:R-:W-:Y:S05]  /*bd40*/  @!P0 EXIT ;  /* 0x000000000000894d */ /* 0x000fea0003800000 */
.L_x_163:
[----:B------:R-:W-:Y:S05]  /*bd50*/  BSYNC.RECONVERGENT B0 ;  /* 0x0000000000007941 */ /* 0x000fea0003800200 */
.L_x_160:
[----:B------:R-:W-:Y:S01]  /*bd60*/  ULEA UR4, UR51, UR48, 0x3 ;  /* 0x0000003033047291 */ /* 0x000fe2000f8e18ff */
[----:B------:R-:W-:-:S04]  /*bd70*/  DEPBAR.LE SB0, 0x0 ;  /* 0x000080000000791a */ /* 0x000fc80000000000 */
[----:B------:R-:W-:-:S04]  /*bd80*/  UIADD3 UR4, UPT, UPT, UR4, 0x160, URZ ;  /* 0x0000016004047890 */ /* 0x000fc8000fffe0ff */
[----:B------:R-:W-:-:S09]  /*bd90*/  UPRMT UR4, UR37, 0x654, UR4 ;  /* 0x0000065425047896 */ /* 0x000fd20008000004 */
[----:B------:R-:W-:Y:S01]  /*bda0*/  SYNCS.ARRIVE.TRANS64.RED.A1T0 RZ, [UR4], RZ ;  /* 0x000000ffffff79a7 */ /* 0x000fe20008100404 */
[----:B------:R-:W-:Y:S05]  /*bdb0*/  EXIT ;  /* 0x000000000000794d */ /* 0x000fea0003800000 */
.L_x_25:
[----:B--2---:R2:W4:Y:S02]  /*bdc0*/  SYNCS.PHASECHK.TRANS64.TRYWAIT P0, [R3+URZ+0x1e0], R2 ;  /* 0x0001e002030075a7 */ /* 0x00452400080011ff */
[----:B----4-:R-:W-:Y:S05]  /*bdd0*/  @!P0 NANOSLEEP.SYNCS 0x989680 ;  /* 0x009896800000895d */ /* 0x010fea0003900000 */
[----:B------:R-:W4:Y:S02]  /*bde0*/  @!P0 SYNCS.PHASECHK.TRANS64 P0, [R3+URZ+0x1e0], R2 ;  /* 0x0001e002030085a7 */ /* 0x000f2400080010ff */
[----:B----4-:R-:W-:Y:S05]  /*bdf0*/  @!P0 BRA `(.L_x_25) ;  /* 0xfffffffc00f08947 */ /* 0x010fea000383ffff */
[----:B------:R-:W-:Y:S05]  /*be00*/  BRA `(.L_x_164) ;  /* 0xffffff5800fc7947 */ /* 0x000fea000383ffff */
.L_x_28:
[----:B-1----:R-:W-:-:S07]  /*be10*/  MOV R2, UR33 ;  /* 0x0000002100027c02 */ /* 0x002fce0008000f00 */
.L_x_165:
[----:B-1----:R1:W2:Y:S02]  /*be20*/  SYNCS.PHASECHK.TRANS64.TRYWAIT P0, [R2+URZ+0xa0], R5 ;  /* 0x0000a005020075a7 */ /* 0x0022a400080011ff */
[----:B--2---:R-:W-:Y:S05]  /*be30*/  @!P0 NANOSLEEP.SYNCS 0x989680 ;  /* 0x009896800000895d */ /* 0x004fea0003900000 */
[----:B------:R-:W2:Y:S02]  /*be40*/  @!P0 SYNCS.PHASECHK.TRANS64 P0, [R2+URZ+0xa0], R5 ;  /* 0x0000a005020085a7 */ /* 0x000ea400080010ff */
[----:B--2---:R-:W-:Y:S05]  /*be50*/  @!P0 BRA `(.L_x_165) ;  /* 0xfffffffc00f08947 */ /* 0x004fea000383ffff */
[----:B------:R-:W-:Y:S05]  /*be60*/  BRA `(.L_x_27) ;  /* 0xffffff5c00607947 */ /* 0x000fea000383ffff */
.L_x_35:
[----:B-1----:R-:W-:-:S07]  /*be70*/  MOV R2, UR17 ;  /* 0x0000001100027c02 */ /* 0x002fce0008000f00 */
.L_x_166:
[----:B-1----:R1:W2:Y:S02]  /*be80*/  SYNCS.PHASECHK.TRANS64.TRYWAIT P0, [R2+URZ+0xa0], R5 ;  /* 0x0000a005020075a7 */ /* 0x0022a400080011ff */
[----:B--2---:R-:W-:Y:S05]  /*be90*/  @!P0 NANOSLEEP.SYNCS 0x989680 ;  /* 0x009896800000895d */ /* 0x004fea0003900000 */
[----:B------:R-:W2:Y:S02]  /*bea0*/  @!P0 SYNCS.PHASECHK.TRANS64 P0, [R2+URZ+0xa0], R5 ;  /* 0x0000a005020085a7 */ /* 0x000ea400080010ff */
[----:B--2---:R-:W-:Y:S05]  /*beb0*/  @!P0 BRA `(.L_x_166) ;  /* 0xfffffffc00f08947 */ /* 0x004fea000383ffff */
[----:B------:R-:W-:Y:S05]  /*bec0*/  BRA `(.L_x_34) ;  /* 0xffffff6000187947 */ /* 0x000fea000383ffff */
.L_x_40:
[----:B-1----:R1:W2:Y:S02]  /*bed0*/  SYNCS.PHASECHK.TRANS64.TRYWAIT P0, [R2+URZ+0x190], R3 ;  /* 0x00019003020075a7 */ /* 0x0022a400080011ff */
[----:B--2---:R-:W-:Y:S05]  /*bee0*/  @!P0 NANOSLEEP.SYNCS 0x989680 ;  /* 0x009896800000895d */ /* 0x004fea0003900000 */
[----:B------:R-:W2:Y:S02]  /*bef0*/  @!P0 SYNCS.PHASECHK.TRANS64 P0, [R2+URZ+0x190], R3 ;  /* 0x00019003020085a7 */ /* 0x000ea400080010ff */
[----:B--2---:R-:W-:Y:S05]  /*bf00*/  @!P0 BRA `(.L_x_40) ;  /* 0xfffffffc00f08947 */ /* 0x004fea000383ffff */
[----:B------:R-:W-:Y:S05]  /*bf10*/  BRA `(.L_x_167) ;  /* 0xffffff6000b87947 */ /* 0x000fea000383ffff */
.L_x_44:
[----:B---3--:R-:W-:-:S07]  /*bf20*/  MOV R0, UR4 ;  /* 0x0000000400007c02 */ /* 0x008fce0008000f00 */
.L_x_168:
[----:B-1----:R1:W2:Y:S02]  /*bf30*/  SYNCS.PHASECHK.TRANS64.TRYWAIT P0, [R0+URZ], R3 ;  /* 0x00000003000075a7 */ /* 0x0022a400080011ff */
[----:B--2---:R-:W-:Y:S05]  /*bf40*/  @!P0 NANOSLEEP.SYNCS 0x989680 ;  /* 0x009896800000895d */ /* 0x004fea0003900000 */
[----:B------:R-:W2:Y:S02]  /*bf50*/  @!P0 SYNCS.PHASECHK.TRANS64 P0, [R0+URZ], R3 ;  /* 0x00000003000085a7 */ /* 0x000ea400080010ff */
[----:B--2---:R-:W-:Y:S05]  /*bf60*/  @!P0 BRA `(.L_x_168) ;  /* 0xfffffffc00f08947 */ /* 0x004fea000383ffff */
[----:B------:R-:W-:Y:S05]  /*bf70*/  BRA `(.L_x_169) ;  /* 0xffffff6800287947 */ /* 0x000fea000383ffff */
.L_x_45:
[----:B---3--:R-:W-:-:S07]  /*bf80*/  MOV R0, UR4 ;  /* 0x0000000400007c02 */ /* 0x008fce0008000f00 */
.L_x_170:
[----:B-1----:R1:W2:Y:S02]  /*bf90*/  SYNCS.PHASECHK.TRANS64.TRYWAIT P0, [R0+URZ], R3 ;  /* 0x00000003000075a7 */ /* 0x0022a400080011ff */
[----:B--2---:R-:W-:Y:S05]  /*bfa0*/  @!P0 NANOSLEEP.SYNCS 0x989680 ;  /* 0x009896800000895d */ /* 0x004fea0003900000 */
[----:B------:R-:W2:Y:S02]  /*bfb0*/  @!P0 SYNCS.PHASECHK.TRANS64 P0, [R0+URZ], R3 ;  /* 0x00000003000085a7 */ /* 0x000ea400080010ff */
[----:B--2---:R-:W-:Y:S05]  /*bfc0*/  @!P0 BRA `(.L_x_170) ;  /* 0xfffffffc00f08947 */ /* 0x004fea000383ffff */
[----:B------:R-:W-:Y:S05]  /*bfd0*/  BRA `(.L_x_171) ;  /* 0xffffff6800347947 */ /* 0x000fea000383ffff */
.L_x_46:
[----:B---3--:R-:W-:-:S07]  /*bfe0*/  MOV R0, UR4 ;  /* 0x0000000400007c02 */ /* 0x008fce0008000f00 */
.L_x_172:
[----:B-1----:R1:W2:Y:S02]  /*bff0*/  SYNCS.PHASECHK.TRANS64.TRYWAIT P0, [R0+URZ], R3 ;  /* 0x00000003000075a7 */ /* 0x0022a400080011ff */
[----:B--2---:R-:W-:Y:S05]  /*c000*/  @!P0 NANOSLEEP.SYNCS 0x989680 ;  /* 0x009896800000895d */ /* 0x004fea0003900000 */
[----:B------:R-:W2:Y:S02]  /*c010*/  @!P0 SYNCS.PHASECHK.TRANS64 P0, [R0+URZ], R3 ;  /* 0x00000003000085a7 */ /* 0x000ea400080010ff */
[----:B--2---:R-:W-:Y:S05]  /*c020*/  @!P0 BRA `(.L_x_172) ;  /* 0xfffffffc00f08947 */ /* 0x004fea000383ffff */
[----:B------:R-:W-:Y:S05]  /*c030*/  BRA `(.L_x_173) ;  /* 0xffffff6800407947 */ /* 0x000fea000383ffff */
.L_x_47:
[----:B---3--:R-:W-:-:S07]  /*c040*/  MOV R0, UR4 ;  /* 0x0000000400007c02 */ /* 0x008fce0008000f00 */
.L_x_174:
[----:B-1----:R1:W2:Y:S02]  /*c050*/  SYNCS.PHASECHK.TRANS64.TRYWAIT P0, [R0+URZ], R3 ;  /* 0x00000003000075a7 */ /* 0x0022a400080011ff */
[----:B--2---:R-:W-:Y:S05]  /*c060*/  @!P0 NANOSLEEP.SYNCS 0x989680 ;  /* 0x009896800000895d */ /* 0x004fea0003900000 */
[----:B------:R-:W2:Y:S02]  /*c070*/  @!P0 SYNCS.PHASECHK.TRANS64 P0, [R0+URZ], R3 ;  /* 0x00000003000085a7 */ /* 0x000ea400080010ff */
[----:B--2---:R-:W-:Y:S05]  /*c080*/  @!P0 BRA `(.L_x_174) ;  /* 0xfffffffc00f08947 */ /* 0x004fea000383ffff */
[----:B------:R-:W-:Y:S05]  /*c090*/  BRA `(.L_x_175) ;  /* 0xffffff68004c7947 */ /* 0x000fea000383ffff */
.L_x_48:
[----:B---3--:R-:W-:-:S07]  /*c0a0*/  MOV R0, UR4 ;  /* 0x0000000400007c02 */ /* 0x008fce0008000f00 */
.L_x_176:
[----:B-1----:R1:W2:Y:S02]  /*c0b0*/  SYNCS.PHASECHK.TRANS64.TRYWAIT P0, [R0+URZ], R3 ;  /* 0x00000003000075a7 */ /* 0x0022a400080011ff */
[----:B--2---:R-:W-:Y:S05]  /*c0c0*/  @!P0 NANOSLEEP.SYNCS 0x989680 ;  /* 0x009896800000895d */ /* 0x004fea0003900000 */
[----:B------:R-:W2:Y:S02]  /*c0d0*/  @!P0 SYNCS.PHASECHK.TRANS64 P0, [R0+URZ], R3 ;  /* 0x00000003000085a7 */ /* 0x000ea400080010ff */
[----:B--2---:R-:W-:Y:S05]  /*c0e0*/  @!P0 BRA `(.L_x_176) ;  /* 0xfffffffc00f08947 */ /* 0x004fea000383ffff */
[----:B------:R-:W-:Y:S05]  /*c0f0*/  BRA `(.L_x_177) ;  /* 0xffffff6800587947 */ /* 0x000fea000383ffff */
.L_x_49:
[----:B---3--:R-:W-:-:S07]  /*c100*/  MOV R0, UR4 ;  /* 0x0000000400007c02 */ /* 0x008fce0008000f00 */
.L_x_178:
[----:B-1----:R1:W2:Y:S02]  /*c110*/  SYNCS.PHASECHK.TRANS64.TRYWAIT P0, [R0+URZ], R3 ;  /* 0x00000003000075a7 */ /* 0x0022a400080011ff */
[----:B--2---:R-:W-:Y:S05]  /*c120*/  @!P0 NANOSLEEP.SYNCS 0x989680 ;  /* 0x009896800000895d */ /* 0x004fea0003900000 */
[----:B------:R-:W2:Y:S02]  /*c130*/  @!P0 SYNCS.PHASECHK.TRANS64 P0, [R0+URZ], R3 ;  /* 0x00000003000085a7 */ /* 0x000ea400080010ff */
[----:B--2---:R-:W-:Y:S05]  /*c140*/  @!P0 BRA `(.L_x_178) ;  /* 0xfffffffc00f08947 */ /* 0x004fea000383ffff */
[----:B------:R-:W-:Y:S05]  /*c150*/  BRA `(.L_x_179) ;  /* 0xffffff6800647947 */ /* 0x000fea000383ffff */
.L_x_50:
[----:B---3--:R-:W-:-:S07]  /*c160*/  MOV R0, UR4 ;  /* 0x0000000400007c02 */ /* 0x008fce0008000f00 */
.L_x_180:
[----:B-1----:R1:W2:Y:S02]  /*c170*/  SYNCS.PHASECHK.TRANS64.TRYWAIT P0, [R0+URZ], R3 ;  /* 0x00000003000075a7 */ /* 0x0022a400080011ff */
[----:B--2---:R-:W-:Y:S05]  /*c180*/  @!P0 NANOSLEEP.SYNCS 0x989680 ;  /* 0x009896800000895d */ /* 0x004fea0003900000 */
[----:B------:R-:W2:Y:S02]  /*c190*/  @!P0 SYNCS.PHASECHK.TRANS64 P0, [R0+URZ], R3 ;  /* 0x00000003000085a7 */ /* 0x000ea400080010ff */
[----:B--2---:R-:W-:Y:S05]  /*c1a0*/  @!P0 BRA `(.L_x_180) ;  /* 0xfffffffc00f08947 */ /* 0x004fea000383ffff */
[----:B------:R-:W-:Y:S05]  /*c1b0*/  BRA `(.L_x_181) ;  /* 0xffffff6800707947 */ /* 0x000fea000383ffff */
.L_x_51:
[----:B---3--:R-:W-:-:S07]  /*c1c0*/  MOV R0, UR4 ;  /* 0x0000000400007c02 */ /* 0x008fce0008000f00 */
.L_x_182:
[----:B-1----:R1:W2:Y:S02]  /*c1d0*/  SYNCS.PHASECHK.TRANS64.TRYWAIT P0, [R0+URZ], R3 ;  /* 0x00000003000075a7 */ /* 0x0022a400080011ff */
[----:B--2---:R-:W-:Y:S05]  /*c1e0*/  @!P0 NANOSLEEP.SYNCS 0x989680 ;  /* 0x009896800000895d */ /* 0x004fea0003900000 */
[----:B------:R-:W2:Y:S02]  /*c1f0*/  @!P0 SYNCS.PHASECHK.TRANS64 P0, [R0+URZ], R3 ;  /* 0x00000003000085a7 */ /* 0x000ea400080010ff */
[----:B--2---:R-:W-:Y:S05]  /*c200*/  @!P0 BRA `(.L_x_182) ;  /* 0xfffffffc00f08947 */ /* 0x004fea000383ffff */
[----:B------:R-:W-:Y:S05]  /*c210*/  BRA `(.L_x_183) ;  /* 0xffffff68007c7947 */ /* 0x000fea000383ffff */
.L_x_52:
[----:B---3--:R-:W-:-:S07]  /*c220*/  MOV R0, UR4 ;  /* 0x0000000400007c02 */ /* 0x008fce0008000f00 */
.L_x_184:
[----:B-1----:R1:W2:Y:S02]  /*c230*/  SYNCS.PHASECHK.TRANS64.TRYWAIT P0, [R0+URZ], R3 ;  /* 0x00000003000075a7 */ /* 0x0022a400080011ff */
[----:B--2---:R-:W-:Y:S05]  /*c240*/  @!P0 NANOSLEEP.SYNCS 0x989680 ;  /* 0x009896800000895d */ /* 0x004fea0003900000 */
[----:B------:R-:W2:Y:S02]  /*c250*/  @!P0 SYNCS.PHASECHK.TRANS64 P0, [R0+URZ], R3 ;  /* 0x00000003000085a7 */ /* 0x000ea400080010ff */
[----:B--2---:R-:W-:Y:S05]  /*c260*/  @!P0 BRA `(.L_x_184) ;  /* 0xfffffffc00f08947 */ /* 0x004fea000383ffff */
[----:B------:R-:W-:Y:S05]  /*c270*/  BRA `(.L_x_185) ;  /* 0xffffff6800887947 */ /* 0x000fea000383ffff */
.L_x_53:
[----:B---3--:R-:W-:-:S07]  /*c280*/  MOV R0, UR4 ;  /* 0x0000000400007c02 */ /* 0x008fce0008000f00 */
.L_x_186:
[----:B-1----:R1:W2:Y:S02]  /*c290*/  SYNCS.PHASECHK.TRANS64.TRYWAIT P0, [R0+URZ], R3 ;  /* 0x00000003000075a7 */ /* 0x0022a400080011ff */
[----:B--2---:R-:W-:Y:S05]  /*c2a0*/  @!P0 NANOSLEEP.SYNCS 0x989680 ;  /* 0x009896800000895d */ /* 0x004fea0003900000 */
[----:B------:R-:W2:Y:S02]  /*c2b0*/  @!P0 SYNCS.PHASECHK.TRANS64 P0, [R0+URZ], R3 ;  /* 0x00000003000085a7 */ /* 0x000ea400080010ff */
[----:B--2---:R-:W-:Y:S05]  /*c2c0*/  @!P0 BRA `(.L_x_186) ;  /* 0xfffffffc00f08947 */ /* 0x004fea000383ffff */
[----:B------:R-:W-:Y:S05]  /*c2d0*/  BRA `(.L_x_187) ;  /* 0xffffff6800947947 */ /* 0x000fea000383ffff */
.L_x_54:
[----:B---3--:R-:W-:-:S07]  /*c2e0*/  MOV R0, UR4 ;  /* 0x0000000400007c02 */ /* 0x008fce0008000f00 */
.L_x_188:
[----:B-1----:R1:W2:Y:S02]  /*c2f0*/  SYNCS.PHASECHK.TRANS64.TRYWAIT P0, [R0+URZ], R3 ;  /* 0x00000003000075a7 */ /* 0x0022a400080011ff */
[----:B--2---:R-:W-:Y:S05]  /*c300*/  @!P0 NANOSLEEP.SYNCS 0x989680 ;  /* 0x009896800000895d */ /* 0x004fea0003900000 */
[----:B------:R-:W2:Y:S02]  /*c310*/  @!P0 SYNCS.PHASECHK.TRANS64 P0, [R0+URZ], R3 ;  /* 0x00000003000085a7 */ /* 0x000ea400080010ff */
[----:B--2---:R-:W-:Y:S05]  /*c320*/  @!P0 BRA `(.L_x_188) ;  /* 0xfffffffc00f08947 */ /* 0x004fea000383ffff */
[----:B------:R-:W-:Y:S05]  /*c330*/  BRA `(.L_x_189) ;  /* 0xffffff6800a07947 */ /* 0x000fea000383ffff */
.L_x_55:
[----:B---3--:R-:W-:-:S07]  /*c340*/  MOV R0, UR4 ;  /* 0x0000000400007c02 */ /* 0x008fce0008000f00 */
.L_x_190:
[----:B-1----:R1:W2:Y:S02]  /*c350*/  SYNCS.PHASECHK.TRANS64.TRYWAIT P0, [R0+URZ], R3 ;  /* 0x00000003000075a7 */ /* 0x0022a400080011ff */
[----:B--2---:R-:W-:Y:S05]  /*c360*/  @!P0 NANOSLEEP.SYNCS 0x989680 ;  /* 0x009896800000895d */ /* 0x004fea0003900000 */
[----:B------:R-:W2:Y:S02]  /*c370*/  @!P0 SYNCS.PHASECHK.TRANS64 P0, [R0+URZ], R3 ;  /* 0x00000003000085a7 */ /* 0x000ea400080010ff */
[----:B--2---:R-:W-:Y:S05]  /*c380*/  @!P0 BRA `(.L_x_190) ;  /* 0xfffffffc00f08947 */ /* 0x004fea000383ffff */
[----:B------:R-:W-:Y:S05]  /*c390*/  BRA `(.L_x_191) ;  /* 0xffffff6800ac7947 */ /* 0x000fea000383ffff */
.L_x_56:
[----:B---3--:R-:W-:-:S07]  /*c3a0*/  MOV R0, UR4 ;  /* 0x0000000400007c02 */ /* 0x008fce0008000f00 */
.L_x_192:
[----:B-1----:R1:W2:Y:S02]  /*c3b0*/  SYNCS.PHASECHK.TRANS64.TRYWAIT P0, [R0+URZ], R3 ;  /* 0x00000003000075a7 */ /* 0x0022a400080011ff */
[----:B--2---:R-:W-:Y:S05]  /*c3c0*/  @!P0 NANOSLEEP.SYNCS 0x989680 ;  /* 0x009896800000895d */ /* 0x004fea0003900000 */
[----:B------:R-:W2:Y:S02]  /*c3d0*/  @!P0 SYNCS.PHASECHK.TRANS64 P0, [R0+URZ], R3 ;  /* 0x00000003000085a7 */ /* 0x000ea400080010ff */
[----:B--2---:R-:W-:Y:S05]  /*c3e0*/  @!P0 BRA `(.L_x_192) ;  /* 0xfffffffc00f08947 */ /* 0x004fea000383ffff */
[----:B------:R-:W-:Y:S05]  /*c3f0*/  BRA `(.L_x_193) ;  /* 0xffffff6800b87947 */ /* 0x000fea000383ffff */
.L_x_57:
[----:B---3--:R-:W-:-:S07]  /*c400*/  MOV R0, UR4 ;  /* 0x0000000400007c02 */ /* 0x008fce0008000f00 */
.L_x_194:
[----:B-1----:R1:W2:Y:S02]  /*c410*/  SYNCS.PHASECHK.TRANS64.TRYWAIT P0, [R0+URZ], R3 ;  /* 0x00000003000075a7 */ /* 0x0022a400080011ff */
[----:B--2---:R-:W-:Y:S05]  /*c420*/  @!P0 NANOSLEEP.SYNCS 0x989680 ;  /* 0x009896800000895d */ /* 0x004fea0003900000 */
[----:B------:R-:W2:Y:S02]  /*c430*/  @!P0 SYNCS.PHASECHK.TRANS64 P0, [R0+URZ], R3 ;  /* 0x00000003000085a7 */ /* 0x000ea400080010ff */
[----:B--2---:R-:W-:Y:S05]  /*c440*/  @!P0 BRA `(.L_x_194) ;  /* 0xfffffffc00f08947 */ /* 0x004fea000383ffff */
[----:B------:R-:W-:Y:S05]  /*c450*/  BRA `(.L_x_195) ;  /* 0xffffff6800c47947 */ /* 0x000fea000383ffff */
.L_x_58:
[----:B---3--:R-:W-:-:S07]  /*c460*/  MOV R0, UR4 ;  /* 0x0000000400007c02 */ /* 0x008fce0008000f00 */
.L_x_196:
[----:B-1----:R1:W2:Y:S02]  /*c470*/  SYNCS.PHASECHK.TRANS64.TRYWAIT P0, [R0+URZ], R3 ;  /* 0x00000003000075a7 */ /* 0x0022a400080011ff */
[----:B--2---:R-:W-:Y:S05]  /*c480*/  @!P0 NANOSLEEP.SYNCS 0x989680 ;  /* 0x009896800000895d */ /* 0x004fea0003900000 */
[----:B------:R-:W2:Y:S02]  /*c490*/  @!P0 SYNCS.PHASECHK.TRANS64 P0, [R0+URZ], R3 ;  /* 0x00000003000085a7 */ /* 0x000ea400080010ff */
[----:B--2---:R-:W-:Y:S05]  /*c4a0*/  @!P0 BRA `(.L_x_196) ;  /* 0xfffffffc00f08947 */ /* 0x004fea000383ffff */
[----:B------:R-:W-:Y:S05]  /*c4b0*/  BRA `(.L_x_197) ;  /* 0xffffff6800d07947 */ /* 0x000fea000383ffff */
.L_x_59:
[----:B---3--:R-:W-:-:S07]  /*c4c0*/  MOV R0, UR4 ;  /* 0x0000000400007c02 */ /* 0x008fce0008000f00 */
.L_x_198:
[----:B-1----:R1:W2:Y:S02]  /*c4d0*/  SYNCS.PHASECHK.TRANS64.TRYWAIT P0, [R0+URZ], R3 ;  /* 0x00000003000075a7 */ /* 0x0022a400080011ff */
[----:B--2---:R-:W-:Y:S05]  /*c4e0*/  @!P0 NANOSLEEP.SYNCS 0x989680 ;  /* 0x009896800000895d */ /* 0x004fea0003900000 */
[----:B------:R-:W2:Y:S02]  /*c4f0*/  @!P0 SYNCS.PHASECHK.TRANS64 P0, [R0+URZ], R3 ;  /* 0x00000003000085a7 */ /* 0x000ea400080010ff */
[----:B--2---:R-:W-:Y:S05]  /*c500*/  @!P0 BRA `(.L_x_198) ;  /* 0xfffffffc00f08947 */ /* 0x004fea000383ffff */
[----:B------:R-:W-:Y:S05]  /*c510*/  BRA `(.L_x_199) ;  /* 0xffffff6800dc7947 */ /* 0x000fea000383ffff */
.L_x_60:
[----:B---3--:R-:W-:-:S07]  /*c520*/  MOV R0, UR4 ;  /* 0x0000000400007c02 */ /* 0x008fce0008000f00 */
.L_x_200:
[----:B-1----:R1:W2:Y:S02]  /*c530*/  SYNCS.PHASECHK.TRANS64.TRYWAIT P0, [R0+URZ], R3 ;  /* 0x00000003000075a7 */ /* 0x0022a400080011ff */
[----:B--2---:R-:W-:Y:S05]  /*c540*/  @!P0 NANOSLEEP.SYNCS 0x989680 ;  /* 0x009896800000895d */ /* 0x004fea0003900000 */
[----:B------:R-:W2:Y:S02]  /*c550*/  @!P0 SYNCS.PHASECHK.TRANS64 P0, [R0+URZ], R3 ;  /* 0x00000003000085a7 */ /* 0x000ea400080010ff */
[----:B--2---:R-:W-:Y:S05]  /*c560*/  @!P0 BRA `(.L_x_200) ;  /* 0xfffffffc00f08947 */ /* 0x004fea000383ffff */
[----:B------:R-:W-:Y:S05]  /*c570*/  BRA `(.L_x_201) ;  /* 0xffffff6800e87947 */ /* 0x000fea000383ffff */
.L_x_61:
[----:B---3--:R-:W-:-:S07]  /*c580*/  MOV R0, UR4 ;  /* 0x0000000400007c02 */ /* 0x008fce0008000f00 */
.L_x_202:
[----:B-1----:R1:W2:Y:S02]  /*c590*/  SYNCS.PHASECHK.TRANS64.TRYWAIT P0, [R0+URZ], R3 ;  /* 0x00000003000075a7 */ /* 0x0022a400080011ff */
[----:B--2---:R-:W-:Y:S05]  /*c5a0*/  @!P0 NANOSLEEP.SYNCS 0x989680 ;  /* 0x009896800000895d */ /* 0x004fea0003900000 */
[----:B------:R-:W2:Y:S02]  /*c5b0*/  @!P0 SYNCS.PHASECHK.TRANS64 P0, [R0+URZ], R3 ;  /* 0x00000003000085a7 */ /* 0x000ea400080010ff */
[----:B--2---:R-:W-:Y:S05]  /*c5c0*/  @!P0 BRA `(.L_x_202) ;  /* 0xfffffffc00f08947 */ /* 0x004fea000383ffff */
[----:B------:R-:W-:Y:S05]  /*c5d0*/  BRA `(.L_x_203) ;  /* 0xffffff6800f47947 */ /* 0x000fea000383ffff */
.L_x_62:
[----:B---3--:R-:W-:-:S07]  /*c5e0*/  MOV R0, UR4 ;  /* 0x0000000400007c02 */ /* 0x008fce0008000f00 */
.L_x_204:
[----:B-1----:R1:W2:Y:S02]  /*c5f0*/  SYNCS.PHASECHK.TRANS64.TRYWAIT P0, [R0+URZ], R3 ;  /* 0x00000003000075a7 */ /* 0x0022a400080011ff */
[----:B--2---:R-:W-:Y:S05]  /*c600*/  @!P0 NANOSLEEP.SYNCS 0x989680 ;  /* 0x009896800000895d */ /* 0x004fea0003900000 */
[----:B------:R-:W2:Y:S02]  /*c610*/  @!P0 SYNCS.PHASECHK.TRANS64 P0, [R0+URZ], R3 ;  /* 0x00000003000085a7 */ /* 0x000ea400080010ff */
[----:B--2---:R-:W-:Y:S05]  /*c620*/  @!P0 BRA `(.L_x_204) ;  /* 0xfffffffc00f08947 */ /* 0x004fea000383ffff */
[----:B------:R-:W-:Y:S05]  /*c630*/  BRA `(.L_x_205) ;  /* 0xffffff6c00007947 */ /* 0x000fea000383ffff */
.L_x_65:
[----:B-1----:R1:W2:Y:S02]  /*c640*/  SYNCS.PHASECHK.TRANS64.TRYWAIT P0, [R0+URZ+0x1d0], R5 ;  /* 0x0001d005000075a7 */ /* 0x0022a400080011ff */
[----:B--2---:R-:W-:Y:S05]  /*c650*/  @!P0 NANOSLEEP.SYNCS 0x989680 ;  /* 0x009896800000895d */ /* 0x004fea0003900000 */
[----:B------:R-:W2:Y:S02]  /*c660*/  @!P0 SYNCS.PHASECHK.TRANS64 P0, [R0+URZ+0x1d0], R5 ;  /* 0x0001d005000085a7 */ /* 0x000ea400080010ff */
[----:B--2---:R-:W-:Y:S05]  /*c670*/  @!P0 BRA `(.L_x_65) ;  /* 0xfffffffc00f08947 */ /* 0x004fea000383ffff */
[----:B------:R-:W-:Y:S05]  /*c680*/  BRA `(.L_x_206) ;  /* 0xffffff6c00607947 */ /* 0x000fea000383ffff */
.L_x_66:
[----:B------:R-:W-:-:S07]  /*c690*/  MOV R0, UR5 ;  /* 0x0000000500007c02 */ /* 0x000fce0008000f00 */
.L_x_207:
[----:B-1----:R1:W2:Y:S02]  /*c6a0*/  SYNCS.PHASECHK.TRANS64.TRYWAIT P0, [R0+URZ+0x1a0], R7 ;  /* 0x0001a007000075a7 */ /* 0x0022a400080011ff */
[----:B--2---:R-:W-:Y:S05]  /*c6b0*/  @!P0 NANOSLEEP.SYNCS 0x989680 ;  /* 0x009896800000895d */ /* 0x004fea0003900000 */
[----:B------:R-:W2:Y:S02]  /*c6c0*/  @!P0 SYNCS.PHASECHK.TRANS64 P0, [R0+URZ+0x1a0], R7 ;  /* 0x0001a007000085a7 */ /* 0x000ea400080010ff */
[----:B--2---:R-:W-:Y:S05]  /*c6d0*/  @!P0 BRA `(.L_x_207) ;  /* 0xfffffffc00f08947 */ /* 0x004fea000383ffff */
[----:B------:R-:W-:Y:S05]  /*c6e0*/  BRA `(.L_x_208) ;  /* 0xffffff6c00707947 */ /* 0x000fea000383ffff */
.L_x_67:
[----:B-1----:R1:W2:Y:S02]  /*c6f0*/  SYNCS.PHASECHK.TRANS64.TRYWAIT P1, [R0+URZ+0x190], R5 ;  /* 0x00019005000075a7 */ /* 0x0022a400080211ff */
[----:B--2---:R-:W-:Y:S05]  /*c700*/  @!P1 NANOSLEEP.SYNCS 0x989680 ;  /* 0x009896800000995d */ /* 0x004fea0003900000 */
[----:B------:R-:W2:Y:S02]  /*c710*/  @!P1 SYNCS.PHASECHK.TRANS64 P1, [R0+URZ+0x190], R5 ;  /* 0x00019005000095a7 */ /* 0x000ea400080210ff */
[----:B--2---:R-:W-:Y:S05]  /*c720*/  @!P1 BRA `(.L_x_67) ;  /* 0xfffffffc00f09947 */ /* 0x004fea000383ffff */
[----:B------:R-:W-:Y:S05]  /*c730*/  BRA `(.L_x_209) ;  /* 0xffffff6c00a07947 */ /* 0x000fea000383ffff */
.L_x_70:
[----:B------:R-:W-:-:S07]  /*c740*/  MOV R0, UR5 ;  /* 0x0000000500007c02 */ /* 0x000fce0008000f00 */
.L_x_210:
[----:B-1----:R1:W2:Y:S02]  /*c750*/  SYNCS.PHASECHK.TRANS64.TRYWAIT P0, [R0+URZ+0x1a0], R3 ;  /* 0x0001a003000075a7 */ /* 0x0022a400080011ff */
[----:B--2---:R-:W-:Y:S05]  /*c760*/  @!P0 NANOSLEEP.SYNCS 0x989680 ;  /* 0x009896800000895d */ /* 0x004fea0003900000 */
[----:B------:R-:W2:Y:S02]  /*c770*/  @!P0 SYNCS.PHASECHK.TRANS64 P0, [R0+URZ+0x1a0], R3 ;  /* 0x0001a003000085a7 */ /* 0x000ea400080010ff */
[----:B--2---:R-:W-:Y:S05]  /*c780*/  @!P0 BRA `(.L_x_210) ;  /* 0xfffffffc00f08947 */ /* 0x004fea000383ffff */
[----:B------:R-:W-:Y:S05]  /*c790*/  BRA `(.L_x_69) ;  /* 0xffffff6c00f47947 */ /* 0x000fea000383ffff */
.L_x_79:
[----:B-1----:R-:W-:-:S04]  /*c7a0*/  MOV R4, UR6 ;  /* 0x0000000600047c02 */ /* 0x002fc80008000f00 */
[----:B------:R1:W2:Y:S03]  /*c7b0*/  SYNCS.PHASECHK.TRANS64.TRYWAIT P0, [R4+URZ+0x8], R5 ;  /* 0x00000805040075a7 */ /* 0x0002a600080011ff */
[----:B--2---:R-:W-:Y:S05]  /*c7c0*/  @!P0 NANOSLEEP.SYNCS 0x989680 ;  /* 0x009896800000895d */ /* 0x004fea0003900000 */
[----:B------:R-:W2:Y:S02]  /*c7d0*/  @!P0 SYNCS.PHASECHK.TRANS64 P0, [R4+URZ+0x8], R5 ;  /* 0x00000805040085a7 */ /* 0x000ea400080010ff */
[----:B--2---:R-:W-:Y:S05]  /*c7e0*/  @!P0 BRA `(.L_x_79) ;  /* 0xfffffffc00ec8947 */ /* 0x004fea000383ffff */
[----:B------:R-:W-:Y:S05]  /*c7f0*/  BRA `(.L_x_78) ;  /* 0xffffff7000a87947 */ /* 0x000fea000383ffff */
.L_x_81:
[----:B------:R-:W-:Y:S01]  /*c800*/  BSSY B0, `(.L_x_211) ;  /* 0x0000006000007945 */ /* 0x000fe20003800000 */
[----:B------:R-:W-:-:S07]  /*c810*/  MOV R15, 0xffffffff ;  /* 0xffffffff000f7802 */ /* 0x000fce0000000f00 */
[----:B-1---5:R-:W-:Y:S05]  /*c820*/  WARPSYNC.COLLECTIVE R15, `(.L_x_212) ;  /* 0x000000000f0c7348 */ /* 0x022fea0003c00000 */
[----:B------:R-:W-:Y:S02]  /*c830*/  ELECT P6, UR79, PT ;  /* 0x00000000004f782f */ /* 0x000fe400038c0000 */
[----:B------:R-:W-:Y:S01]  /*c840*/  MOV R14, UR79 ;  /* 0x0000004f000e7c02 */ /* 0x000fe20008000f00 */
[----:B-1---5:R-:W-:Y:S10]  /*c850*/  ENDCOLLECTIVE ;  /* 0x000000000000791b */ /* 0x022ff40003800000 */
.L_x_212:
[----:B------:R-:W-:Y:S05]  /*c860*/  BSYNC B0 ;  /* 0x0000000000007941 */ /* 0x000fea0003800000 */
.L_x_211:
[----:B------:R-:W-:Y:S05]  /*c870*/  BRA `(.L_x_213) ;  /* 0xffffff7000d87947 */ /* 0x000fea000383ffff */
.L_x_83:
[----:B-1----:R-:W-:-:S04]  /*c880*/  MOV R2, UR6 ;  /* 0x0000000600027c02 */ /* 0x002fc80008000f00 */
[----:B------:R1:W2:Y:S03]  /*c890*/  SYNCS.PHASECHK.TRANS64.TRYWAIT P0, [R2+URZ+0x8], R3 ;  /* 0x00000803020075a7 */ /* 0x0002a600080011ff */
[----:B--2---:R-:W-:Y:S05]  /*c8a0*/  @!P0 NANOSLEEP.SYNCS 0x989680 ;  /* 0x009896800000895d */ /* 0x004fea0003900000 */
[----:B------:R-:W2:Y:S02]  /*c8b0*/  @!P0 SYNCS.PHASECHK.TRANS64 P0, [R2+URZ+0x8], R3 ;  /* 0x00000803020085a7 */ /* 0x000ea400080010ff */
[----:B--2---:R-:W-:Y:S05]  /*c8c0*/  @!P0 BRA `(.L_x_83) ;  /* 0xfffffffc00ec8947 */ /* 0x004fea000383ffff */
[----:B------:R-:W-:Y:S05]  /*c8d0*/  BRA `(.L_x_82) ;  /* 0xffffff7000dc7947 */ /* 0x000fea000383ffff */
.L_x_84:
[----:B-1----:R1:W2:Y:S02]  /*c8e0*/  SYNCS.PHASECHK.TRANS64.TRYWAIT P0, [R0+URZ+0x190], R5 ;  /* 0x00019005000075a7 */ /* 0x0022a400080011ff */
[----:B--2---:R-:W-:Y:S05]  /*c8f0*/  @!P0 NANOSLEEP.SYNCS 0x989680 ;  /* 0x009896800000895d */ /* 0x004fea0003900000 */
[----:B------:R-:W2:Y:S02]  /*c900*/  @!P0 SYNCS.PHASECHK.TRANS64 P0, [R0+URZ+0x190], R5 ;  /* 0x00019005000085a7 */ /* 0x000ea400080010ff */
[----:B--2---:R-:W-:Y:S05]  /*c910*/  @!P0 BRA `(.L_x_84) ;  /* 0xfffffffc00f08947 */ /* 0x004fea000383ffff */
[----:B------:R-:W-:Y:S05]  /*c920*/  BRA `(.L_x_214) ;  /* 0xffffff7400b07947 */ /* 0x000fea000383ffff */
.L_x_86:
[----:B------:R-:W-:-:S07]  /*c930*/  MOV R0, UR11 ;  /* 0x0000000b00007c02 */ /* 0x000fce0008000f00 */
.L_x_215:
[----:B-1----:R1:W2:Y:S02]  /*c940*/  SYNCS.PHASECHK.TRANS64.TRYWAIT P0, [R0+URZ+0x1c0], R5 ;  /* 0x0001c005000075a7 */ /* 0x0022a400080011ff */
[----:B--2---:R-:W-:Y:S05]  /*c950*/  @!P0 NANOSLEEP.SYNCS 0x989680 ;  /* 0x009896800000895d */ /* 0x004fea0003900000 */
[----:B------:R-:W2:Y:S02]  /*c960*/  @!P0 SYNCS.PHASECHK.TRANS64 P0, [R0+URZ+0x1c0], R5 ;  /* 0x0001c005000085a7 */ /* 0x000ea400080010ff */
[----:B--2---:R-:W-:Y:S05]  /*c970*/  @!P0 BRA `(.L_x_215) ;  /* 0xfffffffc00f08947 */ /* 0x004fea000383ffff */
[----:B------:R-:W-:Y:S05]  /*c980*/  BRA `(.L_x_216) ;  /* 0xffffff7400f87947 */ /* 0x000fea000383ffff */
.L_x_89:
[----:B------:R-:W-:Y:S07]  /*c990*/  MOV R0, UR9 ;  /* 0x0000000900007c02 */ /* 0x000fee0008000f00 */
.L_x_217:
[----:B-1----:R1:W2:Y:S02]  /*c9a0*/  SYNCS.PHASECHK.TRANS64.TRYWAIT P0, [R0+URZ], R5 ;  /* 0x00000005000075a7 */ /* 0x0022a400080011ff */
[----:B--2---:R-:W-:Y:S05]  /*c9b0*/  @!P0 NANOSLEEP.SYNCS 0x989680 ;  /* 0x009896800000895d */ /* 0x004fea0003900000 */
[----:B------:R-:W2:Y:S02]  /*c9c0*/  @!P0 SYNCS.PHASECHK.TRANS64 P0, [R0+URZ], R5 ;  /* 0x00000005000085a7 */ /* 0x000ea400080010ff */
[----:B--2---:R-:W-:Y:S05]  /*c9d0*/  @!P0 BRA `(.L_x_217) ;  /* 0xfffffffc00f08947 */ /* 0x004fea000383ffff */
[----:B------:R-:W-:Y:S05]  /*c9e0*/  BRA `(.L_x_88) ;  /* 0xffffff7800107947 */ /* 0x000fea000383ffff */
.L_x_93:
[----:B-1----:R-:W-:-:S07]  /*c9f0*/  MOV R0, UR5 ;  /* 0x0000000500007c02 */ /* 0x002fce0008000f00 */
.L_x_218:
[----:B-1----:R1:W2:Y:S02]  /*ca00*/  SYNCS.PHASECHK.TRANS64.TRYWAIT P0, [R0+URZ], R3 ;  /* 0x00000003000075a7 */ /* 0x0022a400080011ff */
[----:B--2---:R-:W-:Y:S05]  /*ca10*/  @!P0 NANOSLEEP.SYNCS 0x989680 ;  /* 0x009896800000895d */ /* 0x004fea0003900000 */
[----:B------:R-:W2:Y:S02]  /*ca20*/  @!P0 SYNCS.PHASECHK.TRANS64 P0, [R0+URZ], R3 ;  /* 0x00000003000085a7 */ /* 0x000ea400080010ff */
[----:B--2---:R-:W-:Y:S05]  /*ca30*/  @!P0 BRA `(.L_x_218) ;  /* 0xfffffffc00f08947 */ /* 0x004fea000383ffff */
[----:B------:R-:W-:Y:S05]  /*ca40*/  BRA `(.L_x_219) ;  /* 0xffffff7800c87947 */ /* 0x000fea000383ffff */
.L_x_96:
[----:B------:R-:W-:-:S07]  /*ca50*/  MOV R0, UR8 ;  /* 0x0000000800007c02 */ /* 0x000fce0008000f00 */
.L_x_220:
[----:B-1----:R1:W2:Y:S02]  /*ca60*/  SYNCS.PHASECHK.TRANS64.TRYWAIT P1, [R0+URZ+0x1f0], R3 ;  /* 0x0001f003000075a7 */ /* 0x0022a400080211ff */
[----:B--2---:R-:W-:Y:S05]  /*ca70*/  @!P1 NANOSLEEP.SYNCS 0x989680 ;  /* 0x009896800000995d */ /* 0x004fea0003900000 */
[----:B------:R-:W2:Y:S02]  /*ca80*/  @!P1 SYNCS.PHASECHK.TRANS64 P1, [R0+URZ+0x1f0], R3 ;  /* 0x0001f003000095a7 */ /* 0x000ea400080210ff */
[----:B--2---:R-:W-:Y:S05]  /*ca90*/  @!P1 BRA `(.L_x_220) ;  /* 0xfffffffc00f09947 */ /* 0x004fea000383ffff */
[----:B------:R-:W-:Y:S05]  /*caa0*/  BRA `(.L_x_221) ;  /* 0xffffff7c00147947 */ /* 0x000fea000383ffff */
.L_x_101:
[----:B--2---:R2:W4:Y:S02]  /*cab0*/  SYNCS.PHASECHK.TRANS64.TRYWAIT P0, [R0+URZ+0x190], R3 ;  /* 0x00019003000075a7 */ /* 0x00452400080011ff */
[----:B----4-:R-:W-:Y:S05]  /*cac0*/  @!P0 NANOSLEEP.SYNCS 0x989680 ;  /* 0x009896800000895d */ /* 0x010fea0003900000 */
[----:B------:R-:W4:Y:S02]  /*cad0*/  @!P0 SYNCS.PHASECHK.TRANS64 P0, [R0+URZ+0x190], R3 ;  /* 0x00019003000085a7 */ /* 0x000f2400080010ff */
[----:B----4-:R-:W-:Y:S05]  /*cae0*/  @!P0 BRA `(.L_x_101) ;  /* 0xfffffffc00f08947 */ /* 0x010fea000383ffff */
[----:B------:R-:W-:Y:S05]  /*caf0*/  BRA `(.L_x_222) ;  /* 0xffffff8000287947 */ /* 0x000fea000383ffff */
.L_x_104:
[----:B------:R-:W-:Y:S07]  /*cb00*/  MOV R0, UR7 ;  /* 0x0000000700007c02 */ /* 0x000fee0008000f00 */
.L_x_223:
[----:B--2---:R2:W4:Y:S02]  /*cb10*/  SYNCS.PHASECHK.TRANS64.TRYWAIT P0, [R0+URZ+0x188], R3 ;  /* 0x00018803000075a7 */ /* 0x00452400080011ff */
[----:B----4-:R-:W-:Y:S05]  /*cb20*/  @!P0 NANOSLEEP.SYNCS 0x989680 ;  /* 0x009896800000895d */ /* 0x010fea0003900000 */
[----:B------:R-:W4:Y:S02]  /*cb30*/  @!P0 SYNCS.PHASECHK.TRANS64 P0, [R0+URZ+0x188], R3 ;  /* 0x00018803000085a7 */ /* 0x000f2400080010ff */
[----:B----4-:R-:W-:Y:S05]  /*cb40*/  @!P0 BRA `(.L_x_223) ;  /* 0xfffffffc00f08947 */ /* 0x010fea000383ffff */
[----:B------:R-:W-:Y:S05]  /*cb50*/  BRA `(.L_x_103) ;  /* 0xffffff8400087947 */ /* 0x000fea000383ffff */
.L_x_107:
[----:B------:R-:W-:Y:S07]  /*cb60*/  MOV R3, UR7 ;  /* 0x0000000700037c02 */ /* 0x000fee0008000f00 */
.L_x_224:
[----:B-1----:R1:W2:Y:S02]  /*cb70*/  SYNCS.PHASECHK.TRANS64.TRYWAIT P0, [R3+URZ+0x160], R12 ;  /* 0x0001600c030075a7 */ /* 0x0022a400080011ff */
[----:B--2---:R-:W-:Y:S05]  /*cb80*/  @!P0 NANOSLEEP.SYNCS 0x989680 ;  /* 0x009896800000895d */ /* 0x004fea0003900000 */
[----:B------:R-:W2:Y:S02]  /*cb90*/  @!P0 SYNCS.PHASECHK.TRANS64 P0, [R3+URZ+0x160], R12 ;  /* 0x0001600c030085a7 */ /* 0x000ea400080010ff */
[----:B--2---:R-:W-:Y:S05]  /*cba0*/  @!P0 BRA `(.L_x_224) ;  /* 0xfffffffc00f08947 */ /* 0x004fea000383ffff */
[----:B------:R-:W-:Y:S05]  /*cbb0*/  BRA `(.L_x_225) ;  /* 0xffffff8400807947 */ /* 0x000fea000383ffff */
.L_x_108:
[----:B-1----:R-:W-:Y:S07]  /*cbc0*/  MOV R3, UR7 ;  /* 0x0000000700037c02 */ /* 0x002fee0008000f00 */
.L_x_226:
[----:B-1----:R1:W2:Y:S02]  /*cbd0*/  SYNCS.PHASECHK.TRANS64.TRYWAIT P0, [R3+URZ+0x168], R12 ;  /* 0x0001680c030075a7 */ /* 0x0022a400080011ff */
[----:B--2---:R-:W-:Y:S05]  /*cbe0*/  @!P0 NANOSLEEP.SYNCS 0x989680 ;  /* 0x009896800000895d */ /* 0x004fea0003900000 */
[----:B------:R-:W2:Y:S02]  /*cbf0*/  @!P0 SYNCS.PHASECHK.TRANS64 P0, [R3+URZ+0x168], R12 ;  /* 0x0001680c030085a7 */ /* 0x000ea400080010ff */
[----:B--2---:R-:W-:Y:S05]  /*cc00*/  @!P0 BRA `(.L_x_226) ;  /* 0xfffffffc00f08947 */ /* 0x004fea000383ffff */
[----:B------:R-:W-:Y:S05]  /*cc10*/  BRA `(.L_x_227) ;  /* 0xffffff8400bc7947 */ /* 0x000fea000383ffff */
.L_x_109:
[----:B-1----:R-:W-:Y:S07]  /*cc20*/  MOV R3, UR7 ;  /* 0x0000000700037c02 */ /* 0x002fee0008000f00 */
.L_x_228:
[----:B-1----:R1:W2:Y:S02]  /*cc30*/  SYNCS.PHASECHK.TRANS64.TRYWAIT P0, [R3+URZ+0x170], R12 ;  /* 0x0001700c030075a7 */ /* 0x0022a400080011ff */
[----:B--2---:R-:W-:Y:S05]  /*cc40*/  @!P0 NANOSLEEP.SYNCS 0x989680 ;  /* 0x009896800000895d */ /* 0x004fea0003900000 */
[----:B------:R-:W2:Y:S02]  /*cc50*/  @!P0 SYNCS.PHASECHK.TRANS64 P0, [R3+URZ+0x170], R12 ;  /* 0x0001700c030085a7 */ /* 0x000ea400080010ff */
[----:B--2---:R-:W-:Y:S05]  /*cc60*/  @!P0 BRA `(.L_x_228) ;  /* 0xfffffffc00f08947 */ /* 0x004fea000383ffff */
[----:B------:R-:W-:Y:S05]  /*cc70*/  BRA `(.L_x_229) ;  /* 0xffffff8800047947 */ /* 0x000fea000383ffff */
.L_x_110:
[----:B------:R-:W-:Y:S07]  /*cc80*/  MOV R3, UR7 ;  /* 0x0000000700037c02 */ /* 0x000fee0008000f00 */
.L_x_230:
[----:B-1----:R1:W2:Y:S02]  /*cc90*/  SYNCS.PHASECHK.TRANS64.TRYWAIT P0, [R3+URZ+0x178], R12 ;  /* 0x0001780c030075a7 */ /* 0x0022a400080011ff */
[----:B--2---:R-:W-:Y:S05]  /*cca0*/  @!P0 NANOSLEEP.SYNCS 0x989680 ;  /* 0x009896800000895d */ /* 0x004fea0003900000 */
[----:B------:R-:W2:Y:S02]  /*ccb0*/  @!P0 SYNCS.PHASECHK.TRANS64 P0, [R3+URZ+0x178], R12 ;  /* 0x0001780c030085a7 */ /* 0x000ea400080010ff */
[----:B--2---:R-:W-:Y:S05]  /*ccc0*/  @!P0 BRA `(.L_x_230) ;  /* 0xfffffffc00f08947 */ /* 0x004fea000383ffff */
[----:B------:R-:W-:Y:S05]  /*ccd0*/  BRA `(.L_x_231) ;  /* 0xffffff88008c7947 */ /* 0x000fea000383ffff */
.L_x_112:
[----:B------:R-:W-:-:S07]  /*cce0*/  MOV R0, UR7 ;  /* 0x0000000700007c02 */ /* 0x000fce0008000f00 */
.L_x_232:
[----:B-1----:R1:W4:Y:S02]  /*ccf0*/  SYNCS.PHASECHK.TRANS64.TRYWAIT P0, [R0+URZ+0x160], R3 ;  /* 0x00016003000075a7 */ /* 0x00232400080011ff */
[----:B----4-:R-:W-:Y:S05]  /*cd00*/  @!P0 NANOSLEEP.SYNCS 0x989680 ;  /* 0x009896800000895d */ /* 0x010fea0003900000 */
[----:B------:R-:W4:Y:S02]  /*cd10*/  @!P0 SYNCS.PHASECHK.TRANS64 P0, [R0+URZ+0x160], R3 ;  /* 0x00016003000085a7 */ /* 0x000f2400080010ff */
[----:B----4-:R-:W-:Y:S05]  /*cd20*/  @!P0 BRA `(.L_x_232) ;  /* 0xfffffffc00f08947 */ /* 0x010fea000383ffff */
[----:B------:R-:W-:Y:S05]  /*cd30*/  BRA `(.L_x_233) ;  /* 0xffffff8800fc7947 */ /* 0x000fea000383ffff */
.L_x_113:
[----:B-1----:R-:W-:-:S07]  /*cd40*/  MOV R0, UR7 ;  /* 0x0000000700007c02 */ /* 0x002fce0008000f00 */
.L_x_234:
[----:B-1----:R1:W4:Y:S02]  /*cd50*/  SYNCS.PHASECHK.TRANS64.TRYWAIT P0, [R0+URZ+0x168], R3 ;  /* 0x00016803000075a7 */ /* 0x00232400080011ff */
[----:B----4-:R-:W-:Y:S05]  /*cd60*/  @!P0 NANOSLEEP.SYNCS 0x989680 ;  /* 0x009896800000895d */ /* 0x010fea0003900000 */
[----:B------:R-:W4:Y:S02]  /*cd70*/  @!P0 SYNCS.PHASECHK.TRANS64 P0, [R0+URZ+0x168], R3 ;  /* 0x00016803000085a7 */ /* 0x000f2400080010ff */
[----:B----4-:R-:W-:Y:S05]  /*cd80*/  @!P0 BRA `(.L_x_234) ;  /* 0xfffffffc00f08947 */ /* 0x010fea000383ffff */
[----:B------:R-:W-:Y:S05]  /*cd90*/  BRA `(.L_x_235) ;  /* 0xffffff8800ec7947 */ /* 0x000fea000383ffff */
.L_x_114:
[----:B-1----:R-:W-:-:S07]  /*cda0*/  MOV R0, UR7 ;  /* 0x0000000700007c02 */ /* 0x002fce0008000f00 */
.L_x_236:
[----:B-1----:R1:W4:Y:S02]  /*cdb0*/  SYNCS.PHASECHK.TRANS64.TRYWAIT P0, [R0+URZ+0x170], R3 ;  /* 0x00017003000075a7 */ /* 0x00232400080011ff */
[----:B----4-:R-:W-:Y:S05]  /*cdc0*/  @!P0 NANOSLEEP.SYNCS 0x989680 ;  /* 0x009896800000895d */ /* 0x010fea0003900000 */
[----:B------:R-:W4:Y:S02]  /*cdd0*/  @!P0 SYNCS.PHASECHK.TRANS64 P0, [R0+URZ+0x170], R3 ;  /* 0x00017003000085a7 */ /* 0x000f2400080010ff */
[----:B----4-:R-:W-:Y:S05]  /*cde0*/  @!P0 BRA `(.L_x_236) ;  /* 0xfffffffc00f08947 */ /* 0x010fea000383ffff */
[----:B------:R-:W-:Y:S05]  /*cdf0*/  BRA `(.L_x_237) ;  /* 0xffffff8800dc7947 */ /* 0x000fea000383ffff */
.L_x_116:
[----:B--2---:R2:W3:Y:S02]  /*ce00*/  SYNCS.PHASECHK.TRANS64.TRYWAIT P0, [R0+URZ+0x190], R3 ;  /* 0x00019003000075a7 */ /* 0x0044e400080011ff */
[----:B---3--:R-:W-:Y:S05]  /*ce10*/  @!P0 NANOSLEEP.SYNCS 0x989680 ;  /* 0x009896800000895d */ /* 0x008fea0003900000 */
[----:B------:R-:W3:Y:S02]  /*ce20*/  @!P0 SYNCS.PHASECHK.TRANS64 P0, [R0+URZ+0x190], R3 ;  /* 0x00019003000085a7 */ /* 0x000ee400080010ff */
[----:B---3--:R-:W-:Y:S05]  /*ce30*/  @!P0 BRA `(.L_x_116) ;  /* 0xfffffffc00f08947 */ /* 0x008fea000383ffff */
[----:B------:R-:W-:Y:S05]  /*ce40*/  BRA `(.L_x_238) ;  /* 0xffffff8c00b07947 */ /* 0x000fea000383ffff */
.L_x_127:
[----:B-1----:R-:W-:Y:S04]  /*ce50*/  MOV R2, UR48 ;  /* 0x0000003000027c02 */ /* 0x002fe80008000f00 */
[----:B------:R1:W3:Y:S03]  /*ce60*/  SYNCS.PHASECHK.TRANS64.TRYWAIT P1, [R2+URZ+0x140], R3 ;  /* 0x00014003020075a7 */ /* 0x0002e600080211ff */
[----:B---3--:R-:W-:Y:S05]  /*ce70*/  @!P1 NANOSLEEP.SYNCS 0x989680 ;  /* 0x009896800000995d */ /* 0x008fea0003900000 */
[----:B------:R-:W3:Y:S02]  /*ce80*/  @!P1 SYNCS.PHASECHK.TRANS64 P1, [R2+URZ+0x140], R3 ;  /* 0x00014003020095a7 */ /* 0x000ee400080210ff */
[----:B---3--:R-:W-:Y:S05]  /*ce90*/  @!P1 BRA `(.L_x_127) ;  /* 0xfffffffc00ec9947 */ /* 0x008fea000383ffff */
[----:B------:R-:W-:Y:S05]  /*cea0*/  BRA `(.L_x_126) ;  /* 0xffffff9c00307947 */ /* 0x000fea000383ffff */
.L_x_129:
[----:B-1----:R1:W4:Y:S02]  /*ceb0*/  SYNCS.PHASECHK.TRANS64.TRYWAIT P0, [R183+URZ+0x1b0], R0 ;  /* 0x0001b000b70075a7 */ /* 0x00232400080011ff */
[----:B----4-:R-:W-:Y:S05]  /*cec0*/  @!P0 NANOSLEEP.SYNCS 0x989680 ;  /* 0x009896800000895d */ /* 0x010fea0003900000 */
[----:B------:R-:W4:Y:S02]  /*ced0*/  @!P0 SYNCS.PHASECHK.TRANS64 P0, [R183+URZ+0x1b0], R0 ;  /* 0x0001b000b70085a7 */ /* 0x000f2400080010ff */
[----:B----4-:R-:W-:Y:S05]  /*cee0*/  @!P0 BRA `(.L_x_129) ;  /* 0xfffffffc00f08947 */ /* 0x010fea000383ffff */
[----:B------:R-:W-:Y:S05]  /*cef0*/  BRA `(.L_x_128) ;  /* 0xffffff9c00687947 */ /* 0x000fea000383ffff */
.L_x_138:
[----:B--2---:R2:W4:Y:S02]  /*cf00*/  SYNCS.PHASECHK.TRANS64.TRYWAIT P0, [R3+URZ+0x140], R0 ;  /* 0x00014000030075a7 */ /* 0x00452400080011ff */
[----:B----4-:R-:W-:Y:S05]  /*cf10*/  @!P0 NANOSLEEP.SYNCS 0x989680 ;  /* 0x009896800000895d */ /* 0x010fea0003900000 */
[----:B------:R-:W4:Y:S02]  /*cf20*/  @!P0 SYNCS.PHASECHK.TRANS64 P0, [R3+URZ+0x140], R0 ;  /* 0x00014000030085a7 */ /* 0x000f2400080010ff */
[----:B----4-:R-:W-:Y:S05]  /*cf30*/  @!P0 BRA `(.L_x_138) ;  /* 0xfffffffc00f08947 */ /* 0x010fea000383ffff */
[----:B------:R-:W-:Y:S05]  /*cf40*/  BRA `(.L_x_137) ;  /* 0xffffffb000147947 */ /* 0x000fea000383ffff */
.L_x_146:
[----:B-1----:R1:W4:Y:S02]  /*cf50*/  SYNCS.PHASECHK.TRANS64.TRYWAIT P0, [R0+URZ+0x140], R7 ;  /* 0x00014007000075a7 */ /* 0x00232400080011ff */
[----:B----4-:R-:W-:Y:S05]  /*cf60*/  @!P0 NANOSLEEP.SYNCS 0x989680 ;  /* 0x009896800000895d */ /* 0x010fea0003900000 */
[----:B------:R-:W4:Y:S02]  /*cf70*/  @!P0 SYNCS.PHASECHK.TRANS64 P0, [R0+URZ+0x140], R7 ;  /* 0x00014007000085a7 */ /* 0x000f2400080010ff */
[----:B----4-:R-:W-:Y:S05]  /*cf80*/  @!P0 BRA `(.L_x_146) ;  /* 0xfffffffc00f08947 */ /* 0x010fea000383ffff */
[----:B------:R-:W-:Y:S05]  /*cf90*/  BRA `(.L_x_145) ;  /* 0xffffffc400087947 */ /* 0x000fea000383ffff */
.L_x_154:
[----:B-1----:R1:W2:Y:S02]  /*cfa0*/  SYNCS.PHASECHK.TRANS64.TRYWAIT P0, [R3+URZ+0x140], R0 ;  /* 0x00014000030075a7 */ /* 0x0022a400080011ff */
[----:B--2---:R-:W-:Y:S05]  /*cfb0*/  @!P0 NANOSLEEP.SYNCS 0x989680 ;  /* 0x009896800000895d */ /* 0x004fea0003900000 */
[----:B------:R-:W2:Y:S02]  /*cfc0*/  @!P0 SYNCS.PHASECHK.TRANS64 P0, [R3+URZ+0x140], R0 ;  /* 0x00014000030085a7 */ /* 0x000ea400080010ff */
[----:B--2---:R-:W-:Y:S05]  /*cfd0*/  @!P0 BRA `(.L_x_154) ;  /* 0xfffffffc00f08947 */ /* 0x004fea000383ffff */
[----:B------:R-:W-:Y:S05]  /*cfe0*/  BRA `(.L_x_153) ;  /* 0xffffffd400fc7947 */ /* 0x000fea000383ffff */
        .weak           $__internal_0_$__cuda_sm10x_tcgen05_guardrail_trap_col_being_dealloced_not_returned_by_alloc
        .type           $__internal_0_$__cuda_sm10x_tcgen05_guardrail_trap_col_being_dealloced_not_returned_by_alloc,@function
        .size           $__internal_0_$__cuda_sm10x_tcgen05_guardrail_trap_col_being_dealloced_not_returned_by_alloc,($__internal_1_$__cuda_sm10x_tcgen05_guardrail_trap_phase_invalid_during_alloc - $__internal_0_$__cuda_sm10x_tcgen05_guardrail_trap_col_being_dealloced_not_returned_by_alloc)
$__internal_0_$__cuda_sm10x_tcgen05_guardrail_trap_col_being_dealloced_not_returned_by_alloc:
[----:B------:R-:W-:Y:S05]  /*cff0*/  BPT.TRAP 0x1 ;  /* 0x000000040000795c */ /* 0x000fea0000300000 */
[----:B------:R-:W-:-:S04]  /*d000*/  HFMA2 R3, -RZ, RZ, 0, 0 ;  /* 0x00000000ff037431 */ /* 0x000fc800000001ff */
[----:B------:R-:W-:Y:S05]  /*d010*/  RET.REL.NODEC R2 `(_ZN7cutlass13device_kernelINS_4gemm6kernel13GemmUniversalIN4cute5tupleIJiiiiEEENS1_10collective13CollectiveMmaINS1_35MainloopSm100TmaUmmaWarpSpecializedILi20ELi2ELi2ENS5_IJNS4_1CILi2EEENSA_ILi1EEESC_EEEEENS5_IJNSA_ILi256EEESF_NSA_ILi16EEEEEENS_10bfloat16_tENS5_IJlSC_lEEESI_SJ_NS4_8TiledMMAINS4_8MMA_AtomIJNS4_26SM100_MMA_F16BF16_2x1SM_SSISI_SI_fLi256ELi256ELNS4_4UMMA5MajorE0ELSO_0ELNSN_7ScaleInE0ELSP_0EEEEEENS4_6LayoutINS5_IJSC_SC_SC_EEENS5_IJNSA_ILi0EEESU_SU_EEEEENS5_IJNS4_10UnderscoreESX_SX_EEEEENS4_18SM100_TMA_2SM_LOADENS4_14ComposedLayoutINS4_7SwizzleILi1ELi4ELi3EEENS4_18smem_ptr_flag_bitsILi16EEENSS_INS5_IJNSA_ILi8EEESG_EEENS5_IJSG_SC_EEEEEEEvNS4_8identityES10_S1A_vS1B_EENS_8epilogue10collective18CollectiveEpilogueINS1D_23Sm100TmaWarpSpecializedILi4ELi2ELi64ELb1ELb0EEEJNS5_IJNSA_ILi128EEESF_SG_EEENS5_IJNSS_IS1I_SC_EENSS_INSA_ILi64EEESC_EEEEESI_SJ_SI_SJ_NS1D_6fusion15FusionCallbacksIS1H_NS1O_17LinearCombinationISI_fSI_fLNS_15FloatRoundStyleE2EEES1J_S1N_JEEENS4_5SM1004TMEM4LOAD26SM100_TMEM_LOAD_32dp32b64xENS4_13SM90_TMA_LOADENS11_INS12_ILi3ELi4ELi3EEES15_NSS_INS5_IJS16_S1L_EEENS5_IJS1L_SC_EEEEEEENS4_39AutoVectorizingCopyWithAssumedAlignmentILi128EEENS4_14SM90_TMA_STOREES23_S25_S25_EEEvvEEEEvNT_6ParamsE) ;  /* 0xffffff2c02f87950 */ /* 0x000fea0003c3ffff */
        .weak           $__internal_1_$__cuda_sm10x_tcgen05_guardrail_trap_phase_invalid_during_alloc
        .type           $__internal_1_$__cuda_sm10x_tcgen05_guardrail_trap_phase_invalid_during_alloc,@function
        .size           $__internal_1_$__cuda_sm10x_tcgen05_guardrail_trap_phase_invalid_during_alloc,($__internal_2_$__cuda_sm10x_tcgen05_guardrail_trap_unallocated_columns_being_dealloced - $__internal_1_$__cuda_sm10x_tcgen05_guardrail_trap_phase_invalid_during_alloc)
$__internal_1_$__cuda_sm10x_tcgen05_guardrail_trap_phase_invalid_during_alloc:
[----:B------:R-:W-:Y:S05]  /*d020*/  BPT.TRAP 0x1 ;  /* 0x000000040000795c */ /* 0x000fea0000300000 */
[----:B------:R-:W-:-:S04]  /*d030*/  MOV R3, 0x0 ;  /* 0x0000000000037802 */ /* 0x000fc80000000f00 */
[----:B------:R-:W-:Y:S05]  /*d040*/  RET.REL.NODEC R2 `(_ZN7cutlass13device_kernelINS_4gemm6kernel13GemmUniversalIN4cute5tupleIJiiiiEEENS1_10collective13CollectiveMmaINS1_35MainloopSm100TmaUmmaWarpSpecializedILi20ELi2ELi2ENS5_IJNS4_1CILi2EEENSA_ILi1EEESC_EEEEENS5_IJNSA_ILi256EEESF_NSA_ILi16EEEEEENS_10bfloat16_tENS5_IJlSC_lEEESI_SJ_NS4_8TiledMMAINS4_8MMA_AtomIJNS4_26SM100_MMA_F16BF16_2x1SM_SSISI_SI_fLi256ELi256ELNS4_4UMMA5MajorE0ELSO_0ELNSN_7ScaleInE0ELSP_0EEEEEENS4_6LayoutINS5_IJSC_SC_SC_EEENS5_IJNSA_ILi0EEESU_SU_EEEEENS5_IJNS4_10UnderscoreESX_SX_EEEEENS4_18SM100_TMA_2SM_LOADENS4_14ComposedLayoutINS4_7SwizzleILi1ELi4ELi3EEENS4_18smem_ptr_flag_bitsILi16EEENSS_INS5_IJNSA_ILi8EEESG_EEENS5_IJSG_SC_EEEEEEEvNS4_8identityES10_S1A_vS1B_EENS_8epilogue10collective18CollectiveEpilogueINS1D_23Sm100TmaWarpSpecializedILi4ELi2ELi64ELb1ELb0EEEJNS5_IJNSA_ILi128EEESF_SG_EEENS5_IJNSS_IS1I_SC_EENSS_INSA_ILi64EEESC_EEEEESI_SJ_SI_SJ_NS1D_6fusion15FusionCallbacksIS1H_NS1O_17LinearCombinationISI_fSI_fLNS_15FloatRoundStyleE2EEES1J_S1N_JEEENS4_5SM1004TMEM4LOAD26SM100_TMEM_LOAD_32dp32b64xENS4_13SM90_TMA_LOADENS11_INS12_ILi3ELi4ELi3EEES15_NSS_INS5_IJS16_S1L_EEENS5_IJS1L_SC_EEEEEEENS4_39AutoVectorizingCopyWithAssumedAlignmentILi128EEENS4_14SM90_TMA_STOREES23_S25_S25_EEEvvEEEEvNT_6ParamsE) ;  /* 0xffffff2c02ec7950 */ /* 0x000fea0003c3ffff */
        .weak           $__internal_2_$__cuda_sm10x_tcgen05_guardrail_trap_unallocated_columns_being_dealloced
        .type           $__internal_2_$__cuda_sm10x_tcgen05_guardrail_trap_unallocated_columns_being_dealloced,@function
        .size           $__internal_2_$__cuda_sm10x_tcgen05_guardrail_trap_unallocated_columns_being_dealloced,(.L_x_240 - $__internal_2_$__cuda_sm10x_tcgen05_guardrail_trap_unallocated_columns_being_dealloced)
$__internal_2_$__cuda_sm10x_tcgen05_guardrail_trap_unallocated_columns_being_dealloced:
[----:B------:R-:W-:Y:S05]  /*d050*/  BPT.TRAP 0x1 ;  /* 0x000000040000795c */ /* 0x000fea0000300000 */
[----:B------:R-:W-:-:S04]  /*d060*/  HFMA2 R3, -RZ, RZ, 0, 0 ;  /* 0x00000000ff037431 */ /* 0x000fc800000001ff */
[----:B------:R-:W-:Y:S05]  /*d070*/  RET.REL.NODEC R2 `(_ZN7cutlass13device_kernelINS_4gemm6kernel13GemmUniversalIN4cute5tupleIJiiiiEEENS1_10collective13CollectiveMmaINS1_35MainloopSm100TmaUmmaWarpSpecializedILi20ELi2ELi2ENS5_IJNS4_1CILi2EEENSA_ILi1EEESC_EEEEENS5_IJNSA_ILi256EEESF_NSA_ILi16EEEEEENS_10bfloat16_tENS5_IJlSC_lEEESI_SJ_NS4_8TiledMMAINS4_8MMA_AtomIJNS4_26SM100_MMA_F16BF16_2x1SM_SSISI_SI_fLi256ELi256ELNS4_4UMMA5MajorE0ELSO_0ELNSN_7ScaleInE0ELSP_0EEEEEENS4_6LayoutINS5_IJSC_SC_SC_EEENS5_IJNSA_ILi0EEESU_SU_EEEEENS5_IJNS4_10UnderscoreESX_SX_EEEEENS4_18SM100_TMA_2SM_LOADENS4_14ComposedLayoutINS4_7SwizzleILi1ELi4ELi3EEENS4_18smem_ptr_flag_bitsILi16EEENSS_INS5_IJNSA_ILi8EEESG_EEENS5_IJSG_SC_EEEEEEEvNS4_8identityES10_S1A_vS1B_EENS_8epilogue10collective18CollectiveEpilogueINS1D_23Sm100TmaWarpSpecializedILi4ELi2ELi64ELb1ELb0EEEJNS5_IJNSA_ILi128EEESF_SG_EEENS5_IJNSS_IS1I_SC_EENSS_INSA_ILi64EEESC_EEEEESI_SJ_SI_SJ_NS1D_6fusion15FusionCallbacksIS1H_NS1O_17LinearCombinationISI_fSI_fLNS_15FloatRoundStyleE2EEES1J_S1N_JEEENS4_5SM1004TMEM4LOAD26SM100_TMEM_LOAD_32dp32b64xENS4_13SM90_TMA_LOADENS11_INS12_ILi3ELi4ELi3EEES15_NSS_INS5_IJS16_S1L_EEENS5_IJS1L_SC_EEEEEEENS4_39AutoVectorizingCopyWithAssumedAlignmentILi128EEENS4_14SM90_TMA_STOREES23_S25_S25_EEEvvEEEEvNT_6ParamsE) ;  /* 0xffffff2c02e07950 */ /* 0x000fea0003c3ffff */
.L_x_239:
[----:B------:R-:W-:-:S00]  /*d080*/  BRA `(.L_x_239) ;  /* 0xfffffffc00fc7947 */ /* 0x000fc0000383ffff */
[----:B------:R-:W-:-:S00]  /*d090*/  NOP ;  /* 0x0000000000007918 */ /* 0x000fc00000000000 */
        /* <DEDUP_REMOVED lines=14> */
.L_x_240:


//--------------------- .nv.global.init           --------------------------
	.section	.nv.global.init,"aw",@progbits
.nv.global.init:
	.type		$str$27,@object
	.size		$str$27,($str$28 - $str$27)
$str$27:
        /*0000*/ 	.byte	0x28, 0x61, 0x64, 0x64, 0x72, 0x65, 0x73, 0x73, 0x20, 0x26, 0x20, 0x6d, 0x61, 0x73, 0x6b, 0x29
        /*0010*/ 	.byte	0x20, 0x3d, 0x3d, 0x20, 0x30, 0x00
	.type		$str$28,@object
	.size		$str$28,($str$26 - $str$28)
$str$28:
        /*0016*/ 	.byte	0x2f, 0x74, 0x6d, 0x70, 0x2f, 0x63, 0x75, 0x74, 0x6c, 0x61, 0x73, 0x73, 0x5f, 0x73, 0x77, 0x65
        /*0026*/ 	.byte	0x65, 0x70, 0x5f, 0x73, 0x72, 0x63, 0x2f, 0x69, 0x6e, 0x63, 0x6c, 0x75, 0x64, 0x65, 0x2f, 0x63
        /*0036*/ 	.byte	0x75, 0x74, 0x65, 0x2f, 0x70, 0x6f, 0x69, 0x6e, 0x74, 0x65, 0x72, 0x5f, 0x66, 0x6c, 0x61, 0x67
        /*0046*/ 	.byte	0x67, 0x65, 0x64, 0x2e, 0x68, 0x70, 0x70, 0x00
	.type		$str$26,@object
	.size		$str$26,($str$25 - $str$26)
$str$26:
        /*004e*/ 	.byte	0x2f, 0x74, 0x6d, 0x70, 0x2f, 0x63, 0x75, 0x74, 0x6c, 0x61, 0x73, 0x73, 0x5f, 0x73, 0x77, 0x65
        /*005e*/ 	.byte	0x65, 0x70, 0x5f, 0x73, 0x72, 0x63, 0x2f, 0x69, 0x6e, 0x63, 0x6c, 0x75, 0x64, 0x65, 0x2f, 0x63
        /*006e*/ 	.byte	0x75, 0x74, 0x65, 0x2f, 0x61, 0x74, 0x6f, 0x6d, 0x2f, 0x63, 0x6f, 0x70, 0x79, 0x5f, 0x74, 0x72
        /*007e*/ 	.byte	0x61, 0x69, 0x74, 0x73, 0x5f, 0x73, 0x6d, 0x31, 0x30, 0x30, 0x2e, 0x68, 0x70, 0x70, 0x00
	.type		$str$25,@object
	.size		$str$25,(__unnamed_1 - $str$25)
$str$25:
        /*008d*/ 	.byte	0x28, 0x28, 0x75, 0x69, 0x6e, 0x74, 0x33, 0x32, 0x5f, 0x74, 0x28, 0x74, 0x68, 0x72, 0x65, 0x61
        /*009d*/ 	.byte	0x64, 0x49, 0x64, 0x78, 0x2e, 0x78, 0x29, 0x20, 0x2f, 0x20, 0x33, 0x32, 0x29, 0x20, 0x25, 0x20
        /*00ad*/ 	.byte	0x34, 0x29, 0x20, 0x3d, 0x3d, 0x20, 0x28, 0x28, 0x28, 0x74, 0x6d, 0x65, 0x6d, 0x5f, 0x61, 0x64
        /*00bd*/ 	.byte	0x64, 0x72, 0x20, 0x3e, 0x3e, 0x20, 0x31, 0x36, 0x29, 0x20, 0x2f, 0x20, 0x33, 0x32, 0x29, 0x20
        /*00cd*/ 	.byte	0x25, 0x20, 0x34, 0x29, 0x00
	.type		__unnamed_1,@object
	.size		__unnamed_1,(__unnamed_2 - __unnamed_1)
__unnamed_1:
        /*00d2*/ 	.byte	0x61, 0x75, 0x74, 0x6f, 0x20, 0x63, 0x75, 0x74, 0x65, 0x3a, 0x3a, 0x61, 0x73, 0x5f, 0x70, 0x6f
        /* <DEDUP_REMOVED lines=24> */
        /*0262*/ 	.byte	0x38, 0x31, 0x39, 0x32, 0x3e, 0x3e, 0x3e, 0x3e, 0x5d, 0x00
	.type		__unnamed_2,@object
	.size		__unnamed_2,(.L_2 - __unnamed_2)
__unnamed_2:
        /* <DEDUP_REMOVED lines=43> */
        /*051c*/ 	.byte	0x74, 0x65, 0x3a, 0x3a, 0x43, 0x3c, 0x30, 0x3e, 0x3e, 0x3e, 0x3e, 0x5d, 0x00
.L_2:


//--------------------- .nv.shared._ZN7cutlass13device_kernelINS_4gemm6kernel13GemmUniversalIN4cute5tupleIJiiiiEEENS1_10collective13CollectiveMmaINS1_35MainloopSm100TmaUmmaWarpSpecializedILi20ELi2ELi2ENS5_IJNS4_1CILi2EEENSA_ILi1EEESC_EEEEENS5_IJNSA_ILi256EEESF_NSA_ILi16EEEEEENS_10bfloat16_tENS5_IJlSC_lEEESI_SJ_NS4_8TiledMMAINS4_8MMA_AtomIJNS4_26SM100_MMA_F16BF16_2x1SM_SSISI_SI_fLi256ELi256ELNS4_4UMMA5MajorE0ELSO_0ELNSN_7ScaleInE0ELSP_0EEEEEENS4_6LayoutINS5_IJSC_SC_SC_EEENS5_IJNSA_ILi0EEESU_SU_EEEEENS5_IJNS4_10UnderscoreESX_SX_EEEEENS4_18SM100_TMA_2SM_LOADENS4_14ComposedLayoutINS4_7SwizzleILi1ELi4ELi3EEENS4_18smem_ptr_flag_bitsILi16EEENSS_INS5_IJNSA_ILi8EEESG_EEENS5_IJSG_SC_EEEEEEEvNS4_8identityES10_S1A_vS1B_EENS_8epilogue10collective18CollectiveEpilogueINS1D_23Sm100TmaWarpSpecializedILi4ELi2ELi64ELb1ELb0EEEJNS5_IJNSA_ILi128EEESF_SG_EEENS5_IJNSS_IS1I_SC_EENSS_INSA_ILi64EEESC_EEEEESI_SJ_SI_SJ_NS1D_6fusion15FusionCallbacksIS1H_NS1O_17LinearCombinationISI_fSI_fLNS_15FloatRoundStyleE2EEES1J_S1N_JEEENS4_5SM1004TMEM4LOAD26SM100_TMEM_LOAD_32dp32b64xENS4_13SM90_TMA_LOADENS11_INS12_ILi3ELi4ELi3EEES15_NSS_INS5_IJS16_S1L_EEENS5_IJS1L_SC_EEEEEEENS4_39AutoVectorizingCopyWithAssumedAlignmentILi128EEENS4_14SM90_TMA_STOREES23_S25_S25_EEEvvEEEEvNT_6ParamsE --------------------------
	.section	.nv.shared._ZN7cutlass13device_kernelINS_4gemm6kernel13GemmUniversalIN4cute5tupleIJiiiiEEENS1_10collective13CollectiveMmaINS1_35MainloopSm100TmaUmmaWarpSpecializedILi20ELi2ELi2ENS5_IJNS4_1CILi2EEENSA_ILi1EEESC_EEEEENS5_IJNSA_ILi256EEESF_NSA_ILi16EEEEEENS_10bfloat16_tENS5_IJlSC_lEEESI_SJ_NS4_8TiledMMAINS4_8MMA_AtomIJNS4_26SM100_MMA_F16BF16_2x1SM_SSISI_SI_fLi256ELi256ELNS4_4UMMA5MajorE0ELSO_0ELNSN_7ScaleInE0ELSP_0EEEEEENS4_6LayoutINS5_IJSC_SC_SC_EEENS5_IJNSA_ILi0EEESU_SU_EEEEENS5_IJNS4_10UnderscoreESX_SX_EEEEENS4_18SM100_TMA_2SM_LOADENS4_14ComposedLayoutINS4_7SwizzleILi1ELi4ELi3EEENS4_18smem_ptr_flag_bitsILi16EEENSS_INS5_IJNSA_ILi8EEESG_EEENS5_IJSG_SC_EEEEEEEvNS4_8identityES10_S1A_vS1B_EENS_8epilogue10collective18CollectiveEpilogueINS1D_23Sm100TmaWarpSpecializedILi4ELi2ELi64ELb1ELb0EEEJNS5_IJNSA_ILi128EEESF_SG_EEENS5_IJNSS_IS1I_SC_EENSS_INSA_ILi64EEESC_EEEEESI_SJ_SI_SJ_NS1D_6fusion15FusionCallbacksIS1H_NS1O_17LinearCombinationISI_fSI_fLNS_15FloatRoundStyleE2EEES1J_S1N_JEEENS4_5SM1004TMEM4LOAD26SM100_TMEM_LOAD_32dp32b64xENS4_13SM90_TMA_LOADENS11_INS12_ILi3ELi4ELi3EEES15_NSS_INS5_IJS16_S1L_EEENS5_IJS1L_SC_EEEEEEENS4_39AutoVectorizingCopyWithAssumedAlignmentILi128EEENS4_14SM90_TMA_STOREES23_S25_S25_EEEvvEEEEvNT_6ParamsE,"aw",@nobits
	.sectionflags	@""
	.align	16
	.zero		1024


//--------------------- .nv.shared.reserved.0     --------------------------
	.section	.nv.shared.reserved.0,"aw",@nobits
	.weak		__nv_reservedSMEM_offset_0_alias
	.size		__nv_reservedSMEM_offset_0_alias, 0, 64
	.other		__nv_reservedSMEM_offset_0_alias,@"STO_CUDA_RESERVED_SHARED STV_DEFAULT"
__nv_reservedSMEM_offset_0_alias:
	.zero		0
.nv.shared.reserved.0:
	.zero		64
	.weak		__nv_reservedSMEM_tcgen05_partition
	.type		__nv_reservedSMEM_tcgen05_partition,@object
	.size		__nv_reservedSMEM_tcgen05_partition,(.L_0 - __nv_reservedSMEM_tcgen05_partition)
__nv_reservedSMEM_tcgen05_partition:
	.zero		32
.L_0:


//--------------------- .nv.global                --------------------------
	.section	.nv.global,"aw",@nobits
.nv.global:
	.type		_ZN40_INTERNAL_05360ccd_4_k_cu_8965efe0_134844cute1_E,@object
	.size		_ZN40_INTERNAL_05360ccd_4_k_cu_8965efe0_134844cute1_E,(_ZN40_INTERNAL_05360ccd_4_k_cu_8965efe0_134844cuda3std3__45__cpo6cbeginE - _ZN40_INTERNAL_05360ccd_4_k_cu_8965efe0_134844cute1_E)
_ZN40_INTERNAL_05360ccd_4_k_cu_8965efe0_134844cute1_E:
	.zero		1
	.type		_ZN40_INTERNAL_05360ccd_4_k_cu_8965efe0_134844cuda3std3__45__cpo6cbeginE,@object
	.size		_ZN40_INTERNAL_05360ccd_4_k_cu_8965efe0_134844cuda3std3__45__cpo6cbeginE,(_ZN40_INTERNAL_05360ccd_4_k_cu_8965efe0_134844cuda3std3__48in_placeE - _ZN40_INTERNAL_05360ccd_4_k_cu_8965efe0_134844cuda3std3__45__cpo6cbeginE)
_ZN40_INTERNAL_05360ccd_4_k_cu_8965efe0_134844cuda3std3__45__cpo6cbeginE:
	.zero		1
	.type		_ZN40_INTERNAL_05360ccd_4_k_cu_8965efe0_134844cuda3std3__48in_placeE,@object
	.size		_ZN40_INTERNAL_05360ccd_4_k_cu_8965efe0_134844cuda3std3__48in_placeE,(_ZN40_INTERNAL_05360ccd_4_k_cu_8965efe0_134844cuda3std6ranges3__45__cpo9iter_moveE - _ZN40_INTERNAL_05360ccd_4_k_cu_8965efe0_134844cuda3std3__48in_placeE)
_ZN40_INTERNAL_05360ccd_4_k_cu_8965efe0_134844cuda3std3__48in_placeE:
	.zero		1
	.type		_ZN40_INTERNAL_05360ccd_4_k_cu_8965efe0_134844cuda3std6ranges3__45__cpo9iter_moveE,@object
	.size		_ZN40_INTERNAL_05360ccd_4_k_cu_8965efe0_134844cuda3std6ranges3__45__cpo9iter_moveE,(_ZN40_INTERNAL_05360ccd_4_k_cu_8965efe0_134844cuda3std3__45__cpo5beginE - _ZN40_INTERNAL_05360ccd_4_k_cu_8965efe0_134844cuda3std6ranges3__45__cpo9iter_moveE)
_ZN40_INTERNAL_05360ccd_4_k_cu_8965efe0_134844cuda3std6ranges3__45__cpo9iter_moveE:
	.zero		1
	.type		_ZN40_INTERNAL_05360ccd_4_k_cu_8965efe0_134844cuda3std3__45__cpo5beginE,@object
	.size		_ZN40_INTERNAL_05360ccd_4_k_cu_8965efe0_134844cuda3std3__45__cpo5beginE,(_ZN40_INTERNAL_05360ccd_4_k_cu_8965efe0_134844cuda3std3__442_GLOBAL__N__05360ccd_4_k_cu_8965efe0_134846ignoreE - _ZN40_INTERNAL_05360ccd_4_k_cu_8965efe0_134844cuda3std3__45__cpo5beginE)
_ZN40_INTERNAL_05360ccd_4_k_cu_8965efe0_134844cuda3std3__45__cpo5beginE:
	.zero		1
	.type		_ZN40_INTERNAL_05360ccd_4_k_cu_8965efe0_134844cuda3std3__442_GLOBAL__N__05360ccd_4_k_cu_8965efe0_134846ignoreE,@object
	.size		_ZN40_INTERNAL_05360ccd_4_k_cu_8965efe0_134844cuda3std3__442_GLOBAL__N__05360ccd_4_k_cu_8965efe0_134846ignoreE,(_ZN40_INTERNAL_05360ccd_4_k_cu_8965efe0_134844cute7productE - _ZN40_INTERNAL_05360ccd_4_k_cu_8965efe0_134844cuda3std3__442_GLOBAL__N__05360ccd_4_k_cu_8965efe0_134846ignoreE)
_ZN40_INTERNAL_05360ccd_4_k_cu_8965efe0_134844cuda3std3__442_GLOBAL__N__05360ccd_4_k_cu_8965efe0_134846ignoreE:
	.zero		1
	.type		_ZN40_INTERNAL_05360ccd_4_k_cu_8965efe0_134844cute7productE,@object
	.size		_ZN40_INTERNAL_05360ccd_4_k_cu_8965efe0_134844cute7productE,(_ZN40_INTERNAL_05360ccd_4_k_cu_8965efe0_134844cuda3std3__45__cpo3endE - _ZN40_INTERNAL_05360ccd_4_k_cu_8965efe0_134844cute7productE)
_ZN40_INTERNAL_05360ccd_4_k_cu_8965efe0_134844cute7productE:
	.zero		1
	.type		_ZN40_INTERNAL_05360ccd_4_k_cu_8965efe0_134844cuda3std3__45__cpo3endE,@object
	.size		_ZN40_INTERNAL_05360ccd_4_k_cu_8965efe0_134844cuda3std3__45__cpo3endE,(_ZN40_INTERNAL_05360ccd_4_k_cu_8965efe0_134844cuda3std3__419piecewise_constructE - _ZN40_INTERNAL_05360ccd_4_k_cu_8965efe0_134844cuda3std3__45__cpo3endE)
_ZN40_INTERNAL_05360ccd_4_k_cu_8965efe0_134844cuda3std3__45__cpo3endE:
	.zero		1
	.type		_ZN40_INTERNAL_05360ccd_4_k_cu_8965efe0_134844cuda3std3__419piecewise_constructE,@object
	.size		_ZN40_INTERNAL_05360ccd_4_k_cu_8965efe0_134844cuda3std3__419piecewise_constructE,(_ZN40_INTERNAL_05360ccd_4_k_cu_8965efe0_134844cuda3std3__45__cpo4cendE - _ZN40_INTERNAL_05360ccd_4_k_cu_8965efe0_134844cuda3std3__419piecewise_constructE)
_ZN40_INTERNAL_05360ccd_4_k_cu_8965efe0_134844cuda3std3__419piecewise_constructE:
	.zero		1
	.type		_ZN40_INTERNAL_05360ccd_4_k_cu_8965efe0_134844cuda3std3__45__cpo4cendE,@object
	.size		_ZN40_INTERNAL_05360ccd_4_k_cu_8965efe0_134844cuda3std3__45__cpo4cendE,(_ZN40_INTERNAL_05360ccd_4_k_cu_8965efe0_134844cuda3std6ranges3__45__cpo4swapE - _ZN40_INTERNAL_05360ccd_4_k_cu_8965efe0_134844cuda3std3__45__cpo4cendE)
_ZN40_INTERNAL_05360ccd_4_k_cu_8965efe0_134844cuda3std3__45__cpo4cendE:
	.zero		1
	.type		_ZN40_INTERNAL_05360ccd_4_k_cu_8965efe0_134844cuda3std6ranges3__45__cpo4swapE,@object
	.size		_ZN40_INTERNAL_05360ccd_4_k_cu_8965efe0_134844cuda3std6ranges3__45__cpo4swapE,(.L_10 - _ZN40_INTERNAL_05360ccd_4_k_cu_8965efe0_134844cuda3std6ranges3__45__cpo4swapE)
_ZN40_INTERNAL_05360ccd_4_k_cu_8965efe0_134844cuda3std6ranges3__45__cpo4swapE:
	.zero		1
.L_10:


//--------------------- .nv.constant0._ZN7cutlass13device_kernelINS_4gemm6kernel13GemmUniversalIN4cute5tupleIJiiiiEEENS1_10collective13CollectiveMmaINS1_35MainloopSm100TmaUmmaWarpSpecializedILi20ELi2ELi2ENS5_IJNS4_1CILi2EEENSA_ILi1EEESC_EEEEENS5_IJNSA_ILi256EEESF_NSA_ILi16EEEEEENS_10bfloat16_tENS5_IJlSC_lEEESI_SJ_NS4_8TiledMMAINS4_8MMA_AtomIJNS4_26SM100_MMA_F16BF16_2x1SM_SSISI_SI_fLi256ELi256ELNS4_4UMMA5MajorE0ELSO_0ELNSN_7ScaleInE0ELSP_0EEEEEENS4_6LayoutINS5_IJSC_SC_SC_EEENS5_IJNSA_ILi0EEESU_SU_EEEEENS5_IJNS4_10UnderscoreESX_SX_EEEEENS4_18SM100_TMA_2SM_LOADENS4_14ComposedLayoutINS4_7SwizzleILi1ELi4ELi3EEENS4_18smem_ptr_flag_bitsILi16EEENSS_INS5_IJNSA_ILi8EEESG_EEENS5_IJSG_SC_EEEEEEEvNS4_8identityES10_S1A_vS1B_EENS_8epilogue10collective18CollectiveEpilogueINS1D_23Sm100TmaWarpSpecializedILi4ELi2ELi64ELb1ELb0EEEJNS5_IJNSA_ILi128EEESF_SG_EEENS5_IJNSS_IS1I_SC_EENSS_INSA_ILi64EEESC_EEEEESI_SJ_SI_SJ_NS1D_6fusion15FusionCallbacksIS1H_NS1O_17LinearCombinationISI_fSI_fLNS_15FloatRoundStyleE2EEES1J_S1N_JEEENS4_5SM1004TMEM4LOAD26SM100_TMEM_LOAD_32dp32b64xENS4_13SM90_TMA_LOADENS11_INS12_ILi3ELi4ELi3EEES15_NSS_INS5_IJS16_S1L_EEENS5_IJS1L_SC_EEEEEEENS4_39AutoVectorizingCopyWithAssumedAlignmentILi128EEENS4_14SM90_TMA_STOREES23_S25_S25_EEEvvEEEEvNT_6ParamsE --------------------------
	.section	.nv.constant0._ZN7cutlass13device_kernelINS_4gemm6kernel13GemmUniversalIN4cute5tupleIJiiiiEEENS1_10collective13CollectiveMmaINS1_35MainloopSm100TmaUmmaWarpSpecializedILi20ELi2ELi2ENS5_IJNS4_1CILi2EEENSA_ILi1EEESC_EEEEENS5_IJNSA_ILi256EEESF_NSA_ILi16EEEEEENS_10bfloat16_tENS5_IJlSC_lEEESI_SJ_NS4_8TiledMMAINS4_8MMA_AtomIJNS4_26SM100_MMA_F16BF16_2x1SM_SSISI_SI_fLi256ELi256ELNS4_4UMMA5MajorE0ELSO_0ELNSN_7ScaleInE0ELSP_0EEEEEENS4_6LayoutINS5_IJSC_SC_SC_EEENS5_IJNSA_ILi0EEESU_SU_EEEEENS5_IJNS4_10UnderscoreESX_SX_EEEEENS4_18SM100_TMA_2SM_LOADENS4_14ComposedLayoutINS4_7SwizzleILi1ELi4ELi3EEENS4_18smem_ptr_flag_bitsILi16EEENSS_INS5_IJNSA_ILi8EEESG_EEENS5_IJSG_SC_EEEEEEEvNS4_8identityES10_S1A_vS1B_EENS_8epilogue10collective18CollectiveEpilogueINS1D_23Sm100TmaWarpSpecializedILi4ELi2ELi64ELb1ELb0EEEJNS5_IJNSA_ILi128EEESF_SG_EEENS5_IJNSS_IS1I_SC_EENSS_INSA_ILi64EEESC_EEEEESI_SJ_SI_SJ_NS1D_6fusion15FusionCallbacksIS1H_NS1O_17LinearCombinationISI_fSI_fLNS_15FloatRoundStyleE2EEES1J_S1N_JEEENS4_5SM1004TMEM4LOAD26SM100_TMEM_LOAD_32dp32b64xENS4_13SM90_TMA_LOADENS11_INS12_ILi3ELi4ELi3EEES15_NSS_INS5_IJS16_S1L_EEENS5_IJS1L_SC_EEEEEEENS4_39AutoVectorizingCopyWithAssumedAlignmentILi128EEENS4_14SM90_TMA_STOREES23_S25_S25_EEEvvEEEEvNT_6ParamsE,"a",@progbits
	.sectionflags	@""
	.align	4
.nv.constant0._ZN7cutlass13device_kernelINS_4gemm6kernel13GemmUniversalIN4cute5tupleIJiiiiEEENS1_10collective13CollectiveMmaINS1_35MainloopSm100TmaUmmaWarpSpecializedILi20ELi2ELi2ENS5_IJNS4_1CILi2EEENSA_ILi1EEESC_EEEEENS5_IJNSA_ILi256EEESF_NSA_ILi16EEEEEENS_10bfloat16_tENS5_IJlSC_lEEESI_SJ_NS4_8TiledMMAINS4_8MMA_AtomIJNS4_26SM100_MMA_F16BF16_2x1SM_SSISI_SI_fLi256ELi256ELNS4_4UMMA5MajorE0ELSO_0ELNSN_7ScaleInE0ELSP_0EEEEEENS4_6LayoutINS5_IJSC_SC_SC_EEENS5_IJNSA_ILi0EEESU_SU_EEEEENS5_IJNS4_10UnderscoreESX_SX_EEEEENS4_18SM100_TMA_2SM_LOADENS4_14ComposedLayoutINS4_7SwizzleILi1ELi4ELi3EEENS4_18smem_ptr_flag_bitsILi16EEENSS_INS5_IJNSA_ILi8EEESG_EEENS5_IJSG_SC_EEEEEEEvNS4_8identityES10_S1A_vS1B_EENS_8epilogue10collective18CollectiveEpilogueINS1D_23Sm100TmaWarpSpecializedILi4ELi2ELi64ELb1ELb0EEEJNS5_IJNSA_ILi128EEESF_SG_EEENS5_IJNSS_IS1I_SC_EENSS_INSA_ILi64EEESC_EEEEESI_SJ_SI_SJ_NS1D_6fusion15FusionCallbacksIS1H_NS1O_17LinearCombinationISI_fSI_fLNS_15FloatRoundStyleE2EEES1J_S1N_JEEENS4_5SM1004TMEM4LOAD26SM100_TMEM_LOAD_32dp32b64xENS4_13SM90_TMA_LOADENS11_INS12_ILi3ELi4ELi3EEES15_NSS_INS5_IJS16_S1L_EEENS5_IJS1L_SC_EEEEEEENS4_39AutoVectorizingCopyWithAssumedAlignmentILi128EEENS4_14SM90_TMA_STOREES23_S25_S25_EEEvvEEEEvNT_6ParamsE:
	.zero		2944


//--------------------- SYMBOLS --------------------------

	.type		.nv.reservedSmem.offset0,@object
	.size		.nv.reservedSmem.offset0,0x4
	.type		.nv.reservedSmem.cap,@object
	.size		.nv.reservedSmem.cap,0x4
	.type		__assertfail,@function
